def attn_fwd(
    Q,
    K,
    V,
    Out,
    Lse,
    sm_scale,
    stride_qz,
    stride_qh,
    stride_qm,
    stride_qk,
    stride_kz,
    stride_kh,
    stride_kn,
    stride_kk,
    stride_vz,
    stride_vh,
    stride_vn,
    stride_vk,
    stride_oz,
    stride_oh,
    stride_om,
    stride_ok,
    seqlen_q,
    seqlen_k,
    BLOCK_M: tl.constexpr,
    BLOCK_N: tl.constexpr,
    HEAD_DIM: tl.constexpr,
    CAUSAL: tl.constexpr,
):
    start_m = tl.program_id(0)
    off_hz = tl.program_id(1)
    q_off = off_hz * stride_qh
    k_off = off_hz * stride_kh
    v_off = off_hz * stride_vh
    offs_m = start_m * BLOCK_M + tl.arange(0, BLOCK_M)
    offs_d = tl.arange(0, HEAD_DIM)
    offs_n = tl.arange(0, BLOCK_N)
    q_ptrs = Q + q_off + offs_m[:, None] * stride_qm + offs_d[None, :] * stride_qk
    k_ptrs = K + k_off + offs_d[:, None] * stride_kk + offs_n[None, :] * stride_kn
    v_ptrs = V + v_off + offs_n[:, None] * stride_vn + offs_d[None, :] * stride_vk
    m_i = tl.full([BLOCK_M], float("-inf"), dtype=tl.float32)
    l_i = tl.zeros([BLOCK_M], dtype=tl.float32) + 1.0
    acc = tl.zeros([BLOCK_M, HEAD_DIM], dtype=tl.float32)
    q = tl.load(q_ptrs)
    acc, l_i, m_i = _attn_fwd_inner(
        acc,
        l_i,
        m_i,
        q,
        k_ptrs,
        v_ptrs,
        sm_scale,
        stride_kn,
        stride_vn,
        start_m,
        seqlen_k,
        BLOCK_M,
        BLOCK_N,
        HEAD_DIM,
        CAUSAL,
    )
    acc = acc / l_i[:, None]
    lse = m_i + tl.math.log2(l_i) / 1.4426950408889634
    o_ptrs = (
        Out
        + off_hz * stride_oh
        + offs_m[:, None] * stride_om
        + offs_d[None, :] * stride_ok
    )
    tl.store(o_ptrs, acc.to(Out.dtype.element_ty))
    tl.store(Lse + off_hz * seqlen_q + offs_m, lse)

# config = {"BLOCK_M": 64, "BLOCK_N": 64, "HEAD_DIM": 256, "arch": "sm_80", "causal": false, "dtype": "fp16", "num_stages": 2, "num_warps": 4}
# arch = sm_80


// ===== COMPILED SASS (sm_80) =====

	.target	sm_80

	.elftype	@"ET_EXEC"


//--------------------- .note.nv.tkinfo           --------------------------
	.section	.note.nv.tkinfo,"",@"SHT_NOTE"
	.sectionflags	@"SHF_NOTE_NV_TKINFO"
	.tkinfo
        /*0018*/ 	.word	0x00000002
        /*0030*/ 	.string	""
        /*0030*/ 	.string	"ptxas"
        /*0030*/ 	.string	"Cuda compilation tools, release 13.0, V13.0.88"
        /*0030*/ 	.string	"Build cuda_13.0.r13.0/compiler.36424714_0"
        /*0030*/ 	.string	"-v  -suppress-debug-info  -lineinfo  -arch sm_80 "



//--------------------- .note.nv.cuinfo           --------------------------
	.section	.note.nv.cuinfo,"",@"SHT_NOTE"
	.sectionflags	@"SHF_NOTE_NV_CUINFO"
        /*0018*/ 	.short	0x0002
        /*001a*/ 	.short	0x0050
        /*001c*/ 	.short	0x0082
	.zero		2


//--------------------- .nv.info                  --------------------------
	.section	.nv.info,"",@"SHT_CUDA_INFO"
	.align	4


	//----- nvinfo : EIATTR_REGCOUNT
	.align		4
        /*0000*/ 	.byte	0x04, 0x2f
        /*0002*/ 	.short	(.L_2 - .L_1)
	.align		4
.L_1:
        /*0004*/ 	.word	index@(attn_fwd)
        /*0008*/ 	.word	0x000000ff


	//----- nvinfo : EIATTR_FRAME_SIZE
	.align		4
.L_2:
        /*000c*/ 	.byte	0x04, 0x11
        /*000e*/ 	.short	(.L_4 - .L_3)
	.align		4
.L_3:
        /*0010*/ 	.word	index@(attn_fwd)
        /*0014*/ 	.word	0x000009c8


	//----- nvinfo : EIATTR_MIN_STACK_SIZE
	.align		4
.L_4:
        /*0018*/ 	.byte	0x04, 0x12
        /*001a*/ 	.short	(.L_6 - .L_5)
	.align		4
.L_5:
        /*001c*/ 	.word	index@(attn_fwd)
        /*0020*/ 	.word	0x000009c8
.L_6:


//--------------------- .nv.info.attn_fwd         --------------------------
	.section	.nv.info.attn_fwd,"",@"SHT_CUDA_INFO"
	.sectionflags	@""
	.align	4


	//----- nvinfo : EIATTR_CUDA_API_VERSION
	.align		4
        /*0000*/ 	.byte	0x04, 0x37
        /*0002*/ 	.short	(.L_8 - .L_7)
.L_7:
        /*0004*/ 	.word	0x00000082


	//----- nvinfo : EIATTR_SW2861232_WAR
	.align		4
.L_8:
        /*0008*/ 	.byte	0x01, 0x35
	.zero		2


	//----- nvinfo : EIATTR_PARAM_CBANK
	.align		4
        /*000c*/ 	.byte	0x04, 0x0a
        /*000e*/ 	.short	(.L_10 - .L_9)
	.align		4
.L_9:
        /*0010*/ 	.word	index@(.nv.constant0.attn_fwd)
        /*0014*/ 	.short	0x0160
        /*0016*/ 	.short	0x0088


	//----- nvinfo : EIATTR_CBANK_PARAM_SIZE
	.align		4
.L_10:
        /*0018*/ 	.byte	0x03, 0x19
        /*001a*/ 	.short	0x0088


	//----- nvinfo : EIATTR_KPARAM_INFO
	.align		4
        /*001c*/ 	.byte	0x04, 0x17
        /*001e*/ 	.short	(.L_12 - .L_11)
.L_11:
        /*0020*/ 	.word	0x00000000
        /*0024*/ 	.short	0x0019
        /*0026*/ 	.short	0x0080
        /*0028*/ 	.byte	0x00, 0xf4, 0x21, 0x00


	//----- nvinfo : EIATTR_KPARAM_INFO
	.align		4
.L_12:
        /*002c*/ 	.byte	0x04, 0x17
        /*002e*/ 	.short	(.L_14 - .L_13)
.L_13:
        /*0030*/ 	.word	0x00000000
        /*0034*/ 	.short	0x0018
        /*0036*/ 	.short	0x0078
        /*0038*/ 	.byte	0x00, 0xf4, 0x21, 0x00


	//----- nvinfo : EIATTR_KPARAM_INFO
	.align		4
.L_14:
        /*003c*/ 	.byte	0x04, 0x17
        /*003e*/ 	.short	(.L_16 - .L_15)
.L_15:
        /*0040*/ 	.word	0x00000000
        /*0044*/ 	.short	0x0017
        /*0046*/ 	.short	0x0070
        /*0048*/ 	.byte	0x00, 0xf0, 0x11, 0x00


	//----- nvinfo : EIATTR_KPARAM_INFO
	.align		4
.L_16:
        /*004c*/ 	.byte	0x04, 0x17
        /*004e*/ 	.short	(.L_18 - .L_17)
.L_17:
        /*0050*/ 	.word	0x00000000
        /*0054*/ 	.short	0x0016
        /*0056*/ 	.short	0x006c
        /*0058*/ 	.byte	0x00, 0xf0, 0x11, 0x00


	//----- nvinfo : EIATTR_KPARAM_INFO
	.align		4
.L_18:
        /*005c*/ 	.byte	0x04, 0x17
        /*005e*/ 	.short	(.L_20 - .L_19)
.L_19:
        /*0060*/ 	.word	0x00000000
        /*0064*/ 	.short	0x0015
        /*0066*/ 	.short	0x0068
        /*0068*/ 	.byte	0x00, 0xf0, 0x11, 0x00


	//----- nvinfo : EIATTR_KPARAM_INFO
	.align		4
.L_20:
        /*006c*/ 	.byte	0x04, 0x17
        /*006e*/ 	.short	(.L_22 - .L_21)
.L_21:
        /*0070*/ 	.word	0x00000000
        /*0074*/ 	.short	0x0014
        /*0076*/ 	.short	0x0064
        /*0078*/ 	.byte	0x00, 0xf0, 0x11, 0x00


	//----- nvinfo : EIATTR_KPARAM_INFO
	.align		4
.L_22:
        /*007c*/ 	.byte	0x04, 0x17
        /*007e*/ 	.short	(.L_24 - .L_23)
.L_23:
        /*0080*/ 	.word	0x00000000
        /*0084*/ 	.short	0x0013
        /*0086*/ 	.short	0x0060
        /*0088*/ 	.byte	0x00, 0xf0, 0x11, 0x00


	//----- nvinfo : EIATTR_KPARAM_INFO
	.align		4
.L_24:
        /*008c*/ 	.byte	0x04, 0x17
        /*008e*/ 	.short	(.L_26 - .L_25)
.L_25:
        /*0090*/ 	.word	0x00000000
        /*0094*/ 	.short	0x0012
        /*0096*/ 	.short	0x005c
        /*0098*/ 	.byte	0x00, 0xf0, 0x11, 0x00


	//----- nvinfo : EIATTR_KPARAM_INFO
	.align		4
.L_26:
        /*009c*/ 	.byte	0x04, 0x17
        /*009e*/ 	.short	(.L_28 - .L_27)
.L_27:
        /*00a0*/ 	.word	0x00000000
        /*00a4*/ 	.short	0x0011
        /*00a6*/ 	.short	0x0058
        /*00a8*/ 	.byte	0x00, 0xf0, 0x11, 0x00


	//----- nvinfo : EIATTR_KPARAM_INFO
	.align		4
.L_28:
        /*00ac*/ 	.byte	0x04, 0x17
        /*00ae*/ 	.short	(.L_30 - .L_29)
.L_29:
        /*00b0*/ 	.word	0x00000000
        /*00b4*/ 	.short	0x0010
        /*00b6*/ 	.short	0x0054
        /*00b8*/ 	.byte	0x00, 0xf0, 0x11, 0x00


	//----- nvinfo : EIATTR_KPARAM_INFO
	.align		4
.L_30:
        /*00bc*/ 	.byte	0x04, 0x17
        /*00be*/ 	.short	(.L_32 - .L_31)
.L_31:
        /*00c0*/ 	.word	0x00000000
        /*00c4*/ 	.short	0x000f
        /*00c6*/ 	.short	0x0050
        /*00c8*/ 	.byte	0x00, 0xf0, 0x11, 0x00


	//----- nvinfo : EIATTR_KPARAM_INFO
	.align		4
.L_32:
        /*00cc*/ 	.byte	0x04, 0x17
        /*00ce*/ 	.short	(.L_34 - .L_33)
.L_33:
        /*00d0*/ 	.word	0x00000000
        /*00d4*/ 	.short	0x000e
        /*00d6*/ 	.short	0x004c
        /*00d8*/ 	.byte	0x00, 0xf0, 0x11, 0x00


	//----- nvinfo : EIATTR_KPARAM_INFO
	.align		4
.L_34:
        /*00dc*/ 	.byte	0x04, 0x17
        /*00de*/ 	.short	(.L_36 - .L_35)
.L_35:
        /*00e0*/ 	.word	0x00000000
        /*00e4*/ 	.short	0x000d
        /*00e6*/ 	.short	0x0048
        /*00e8*/ 	.byte	0x00, 0xf0, 0x11, 0x00


	//----- nvinfo : EIATTR_KPARAM_INFO
	.align		4
.L_36:
        /*00ec*/ 	.byte	0x04, 0x17
        /*00ee*/ 	.short	(.L_38 - .L_37)
.L_37:
        /*00f0*/ 	.word	0x00000000
        /*00f4*/ 	.short	0x000c
        /*00f6*/ 	.short	0x0044
        /*00f8*/ 	.byte	0x00, 0xf0, 0x11, 0x00


	//----- nvinfo : EIATTR_KPARAM_INFO
	.align		4
.L_38:
        /*00fc*/ 	.byte	0x04, 0x17
        /*00fe*/ 	.short	(.L_40 - .L_39)
.L_39:
        /*0100*/ 	.word	0x00000000
        /*0104*/ 	.short	0x000b
        /*0106*/ 	.short	0x0040
        /*0108*/ 	.byte	0x00, 0xf0, 0x11, 0x00


	//----- nvinfo : EIATTR_KPARAM_INFO
	.align		4
.L_40:
        /*010c*/ 	.byte	0x04, 0x17
        /*010e*/ 	.short	(.L_42 - .L_41)
.L_41:
        /*0110*/ 	.word	0x00000000
        /*0114*/ 	.short	0x000a
        /*0116*/ 	.short	0x003c
        /*0118*/ 	.byte	0x00, 0xf0, 0x11, 0x00


	//----- nvinfo : EIATTR_KPARAM_INFO
	.align		4
.L_42:
        /*011c*/ 	.byte	0x04, 0x17
        /*011e*/ 	.short	(.L_44 - .L_43)
.L_43:
        /*0120*/ 	.word	0x00000000
        /*0124*/ 	.short	0x0009
        /*0126*/ 	.short	0x0038
        /*0128*/ 	.byte	0x00, 0xf0, 0x11, 0x00


	//----- nvinfo : EIATTR_KPARAM_INFO
	.align		4
.L_44:
        /*012c*/ 	.byte	0x04, 0x17
        /*012e*/ 	.short	(.L_46 - .L_45)
.L_45:
        /*0130*/ 	.word	0x00000000
        /*0134*/ 	.short	0x0008
        /*0136*/ 	.short	0x0034
        /*0138*/ 	.byte	0x00, 0xf0, 0x11, 0x00


	//----- nvinfo : EIATTR_KPARAM_INFO
	.align		4
.L_46:
        /*013c*/ 	.byte	0x04, 0x17
        /*013e*/ 	.short	(.L_48 - .L_47)
.L_47:
        /*0140*/ 	.word	0x00000000
        /*0144*/ 	.short	0x0007
        /*0146*/ 	.short	0x0030
        /*0148*/ 	.byte	0x00, 0xf0, 0x11, 0x00


	//----- nvinfo : EIATTR_KPARAM_INFO
	.align		4
.L_48:
        /*014c*/ 	.byte	0x04, 0x17
        /*014e*/ 	.short	(.L_50 - .L_49)
.L_49:
        /*0150*/ 	.word	0x00000000
        /*0154*/ 	.short	0x0006
        /*0156*/ 	.short	0x002c
        /*0158*/ 	.byte	0x00, 0xf0, 0x11, 0x00


	//----- nvinfo : EIATTR_KPARAM_INFO
	.align		4
.L_50:
        /*015c*/ 	.byte	0x04, 0x17
        /*015e*/ 	.short	(.L_52 - .L_51)
.L_51:
        /*0160*/ 	.word	0x00000000
        /*0164*/ 	.short	0x0005
        /*0166*/ 	.short	0x0028
        /*0168*/ 	.byte	0x00, 0xf0, 0x11, 0x00


	//----- nvinfo : EIATTR_KPARAM_INFO
	.align		4
.L_52:
        /*016c*/ 	.byte	0x04, 0x17
        /*016e*/ 	.short	(.L_54 - .L_53)
.L_53:
        /*0170*/ 	.word	0x00000000
        /*0174*/ 	.short	0x0004
        /*0176*/ 	.short	0x0020
        /*0178*/ 	.byte	0x00, 0xf4, 0x21, 0x00


	//----- nvinfo : EIATTR_KPARAM_INFO
	.align		4
.L_54:
        /*017c*/ 	.byte	0x04, 0x17
        /*017e*/ 	.short	(.L_56 - .L_55)
.L_55:
        /*0180*/ 	.word	0x00000000
        /*0184*/ 	.short	0x0003
        /*0186*/ 	.short	0x0018
        /*0188*/ 	.byte	0x00, 0xf4, 0x21, 0x00


	//----- nvinfo : EIATTR_KPARAM_INFO
	.align		4
.L_56:
        /*018c*/ 	.byte	0x04, 0x17
        /*018e*/ 	.short	(.L_58 - .L_57)
.L_57:
        /*0190*/ 	.word	0x00000000
        /*0194*/ 	.short	0x0002
        /*0196*/ 	.short	0x0010
        /*0198*/ 	.byte	0x00, 0xf4, 0x21, 0x00


	//----- nvinfo : EIATTR_KPARAM_INFO
	.align		4
.L_58:
        /*019c*/ 	.byte	0x04, 0x17
        /*019e*/ 	.short	(.L_60 - .L_59)
.L_59:
        /*01a0*/ 	.word	0x00000000
        /*01a4*/ 	.short	0x0001
        /*01a6*/ 	.short	0x0008
        /*01a8*/ 	.byte	0x00, 0xf4, 0x21, 0x00


	//----- nvinfo : EIATTR_KPARAM_INFO
	.align		4
.L_60:
        /*01ac*/ 	.byte	0x04, 0x17
        /*01ae*/ 	.short	(.L_62 - .L_61)
.L_61:
        /*01b0*/ 	.word	0x00000000
        /*01b4*/ 	.short	0x0000
        /*01b6*/ 	.short	0x0000
        /*01b8*/ 	.byte	0x00, 0xf4, 0x21, 0x00


	//----- nvinfo : EIATTR_MAXREG_COUNT
	.align		4
.L_62:
        /*01bc*/ 	.byte	0x03, 0x1b
        /*01be*/ 	.short	0x00ff


	//----- nvinfo : EIATTR_NUM_BARRIERS
	.align		4
        /*01c0*/ 	.byte	0x02, 0x4c
        /*01c2*/ 	.byte	0x01
	.zero		1


	//----- nvinfo : EIATTR_ANNOTATIONS
	.align		4
        /*01c4*/ 	.byte	0x04, 0x55
        /*01c6*/ 	.short	(.L_64 - .L_63)


	//   ....[0]....
.L_63:
        /*01c8*/ 	.word	0x00000001
        /*01cc*/ 	.byte	0xd0, 0x00, 0x00, 0x00, 0x01, 0x00, 0x00, 0x00, 0x00, 0x2a, 0x00, 0x00, 0x01, 0x00, 0x00, 0x00
        /* <DEDUP_REMOVED lines=369> */
        /*18ec*/ 	.byte	0x80, 0x4c, 0x01, 0x00


	//----- nvinfo : EIATTR_MERCURY_ISA_VERSION
	.align		4
.L_64:
        /*18f0*/ 	.byte	0x03, 0x5f
        /*18f2*/ 	.short	0x0000


	//----- nvinfo : EIATTR_COOP_GROUP_MASK_REGIDS
	.align		4
        /*18f4*/ 	.byte	0x04, 0x29
        /*18f6*/ 	.short	(.L_66 - .L_65)


	//   ....[0]....
.L_65:
        /*18f8*/ 	.word	0xffffffff


	//   ....[1]....
        /*18fc*/ 	.word	0xffffffff


	//   ....[2]....
        /*1900*/ 	.word	0xffffffff


	//   ....[3]....
        /*1904*/ 	.word	0xffffffff


	//   ....[4]....
        /*1908*/ 	.word	0xffffffff


	//   ....[5]....
        /*190c*/ 	.word	0xffffffff


	//   ....[6]....
        /*1910*/ 	.word	0xffffffff


	//   ....[7]....
        /*1914*/ 	.word	0xffffffff


	//   ....[8]....
        /*1918*/ 	.word	0xffffffff


	//   ....[9]....
        /*191c*/ 	.word	0xffffffff


	//   ....[10]....
        /*1920*/ 	.word	0xffffffff


	//   ....[11]....
        /*1924*/ 	.word	0xffffffff


	//   ....[12]....
        /*1928*/ 	.word	0xffffffff


	//   ....[13]....
        /*192c*/ 	.word	0xffffffff


	//   ....[14]....
        /*1930*/ 	.word	0xffffffff


	//   ....[15]....
        /*1934*/ 	.word	0xffffffff


	//   ....[16]....
        /*1938*/ 	.word	0xffffffff


	//   ....[17]....
        /*193c*/ 	.word	0xffffffff


	//   ....[18]....
        /*1940*/ 	.word	0xffffffff


	//   ....[19]....
        /*1944*/ 	.word	0xffffffff


	//   ....[20]....
        /*1948*/ 	.word	0xffffffff


	//   ....[21]....
        /*194c*/ 	.word	0xffffffff


	//   ....[22]....
        /*1950*/ 	.word	0xffffffff


	//   ....[23]....
        /*1954*/ 	.word	0xffffffff


	//   ....[24]....
        /*1958*/ 	.word	0xffffffff


	//   ....[25]....
        /*195c*/ 	.word	0xffffffff


	//   ....[26]....
        /*1960*/ 	.word	0xffffffff


	//   ....[27]....
        /*1964*/ 	.word	0xffffffff


	//   ....[28]....
        /*1968*/ 	.word	0xffffffff


	//   ....[29]....
        /*196c*/ 	.word	0xffffffff


	//   ....[30]....
        /*1970*/ 	.word	0xffffffff


	//   ....[31]....
        /*1974*/ 	.word	0xffffffff


	//   ....[32]....
        /*1978*/ 	.word	0xffffffff


	//   ....[33]....
        /*197c*/ 	.word	0xffffffff


	//   ....[34]....
        /*1980*/ 	.word	0xffffffff


	//   ....[35]....
        /*1984*/ 	.word	0xffffffff


	//   ....[36]....
        /*1988*/ 	.word	0xffffffff


	//   ....[37]....
        /*198c*/ 	.word	0xffffffff


	//   ....[38]....
        /*1990*/ 	.word	0xffffffff


	//   ....[39]....
        /*1994*/ 	.word	0xffffffff


	//----- nvinfo : EIATTR_COOP_GROUP_INSTR_OFFSETS
	.align		4
.L_66:
        /*1998*/ 	.byte	0x04, 0x28
        /*199a*/ 	.short	(.L_68 - .L_67)


	//   ....[0]....
.L_67:
        /*199c*/ 	.word	0x0000a3a0


	//   ....[1]....
        /*19a0*/ 	.word	0x0000a3b0


	//   ....[2]....
        /*19a4*/ 	.word	0x0000a3c0


	//   ....[3]....
        /*19a8*/ 	.word	0x0000a3d0


	//   ....[4]....
        /*19ac*/ 	.word	0x0000a3e0


	//   ....[5]....
        /*19b0*/ 	.word	0x0000a3f0


	//   ....[6]....
        /*19b4*/ 	.word	0x0000a400


	//   ....[7]....
        /*19b8*/ 	.word	0x0000a410


	//   ....[8]....
        /*19bc*/ 	.word	0x0000a4a0


	//   ....[9]....
        /*19c0*/ 	.word	0x0000a4b0


	//   ....[10]....
        /*19c4*/ 	.word	0x0000a4c0


	//   ....[11]....
        /*19c8*/ 	.word	0x0000a4d0


	//   ....[12]....
        /*19cc*/ 	.word	0x0000a4e0


	//   ....[13]....
        /*19d0*/ 	.word	0x0000a4f0


	//   ....[14]....
        /*19d4*/ 	.word	0x0000a500


	//   ....[15]....
        /*19d8*/ 	.word	0x0000a510


	//   ....[16]....
        /*19dc*/ 	.word	0x0000a670


	//   ....[17]....
        /*19e0*/ 	.word	0x0000a680


	//   ....[18]....
        /*19e4*/ 	.word	0x0000a6b0


	//   ....[19]....
        /*19e8*/ 	.word	0x0000a6c0


	//   ....[20]....
        /*19ec*/ 	.word	0x0000a970


	//   ....[21]....
        /*19f0*/ 	.word	0x0000aab0


	//   ....[22]....
        /*19f4*/ 	.word	0x0000b250


	//   ....[23]....
        /*19f8*/ 	.word	0x0000b260


	//   ....[24]....
        /*19fc*/ 	.word	0x0000b270


	//   ....[25]....
        /*1a00*/ 	.word	0x0000b280


	//   ....[26]....
        /*1a04*/ 	.word	0x0000b290


	//   ....[27]....
        /*1a08*/ 	.word	0x0000b2a0


	//   ....[28]....
        /*1a0c*/ 	.word	0x0000b2b0


	//   ....[29]....
        /*1a10*/ 	.word	0x0000b340


	//   ....[30]....
        /*1a14*/ 	.word	0x0000b350


	//   ....[31]....
        /*1a18*/ 	.word	0x0000b360


	//   ....[32]....
        /*1a1c*/ 	.word	0x0000b370


	//   ....[33]....
        /*1a20*/ 	.word	0x0000b380


	//   ....[34]....
        /*1a24*/ 	.word	0x0000b390


	//   ....[35]....
        /*1a28*/ 	.word	0x0000b3a0


	//   ....[36]....
        /*1a2c*/ 	.word	0x0000b510


	//   ....[37]....
        /*1a30*/ 	.word	0x0000b520


	//   ....[38]....
        /*1a34*/ 	.word	0x0000b550


	//   ....[39]....
        /*1a38*/ 	.word	0x0000b560


	//----- nvinfo : EIATTR_EXIT_INSTR_OFFSETS
	.align		4
.L_68:
        /*1a3c*/ 	.byte	0x04, 0x1c
        /*1a3e*/ 	.short	(.L_70 - .L_69)


	//   ....[0]....
.L_69:
        /*1a40*/ 	.word	0x00014c70


	//   ....[1]....
        /*1a44*/ 	.word	0x00014d30


	//----- nvinfo : EIATTR_REQNTID
	.align		4
.L_70:
        /*1a48*/ 	.byte	0x04, 0x10
        /*1a4a*/ 	.short	(.L_72 - .L_71)
.L_71:
        /*1a4c*/ 	.word	0x00000080
        /*1a50*/ 	.word	0x00000001
        /*1a54*/ 	.word	0x00000001
.L_72:


//--------------------- .nv.callgraph             --------------------------
	.section	.nv.callgraph,"",@"SHT_CUDA_CALLGRAPH"
	.align	4
	.sectionentsize	8
	.align		4
        /*0000*/ 	.word	0x00000000
	.align		4
        /*0004*/ 	.word	0xffffffff
	.align		4
        /*0008*/ 	.word	0x00000000
	.align		4
        /*000c*/ 	.word	0xfffffffe
	.align		4
        /*0010*/ 	.word	0x00000000
	.align		4
        /*0014*/ 	.word	0xfffffffd
	.align		4
        /*0018*/ 	.word	0x00000000
	.align		4
        /*001c*/ 	.word	0xfffffffc


//--------------------- .nv.rel.action            --------------------------
	.section	.nv.rel.action,"",@"SHT_CUDA_RELOCINFO"
	.align	8
	.sectionentsize	8
        /*0000*/ 	.byte	0x73, 0x00, 0x00, 0x00, 0x00, 0x00, 0x00, 0x00, 0x00, 0x00, 0x00, 0x11, 0x25, 0x00, 0x05, 0x36


//--------------------- .nv.constant4             --------------------------
	.section	.nv.constant4,"a",@progbits
	.align	8
	.align		8
.nv.constant4:
        /*0000*/ 	.dword	_$_str


//--------------------- .nv.constant0.attn_fwd    --------------------------
	.section	.nv.constant0.attn_fwd,"a",@progbits
	.sectionflags	@""
	.align	4
.nv.constant0.attn_fwd:
	.zero		488


//--------------------- .text.attn_fwd            --------------------------
	.section	.text.attn_fwd,"ax",@progbits
	.sectioninfo	@"SHI_REGISTERS=255"
	.align	128
        .global         attn_fwd
        .type           attn_fwd,@function
        .size           attn_fwd,(.L_x_3 - attn_fwd)
        .other          attn_fwd,@"STO_CUDA_ENTRY STV_DEFAULT"
attn_fwd:
.text.attn_fwd:
[----:B------:R-:W-:-:S03]  /*0000*/  MOV R1, c[0x0][0x28] ;  /* 0x00000a0000017a02 */ /* 0x000fc60000000f00 */
[----:B------:R-:W0:Y:S01]  /*0010*/  S2R R200, SR_TID.X ;  /* 0x0000000000c87919 */ /* 0x000e220000002100 */
[----:B------:R-:W-:Y:S01]  /*0020*/  IADD3 R1, R1, -0x9c8, RZ ;  /* 0xfffff63801017810 */ /* 0x000fe20007ffe0ff */
[----:B------:R-:W-:Y:S01]  /*0030*/  ULDC.64 UR4, c[0x0][0x118] ;  /* 0x0000460000047ab9 */ /* 0x000fe20000000a00 */
[----:B------:R-:W-:Y:S01]  /*0040*/  MOV R13, c[0x0][0x198] ;  /* 0x00006600000d7a02 */ /* 0x000fe20000000f00 */
[----:B------:R-:W1:Y:S04]  /*0050*/  S2R R3, SR_CTAID.X ;  /* 0x0000000000037919 */ /* 0x000e680000002500 */
[----:B------:R-:W2:Y:S01]  /*0060*/  S2R R148, SR_CTAID.Y ;  /* 0x0000000000947919 */ /* 0x000ea20000002600 */
[----:B0-----:R-:W-:Y:S02]  /*0070*/  LOP3.LUT R2, R200, 0x3f, RZ, 0xc0, !PT ;  /* 0x0000003fc8027812 */ /* 0x001fe400078ec0ff */
[----:B------:R-:W-:-:S03]  /*0080*/  SHF.R.U32.HI R4, RZ, 0x6, R200 ;  /* 0x00000006ff047819 */ /* 0x000fc600000116c8 */
[----:B-1----:R-:W-:Y:S01]  /*0090*/  IMAD R5, R3, 0x40, R2 ;  /* 0x0000004003057824 */ /* 0x002fe200078e0202 */
[----:B------:R-:W-:Y:S01]  /*00a0*/  SGXT.U32 R150, R4, 0x1 ;  /* 0x000000010496781a */ /* 0x000fe20000000000 */
[----:B--2---:R-:W-:Y:S02]  /*00b0*/  IMAD R0, R148, c[0x0][0x190], RZ ;  /* 0x0000640094007a24 */ /* 0x004fe400078e02ff */
[----:B------:R-:W-:Y:S01]  /*00c0*/  IMAD R3, R5, c[0x0][0x194], RZ ;  /* 0x0000650005037a24 */ /* 0x000fe200078e02ff */
[----:B------:R0:W-:Y:S01]  /*00d0*/  STL [R1+0x880], R5 ;  /* 0x0008800501007387 */ /* 0x0001e20000100800 */
[----:B------:R-:W-:Y:S02]  /*00e0*/  IMAD.SHL.U32 R4, R0, 0x2, RZ ;  /* 0x0000000200047824 */ /* 0x000fe400078e00ff */
[----:B------:R-:W-:Y:S02]  /*00f0*/  IMAD R7, R150, c[0x0][0x198], RZ ;  /* 0x0000660096077a24 */ /* 0x000fe400078e02ff */
[----:B------:R-:W-:Y:S01]  /*0100*/  IMAD.HI R0, R0, 0x2, RZ ;  /* 0x0000000200007827 */ /* 0x000fe200078e02ff */
[----:B0-----:R-:W-:-:S03]  /*0110*/  SHF.L.U32 R5, R3, 0x1, RZ ;  /* 0x0000000103057819 */ /* 0x001fc600000006ff */
[----:B------:R-:W-:Y:S01]  /*0120*/  IMAD.HI R3, R3, 0x2, RZ ;  /* 0x0000000203037827 */ /* 0x000fe200078e02ff */
[----:B------:R-:W-:-:S03]  /*0130*/  IADD3 R4, P0, P1, R5, c[0x0][0x160], R4 ;  /* 0x0000580005047a10 */ /* 0x000fc6000791e004 */
[----:B------:R-:W-:Y:S01]  /*0140*/  IMAD R5, R13, 0x2, R7 ;  /* 0x000000020d057824 */ /* 0x000fe200078e0207 */
[----:B------:R-:W-:Y:S02]  /*0150*/  IADD3.X R0, R3, c[0x0][0x164], R0, P0, P1 ;  /* 0x0000590003007a10 */ /* 0x000fe400007e2400 */
[----:B------:R-:W-:Y:S02]  /*0160*/  LEA R8, P0, R7, R4, 0x1 ;  /* 0x0000000407087211 */ /* 0x000fe400078008ff */
[----:B------:R-:W-:Y:S02]  /*0170*/  LEA R15, R13, R5, 0x1 ;  /* 0x000000050d0f7211 */ /* 0x000fe400078e08ff */
[----:B------:R-:W-:Y:S02]  /*0180*/  LEA.HI.X.SX32 R9, R7, R0, 0x1, P0 ;  /* 0x0000000007097211 */ /* 0x000fe400000f0eff */
[-C--:B------:R-:W-:Y:S01]  /*0190*/  LEA R10, P1, R5, R4.reuse, 0x1 ;  /* 0x00000004050a7211 */ /* 0x080fe200078208ff */
[----:B------:R-:W-:Y:S01]  /*01a0*/  IMAD R7, R13, 0x2, R15 ;  /* 0x000000020d077824 */ /* 0x000fe200078e020f */
[----:B------:R-:W-:Y:S01]  /*01b0*/  LEA R14, P0, R15, R4, 0x1 ;  /* 0x000000040f0e7211 */ /* 0x000fe200078008ff */
[----:B------:R0:W2:Y:S01]  /*01c0*/  LDG.E.U16 R3, [R8.64] ;  /* 0x0000000408037981 */ /* 0x0000a2000c1e1500 */
[----:B------:R-:W-:-:S02]  /*01d0*/  LEA.HI.X.SX32 R11, R5, R0, 0x1, P1 ;  /* 0x00000000050b7211 */ /* 0x000fc400008f0eff */
[----:B------:R-:W-:Y:S02]  /*01e0*/  LEA R19, R13, R7, 0x1 ;  /* 0x000000070d137211 */ /* 0x000fe400078e08ff */
[----:B------:R-:W-:Y:S01]  /*01f0*/  LEA.HI.X.SX32 R15, R15, R0, 0x1, P0 ;  /* 0x000000000f0f7211 */ /* 0x000fe200000f0eff */
[----:B------:R1:W3:Y:S02]  /*0200*/  LDG.E.U16 R5, [R10.64] ;  /* 0x000000040a057981 */ /* 0x0002e4000c1e1500 */
[----:B------:R-:W-:Y:S01]  /*0210*/  IMAD R21, R13, 0x2, R19 ;  /* 0x000000020d157824 */ /* 0x000fe200078e0213 */
[----:B------:R-:W-:Y:S01]  /*0220*/  LEA R16, P0, R7, R4, 0x1 ;  /* 0x0000000407107211 */ /* 0x000fe200078008ff */
[----:B------:R4:W5:Y:S03]  /*0230*/  LDG.E.U16 R6, [R14.64] ;  /* 0x000000040e067981 */ /* 0x000966000c1e1500 */
[----:B------:R-:W-:-:S02]  /*0240*/  LEA R23, R13, R21, 0x1 ;  /* 0x000000150d177211 */ /* 0x000fc400078e08ff */
[----:B------:R-:W-:Y:S02]  /*0250*/  LEA.HI.X.SX32 R17, R7, R0, 0x1, P0 ;  /* 0x0000000007117211 */ /* 0x000fe400000f0eff */
[-C--:B------:R-:W-:Y:S01]  /*0260*/  LEA R20, P0, R21, R4.reuse, 0x1 ;  /* 0x0000000415147211 */ /* 0x080fe200078008ff */
[----:B-1----:R-:W-:Y:S01]  /*0270*/  IMAD R11, R13, 0x2, R23 ;  /* 0x000000020d0b7824 */ /* 0x002fe200078e0217 */
[----:B------:R-:W-:Y:S01]  /*0280*/  LEA R18, P1, R19, R4, 0x1 ;  /* 0x0000000413127211 */ /* 0x000fe200078208ff */
[----:B------:R1:W2:Y:S01]  /*0290*/  LDG.E.U16 R7, [R16.64] ;  /* 0x0000000410077981 */ /* 0x0002a2000c1e1500 */
[----:B------:R-:W-:Y:S02]  /*02a0*/  LEA.HI.X.SX32 R21, R21, R0, 0x1, P0 ;  /* 0x0000000015157211 */ /* 0x000fe400000f0eff */
[----:B------:R-:W-:Y:S02]  /*02b0*/  LEA R22, P0, R23, R4, 0x1 ;  /* 0x0000000417167211 */ /* 0x000fe400078008ff */
[----:B------:R-:W-:Y:S01]  /*02c0*/  LEA R27, R13, R11, 0x1 ;  /* 0x0000000b0d1b7211 */ /* 0x000fe200078e08ff */
[----:B0-----:R0:W2:Y:S01]  /*02d0*/  LDG.E.U16 R8, [R20.64] ;  /* 0x0000000414087981 */ /* 0x0010a2000c1e1500 */
[----:B------:R-:W-:-:S02]  /*02e0*/  LEA.HI.X.SX32 R23, R23, R0, 0x1, P0 ;  /* 0x0000000017177211 */ /* 0x000fc400000f0eff */
[----:B------:R-:W-:Y:S01]  /*02f0*/  LEA R24, P0, R11, R4, 0x1 ;  /* 0x000000040b187211 */ /* 0x000fe200078008ff */
[----:B----4-:R-:W-:Y:S01]  /*0300*/  IMAD R15, R13, 0x2, R27 ;  /* 0x000000020d0f7824 */ /* 0x010fe200078e021b */
[-C--:B------:R-:W-:Y:S01]  /*0310*/  LEA.HI.X.SX32 R19, R19, R0.reuse, 0x1, P1 ;  /* 0x0000000013137211 */ /* 0x080fe200008f0eff */
[----:B------:R4:W2:Y:S01]  /*0320*/  LDG.E.U16 R10, [R22.64] ;  /* 0x00000004160a7981 */ /* 0x0008a2000c1e1500 */
[----:B------:R-:W-:Y:S02]  /*0330*/  LEA.HI.X.SX32 R25, R11, R0, 0x1, P0 ;  /* 0x000000000b197211 */ /* 0x000fe400000f0eff */
[----:B------:R-:W-:Y:S01]  /*0340*/  LEA R28, P0, R15, R4, 0x1 ;  /* 0x000000040f1c7211 */ /* 0x000fe200078008ff */
[----:B------:R4:W2:Y:S01]  /*0350*/  LDG.E.U16 R9, [R18.64] ;  /* 0x0000000412097981 */ /* 0x0008a2000c1e1500 */
[----:B-1----:R-:W-:Y:S02]  /*0360*/  LEA R17, R13, R15, 0x1 ;  /* 0x0000000f0d117211 */ /* 0x002fe400078e08ff */
[----:B------:R-:W-:Y:S01]  /*0370*/  LEA.HI.X.SX32 R29, R15, R0, 0x1, P0 ;  /* 0x000000000f1d7211 */ /* 0x000fe200000f0eff */
[----:B------:R1:W2:Y:S02]  /*0380*/  LDG.E.U16 R11, [R24.64] ;  /* 0x00000004180b7981 */ /* 0x0002a4000c1e1500 */
[----:B0-----:R-:W-:Y:S01]  /*0390*/  IMAD R21, R13, 0x2, R17 ;  /* 0x000000020d157824 */ /* 0x001fe200078e0211 */
[-C--:B------:R-:W-:Y:S01]  /*03a0*/  LEA R26, P1, R27, R4.reuse, 0x1 ;  /* 0x000000041b1a7211 */ /* 0x080fe200078208ff */
[----:B------:R0:W2:Y:S01]  /*03b0*/  LDG.E.U16 R12, [R28.64] ;  /* 0x000000041c0c7981 */ /* 0x0000a2000c1e1500 */
[----:B----4-:R-:W-:-:S04]  /*03c0*/  LEA R18, P0, R17, R4, 0x1 ;  /* 0x0000000411127211 */ /* 0x010fc800078008ff */
[-C--:B------:R-:W-:Y:S02]  /*03d0*/  LEA.HI.X.SX32 R19, R17, R0.reuse, 0x1, P0 ;  /* 0x0000000011137211 */ /* 0x080fe400000f0eff */
[----:B------:R-:W-:Y:S02]  /*03e0*/  LEA R17, R13, R21, 0x1 ;  /* 0x000000150d117211 */ /* 0x000fe400078e08ff */
[----:B------:R-:W-:Y:S01]  /*03f0*/  LEA.HI.X.SX32 R27, R27, R0, 0x1, P1 ;  /* 0x000000001b1b7211 */ /* 0x000fe200008f0eff */
[----:B------:R4:W2:Y:S02]  /*0400*/  LDG.E.U16 R14, [R18.64] ;  /* 0x00000004120e7981 */ /* 0x0008a4000c1e1500 */
[----:B------:R-:W-:Y:S01]  /*0410*/  IMAD R31, R13, 0x2, R17 ;  /* 0x000000020d1f7824 */ /* 0x000fe200078e0211 */
[C---:B------:R-:W-:Y:S01]  /*0420*/  LEA R20, P0, R21.reuse, R4, 0x1 ;  /* 0x0000000415147211 */ /* 0x040fe200078008ff */
[----:B------:R0:W2:Y:S03]  /*0430*/  LDG.E.U16 R15, [R26.64] ;  /* 0x000000041a0f7981 */ /* 0x0000a6000c1e1500 */
[----:B------:R-:W-:-:S02]  /*0440*/  LEA.HI.X.SX32 R21, R21, R0, 0x1, P0 ;  /* 0x0000000015157211 */ /* 0x000fc400000f0eff */
[----:B-1----:R-:W-:-:S03]  /*0450*/  LEA R24, P0, R31, R4, 0x1 ;  /* 0x000000041f187211 */ /* 0x002fc600078008ff */
[----:B------:R1:W2:Y:S01]  /*0460*/  LDG.E.U16 R16, [R20.64] ;  /* 0x0000000414107981 */ /* 0x0002a2000c1e1500 */
[----:B0-----:R-:W-:-:S05]  /*0470*/  LEA R27, R13, R31, 0x1 ;  /* 0x0000001f0d1b7211 */ /* 0x001fca00078e08ff */
[----:B------:R-:W-:Y:S01]  /*0480*/  IMAD R29, R13, 0x2, R27 ;  /* 0x000000020d1d7824 */ /* 0x000fe200078e021b */
[----:B------:R-:W-:-:S04]  /*0490*/  LEA.HI.X.SX32 R25, R31, R0, 0x1, P0 ;  /* 0x000000001f197211 */ /* 0x000fc800000f0eff */
[C---:B------:R-:W-:Y:S01]  /*04a0*/  LEA R31, R13.reuse, R29, 0x1 ;  /* 0x0000001d0d1f7211 */ /* 0x040fe200078e08ff */
[----:B----4-:R0:W4:Y:S04]  /*04b0*/  LDG.E.U16 R18, [R24.64] ;  /* 0x0000000418127981 */ /* 0x010128000c1e1500 */
[----:B------:R-:W-:Y:S01]  /*04c0*/  IMAD R33, R13, 0x2, R31 ;  /* 0x000000020d217824 */ /* 0x000fe200078e021f */
[----:B------:R-:W-:-:S04]  /*04d0*/  LEA R26, P0, R27, R4, 0x1 ;  /* 0x000000041b1a7211 */ /* 0x000fc800078008ff */
[----:B-1----:R-:W-:Y:S02]  /*04e0*/  LEA R21, R13, R33, 0x1 ;  /* 0x000000210d157211 */ /* 0x002fe400078e08ff */
[----:B------:R-:W-:Y:S02]  /*04f0*/  LEA.HI.X.SX32 R27, R27, R0, 0x1, P0 ;  /* 0x000000001b1b7211 */ /* 0x000fe400000f0eff */
[-C--:B------:R-:W-:Y:S01]  /*0500*/  LEA R28, P0, R29, R4.reuse, 0x1 ;  /* 0x000000041d1c7211 */ /* 0x080fe200078008ff */
[----:B------:R-:W-:Y:S01]  /*0510*/  IMAD R35, R13, 0x2, R21 ;  /* 0x000000020d237824 */ /* 0x000fe200078e0215 */
[----:B------:R-:W-:Y:S01]  /*0520*/  LEA R22, P1, R17, R4, 0x1 ;  /* 0x0000000411167211 */ /* 0x000fe200078208ff */
[----:B------:R1:W2:Y:S01]  /*0530*/  LDG.E.U16 R20, [R26.64] ;  /* 0x000000041a147981 */ /* 0x0002a2000c1e1500 */
[----:B------:R-:W-:Y:S02]  /*0540*/  LEA.HI.X.SX32 R29, R29, R0, 0x1, P0 ;  /* 0x000000001d1d7211 */ /* 0x000fe400000f0eff */
[----:B------:R-:W-:-:S02]  /*0550*/  LEA R32, P0, R33, R4, 0x1 ;  /* 0x0000000421207211 */ /* 0x000fc400078008ff */
[----:B------:R-:W-:Y:S01]  /*0560*/  LEA R37, R13, R35, 0x1 ;  /* 0x000000230d257211 */ /* 0x000fe200078e08ff */
[----:B------:R1:W2:Y:S01]  /*0570*/  LDG.E.U16 R19, [R28.64] ;  /* 0x000000041c137981 */ /* 0x0002a2000c1e1500 */
[-C--:B------:R-:W-:Y:S02]  /*0580*/  LEA.HI.X.SX32 R33, R33, R0.reuse, 0x1, P0 ;  /* 0x0000000021217211 */ /* 0x080fe400000f0eff */
[----:B------:R-:W-:Y:S01]  /*0590*/  LEA.HI.X.SX32 R23, R17, R0, 0x1, P1 ;  /* 0x0000000011177211 */ /* 0x000fe200008f0eff */
[----:B------:R-:W-:Y:S01]  /*05a0*/  IMAD R39, R13, 0x2, R37 ;  /* 0x000000020d277824 */ /* 0x000fe200078e0225 */
[-C--:B0-----:R-:W-:Y:S02]  /*05b0*/  LEA R24, P0, R21, R4.reuse, 0x1 ;  /* 0x0000000415187211 */ /* 0x081fe400078008ff */
[----:B------:R-:W-:Y:S01]  /*05c0*/  LEA R30, P1, R31, R4, 0x1 ;  /* 0x000000041f1e7211 */ /* 0x000fe200078208ff */
[----:B------:R0:W2:Y:S01]  /*05d0*/  LDG.E.U16 R17, [R22.64] ;  /* 0x0000000416117981 */ /* 0x0000a2000c1e1500 */
[----:B------:R-:W-:-:S02]  /*05e0*/  LEA.HI.X.SX32 R25, R21, R0, 0x1, P0 ;  /* 0x0000000015197211 */ /* 0x000fc400000f0eff */
[----:B------:R-:W-:Y:S01]  /*05f0*/  LEA.HI.X.SX32 R31, R31, R0, 0x1, P1 ;  /* 0x000000001f1f7211 */ /* 0x000fe200008f0eff */
[----:B------:R0:W2:Y:S01]  /*0600*/  LDG.E.U16 R21, [R32.64] ;  /* 0x0000000420157981 */ /* 0x0000a2000c1e1500 */
[-C--:B------:R-:W-:Y:S02]  /*0610*/  LEA R34, P0, R35, R4.reuse, 0x1 ;  /* 0x0000000423227211 */ /* 0x080fe400078008ff */
[----:B-1----:R-:W-:Y:S01]  /*0620*/  LEA R29, R13, R39, 0x1 ;  /* 0x000000270d1d7211 */ /* 0x002fe200078e08ff */
[----:B------:R1:W2:Y:S01]  /*0630*/  LDG.E.U16 R24, [R24.64] ;  /* 0x0000000418187981 */ /* 0x0002a2000c1e1500 */
[----:B------:R-:W-:Y:S02]  /*0640*/  LEA R26, P1, R37, R4, 0x1 ;  /* 0x00000004251a7211 */ /* 0x000fe400078208ff */
[----:B------:R-:W-:Y:S01]  /*0650*/  LEA.HI.X.SX32 R35, R35, R0, 0x1, P0 ;  /* 0x0000000023237211 */ /* 0x000fe200000f0eff */
[----:B0-----:R0:W2:Y:S01]  /*0660*/  LDG.E.U16 R23, [R30.64] ;  /* 0x000000041e177981 */ /* 0x0010a2000c1e1500 */
[----:B------:R-:W-:-:S02]  /*0670*/  LEA R36, P0, R39, R4, 0x1 ;  /* 0x0000000427247211 */ /* 0x000fc400078008ff */
[-C--:B------:R-:W-:Y:S01]  /*0680*/  LEA.HI.X.SX32 R27, R37, R0.reuse, 0x1, P1 ;  /* 0x00000000251b7211 */ /* 0x080fe200008f0eff */
[----:B------:R1:W2:Y:S01]  /*0690*/  LDG.E.U16 R22, [R34.64] ;  /* 0x0000000422167981 */ /* 0x0002a2000c1e1500 */
[----:B------:R-:W-:Y:S01]  /*06a0*/  LEA.HI.X.SX32 R37, R39, R0, 0x1, P0 ;  /* 0x0000000027257211 */ /* 0x000fe200000f0eff */
[----:B0-----:R-:W-:Y:S01]  /*06b0*/  IMAD R31, R13, 0x2, R29 ;  /* 0x000000020d1f7824 */ /* 0x001fe200078e021d */
[----:B------:R-:W-:-:S03]  /*06c0*/  LEA R28, P0, R29, R4, 0x1 ;  /* 0x000000041d1c7211 */ /* 0x000fc600078008ff */
[----:B-1----:R0:W2:Y:S01]  /*06d0*/  LDG.E.U16 R25, [R36.64] ;  /* 0x0000000424197981 */ /* 0x0020a2000c1e1500 */
[----:B------:R-:W-:-:S03]  /*06e0*/  LEA R39, R13, R31, 0x1 ;  /* 0x0000001f0d277211 */ /* 0x000fc600078e08ff */
[----:B------:R1:W2:Y:S01]  /*06f0*/  LDG.E.U16 R27, [R26.64] ;  /* 0x000000041a1b7981 */ /* 0x0002a2000c1e1500 */
[----:B------:R-:W-:Y:S02]  /*0700*/  LEA.HI.X.SX32 R29, R29, R0, 0x1, P0 ;  /* 0x000000001d1d7211 */ /* 0x000fe400000f0eff */
[-C--:B------:R-:W-:Y:S01]  /*0710*/  LEA R32, P0, R31, R4.reuse, 0x1 ;  /* 0x000000041f207211 */ /* 0x080fe200078008ff */
[----:B------:R-:W-:Y:S01]  /*0720*/  IMAD R41, R13, 0x2, R39 ;  /* 0x000000020d297824 */ /* 0x000fe200078e0227 */
[----:B------:R-:W-:Y:S01]  /*0730*/  LEA R30, P1, R39, R4, 0x1 ;  /* 0x00000004271e7211 */ /* 0x000fe200078208ff */
[----:B------:R0:W2:Y:S01]  /*0740*/  LDG.E.U16 R28, [R28.64] ;  /* 0x000000041c1c7981 */ /* 0x0000a2000c1e1500 */
[-C--:B------:R-:W-:Y:S02]  /*0750*/  LEA.HI.X.SX32 R33, R31, R0.reuse, 0x1, P0 ;  /* 0x000000001f217211 */ /* 0x080fe400000f0eff */
[----:B------:R-:W-:Y:S02]  /*0760*/  LEA.HI.X.SX32 R31, R39, R0, 0x1, P1 ;  /* 0x00000000271f7211 */ /* 0x000fe400008f0eff */
[----:B------:R-:W-:Y:S01]  /*0770*/  LEA R34, P0, R41, R4, 0x1 ;  /* 0x0000000429227211 */ /* 0x000fe200078008ff */
[----:B-1----:R1:W2:Y:S01]  /*0780*/  LDG.E.U16 R26, [R32.64] ;  /* 0x00000004201a7981 */ /* 0x0022a2000c1e1500 */
[----:B------:R-:W-:-:S02]  /*0790*/  LEA R39, R13, R41, 0x1 ;  /* 0x000000290d277211 */ /* 0x000fc400078e08ff */
[----:B------:R-:W-:Y:S01]  /*07a0*/  LEA.HI.X.SX32 R35, R41, R0, 0x1, P0 ;  /* 0x0000000029237211 */ /* 0x000fe200000f0eff */
[----:B------:R1:W2:Y:S02]  /*07b0*/  LDG.E.U16 R31, [R30.64] ;  /* 0x000000041e1f7981 */ /* 0x0002a4000c1e1500 */
[----:B------:R-:W-:Y:S01]  /*07c0*/  IMAD R41, R13, 0x2, R39 ;  /* 0x000000020d297824 */ /* 0x000fe200078e0227 */
[----:B0-----:R-:W-:Y:S01]  /*07d0*/  LEA R36, P0, R39, R4, 0x1 ;  /* 0x0000000427247211 */ /* 0x001fe200078008ff */
[----:B------:R0:W2:Y:S03]  /*07e0*/  LDG.E.U16 R29, [R34.64] ;  /* 0x00000004221d7981 */ /* 0x0000a6000c1e1500 */
[----:B------:R-:W-:-:S05]  /*07f0*/  LEA R43, R13, R41, 0x1 ;  /* 0x000000290d2b7211 */ /* 0x000fca00078e08ff */
[----:B------:R-:W-:Y:S01]  /*0800*/  IMAD R45, R13, 0x2, R43 ;  /* 0x000000020d2d7824 */ /* 0x000fe200078e022b */
[----:B------:R-:W-:Y:S02]  /*0810*/  LEA.HI.X.SX32 R37, R39, R0, 0x1, P0 ;  /* 0x0000000027257211 */ /* 0x000fe400000f0eff */
[-C--:B------:R-:W-:Y:S02]  /*0820*/  LEA R38, P0, R41, R4.reuse, 0x1 ;  /* 0x0000000429267211 */ /* 0x080fe400078008ff */
[----:B------:R-:W-:Y:S01]  /*0830*/  LEA R47, R13, R45, 0x1 ;  /* 0x0000002d0d2f7211 */ /* 0x000fe200078e08ff */
[----:B-1----:R1:W2:Y:S01]  /*0840*/  LDG.E.U16 R32, [R36.64] ;  /* 0x0000000424207981 */ /* 0x0022a2000c1e1500 */
[----:B------:R-:W-:Y:S02]  /*0850*/  LEA R40, P1, R43, R4, 0x1 ;  /* 0x000000042b287211 */ /* 0x000fe400078208ff */
[----:B------:R-:W-:Y:S01]  /*0860*/  LEA.HI.X.SX32 R39, R41, R0, 0x1, P0 ;  /* 0x0000000029277211 */ /* 0x000fe200000f0eff */
[----:B0-----:R-:W-:Y:S01]  /*0870*/  IMAD R35, R13, 0x2, R47 ;  /* 0x000000020d237824 */ /* 0x001fe200078e022f */
[----:B------:R-:W-:-:S02]  /*0880*/  LEA R42, P0, R45, R4, 0x1 ;  /* 0x000000042d2a7211 */ /* 0x000fc400078008ff */
[-C--:B------:R-:W-:Y:S01]  /*0890*/  LEA.HI.X.SX32 R41, R43, R0.reuse, 0x1, P1 ;  /* 0x000000002b297211 */ /* 0x080fe200008f0eff */
[----:B------:R0:W2:Y:S01]  /*08a0*/  LDG.E.U16 R30, [R38.64] ;  /* 0x00000004261e7981 */ /* 0x0000a2000c1e1500 */
[----:B------:R-:W-:Y:S02]  /*08b0*/  LEA.HI.X.SX32 R43, R45, R0, 0x1, P0 ;  /* 0x000000002d2b7211 */ /* 0x000fe400000f0eff */
[----:B------:R-:W-:Y:S01]  /*08c0*/  LEA R44, P0, R47, R4, 0x1 ;  /* 0x000000042f2c7211 */ /* 0x000fe200078008ff */
[----:B------:R0:W2:Y:S01]  /*08d0*/  LDG.E.U16 R33, [R40.64] ;  /* 0x0000000428217981 */ /* 0x0000a2000c1e1500 */
[----:B------:R-:W-:Y:S02]  /*08e0*/  LEA R49, R13, R35, 0x1 ;  /* 0x000000230d317211 */ /* 0x000fe400078e08ff */
[----:B------:R-:W-:Y:S01]  /*08f0*/  LEA.HI.X.SX32 R45, R47, R0, 0x1, P0 ;  /* 0x000000002f2d7211 */ /* 0x000fe200000f0eff */
[----:B------:R0:W2:Y:S01]  /*0900*/  LDG.E.U16 R34, [R42.64] ;  /* 0x000000042a227981 */ /* 0x0000a2000c1e1500 */
[-C--:B------:R-:W-:Y:S01]  /*0910*/  LEA R46, P0, R35, R4.reuse, 0x1 ;  /* 0x00000004232e7211 */ /* 0x080fe200078008ff */
[----:B-1----:R-:W-:Y:S01]  /*0920*/  IMAD R37, R13, 0x2, R49 ;  /* 0x000000020d257824 */ /* 0x002fe200078e0231 */
[----:B------:R-:W-:Y:S01]  /*0930*/  LEA R48, P1, R49, R4, 0x1 ;  /* 0x0000000431307211 */ /* 0x000fe200078208ff */
[----:B------:R1:W2:Y:S01]  /*0940*/  LDG.E.U16 R36, [R44.64] ;  /* 0x000000042c247981 */ /* 0x0002a2000c1e1500 */
[----:B------:R-:W-:-:S02]  /*0950*/  LEA.HI.X.SX32 R47, R35, R0, 0x1, P0 ;  /* 0x00000000232f7211 */ /* 0x000fc400000f0eff */
[----:B------:R-:W-:Y:S02]  /*0960*/  LEA R50, P0, R37, R4, 0x1 ;  /* 0x0000000425327211 */ /* 0x000fe400078008ff */
[----:B0-----:R-:W-:Y:S01]  /*0970*/  LEA R41, R13, R37, 0x1 ;  /* 0x000000250d297211 */ /* 0x001fe200078e08ff */
[----:B------:R0:W2:Y:S01]  /*0980*/  LDG.E.U16 R35, [R46.64] ;  /* 0x000000042e237981 */ /* 0x0000a2000c1e1500 */
[----:B------:R-:W-:Y:S02]  /*0990*/  LEA.HI.X.SX32 R51, R37, R0, 0x1, P0 ;  /* 0x0000000025337211 */ /* 0x000fe400000f0eff */
[----:B------:R-:W-:Y:S01]  /*09a0*/  LEA R42, P0, R41, R4, 0x1 ;  /* 0x00000004292a7211 */ /* 0x000fe200078008ff */
[----:B------:R-:W-:Y:S01]  /*09b0*/  IMAD R53, R13, 0x2, R41 ;  /* 0x000000020d357824 */ /* 0x000fe200078e0229 */
[-C--:B------:R-:W-:Y:S01]  /*09c0*/  LEA.HI.X.SX32 R49, R49, R0.reuse, 0x1, P1 ;  /* 0x0000000031317211 */ /* 0x080fe200008f0eff */
[----:B------:R0:W2:Y:S01]  /*09d0*/  LDG.E.U16 R37, [R50.64] ;  /* 0x0000000432257981 */ /* 0x0000a2000c1e1500 */
[----:B------:R-:W-:-:S02]  /*09e0*/  LEA.HI.X.SX32 R43, R41, R0, 0x1, P0 ;  /* 0x00000000292b7211 */ /* 0x000fc400000f0eff */
[C---:B------:R-:W-:Y:S01]  /*09f0*/  LEA R41, R13.reuse, R53, 0x1 ;  /* 0x000000350d297211 */ /* 0x040fe200078e08ff */
[----:B------:R0:W2:Y:S04]  /*0a00*/  LDG.E.U16 R39, [R48.64] ;  /* 0x0000000430277981 */ /* 0x0000a8000c1e1500 */
[----:B------:R-:W-:Y:S01]  /*0a10*/  IMAD R55, R13, 0x2, R41 ;  /* 0x000000020d377824 */ /* 0x000fe200078e0229 */
[----:B-1----:R-:W-:Y:S01]  /*0a20*/  LEA R44, P0, R53, R4, 0x1 ;  /* 0x00000004352c7211 */ /* 0x002fe200078008ff */
[----:B------:R1:W2:Y:S03]  /*0a30*/  LDG.E.U16 R40, [R42.64] ;  /* 0x000000042a287981 */ /* 0x0002a6000c1e1500 */
[----:B------:R-:W-:-:S02]  /*0a40*/  LEA R57, R13, R55, 0x1 ;  /* 0x000000370d397211 */ /* 0x000fc400078e08ff */
[----:B------:R-:W-:Y:S02]  /*0a50*/  LEA.HI.X.SX32 R45, R53, R0, 0x1, P0 ;  /* 0x00000000352d7211 */ /* 0x000fe400000f0eff */
[----:B0-----:R-:W-:Y:S01]  /*0a60*/  LEA R46, P0, R55, R4, 0x1 ;  /* 0x00000004372e7211 */ /* 0x001fe200078008ff */
[----:B------:R-:W-:Y:S02]  /*0a70*/  IMAD R59, R13, 0x2, R57 ;  /* 0x000000020d3b7824 */ /* 0x000fe400078e0239 */
[----:B------:R0:W2:Y:S01]  /*0a80*/  LDG.E.U16 R38, [R44.64] ;  /* 0x000000042c267981 */ /* 0x0000a2000c1e1500 */
[----:B------:R-:W-:Y:S02]  /*0a90*/  LEA.HI.X.SX32 R47, R55, R0, 0x1, P0 ;  /* 0x00000000372f7211 */ /* 0x000fe400000f0eff */
[----:B------:R-:W-:Y:S02]  /*0aa0*/  LEA R48, P0, R57, R4, 0x1 ;  /* 0x0000000439307211 */ /* 0x000fe400078008ff */
[----:B------:R-:W-:Y:S01]  /*0ab0*/  LEA R55, R13, R59, 0x1 ;  /* 0x0000003b0d377211 */ /* 0x000fe200078e08ff */
[----:B-1----:R1:W2:Y:S01]  /*0ac0*/  LDG.E.U16 R42, [R46.64] ;  /* 0x000000042e2a7981 */ /* 0x0022a2000c1e1500 */
[----:B------:R-:W-:-:S03]  /*0ad0*/  LEA.HI.X.SX32 R49, R57, R0, 0x1, P0 ;  /* 0x0000000039317211 */ /* 0x000fc600000f0eff */
[----:B------:R-:W-:Y:S01]  /*0ae0*/  IMAD R57, R13, 0x2, R55 ;  /* 0x000000020d397824 */ /* 0x000fe200078e0237 */
[----:B------:R-:W-:Y:S01]  /*0af0*/  LEA R50, P0, R59, R4, 0x1 ;  /* 0x000000043b327211 */ /* 0x000fe200078008ff */
[----:B0-----:R0:W2:Y:S03]  /*0b00*/  LDG.E.U16 R44, [R48.64] ;  /* 0x00000004302c7981 */ /* 0x0010a6000c1e1500 */
[----:B------:R-:W-:Y:S02]  /*0b10*/  LEA R61, R13, R57, 0x1 ;  /* 0x000000390d3d7211 */ /* 0x000fe400078e08ff */
[----:B------:R-:W-:-:S03]  /*0b20*/  LEA.HI.X.SX32 R51, R59, R0, 0x1, P0 ;  /* 0x000000003b337211 */ /* 0x000fc600000f0eff */
[----:B------:R-:W-:Y:S01]  /*0b30*/  IMAD R59, R13, 0x2, R61 ;  /* 0x000000020d3b7824 */ /* 0x000fe200078e023d */
[----:B------:R-:W-:Y:S01]  /*0b40*/  LEA R52, P1, R41, R4, 0x1 ;  /* 0x0000000429347211 */ /* 0x000fe200078208ff */
[----:B------:R0:W2:Y:S03]  /*0b50*/  LDG.E.U16 R43, [R50.64] ;  /* 0x00000004322b7981 */ /* 0x0000a6000c1e1500 */
[----:B------:R-:W-:-:S05]  /*0b60*/  LEA R63, R13, R59, 0x1 ;  /* 0x0000003b0d3f7211 */ /* 0x000fca00078e08ff */
[----:B------:R-:W-:-:S05]  /*0b70*/  IMAD R65, R13, 0x2, R63 ;  /* 0x000000020d417824 */ /* 0x000fca00078e023f */
[----:B0-----:R-:W-:-:S05]  /*0b80*/  LEA R49, R13, R65, 0x1 ;  /* 0x000000410d317211 */ /* 0x001fca00078e08ff */
[----:B------:R-:W-:Y:S01]  /*0b90*/  IMAD R67, R13, 0x2, R49 ;  /* 0x000000020d437824 */ /* 0x000fe200078e0231 */
[----:B------:R-:W-:-:S04]  /*0ba0*/  LEA.HI.X.SX32 R53, R41, R0, 0x1, P1 ;  /* 0x0000000029357211 */ /* 0x000fc800008f0eff */
[C---:B------:R-:W-:Y:S01]  /*0bb0*/  LEA R69, R13.reuse, R67, 0x1 ;  /* 0x000000430d457211 */ /* 0x040fe200078e08ff */
[----:B------:R0:W2:Y:S04]  /*0bc0*/  LDG.E.U16 R41, [R52.64] ;  /* 0x0000000434297981 */ /* 0x0000a8000c1e1500 */
[----:B------:R-:W-:Y:S01]  /*0bd0*/  IMAD R71, R13, 0x2, R69 ;  /* 0x000000020d477824 */ /* 0x000fe200078e0245 */
[----:B------:R-:W-:-:S04]  /*0be0*/  LEA R54, P1, R55, R4, 0x1 ;  /* 0x0000000437367211 */ /* 0x000fc800078208ff */
[----:B------:R-:W-:Y:S02]  /*0bf0*/  LEA R73, R13, R71, 0x1 ;  /* 0x000000470d497211 */ /* 0x000fe400078e08ff */
[----:B0-----:R-:W-:-:S04]  /*0c00*/  LEA R52, P0, R57, R4, 0x1 ;  /* 0x0000000439347211 */ /* 0x001fc800078008ff */
[----:B------:R-:W-:Y:S01]  /*0c10*/  LEA.HI.X.SX32 R53, R57, R0, 0x1, P0 ;  /* 0x0000000039357211 */ /* 0x000fe200000f0eff */
[----:B------:R-:W-:Y:S01]  /*0c20*/  IMAD R75, R13, 0x2, R73 ;  /* 0x000000020d4b7824 */ /* 0x000fe200078e0249 */
[----:B------:R-:W-:Y:S02]  /*0c30*/  LEA R56, P0, R61, R4, 0x1 ;  /* 0x000000043d387211 */ /* 0x000fe400078008ff */
[-C--:B------:R-:W-:Y:S01]  /*0c40*/  LEA.HI.X.SX32 R55, R55, R0.reuse, 0x1, P1 ;  /* 0x0000000037377211 */ /* 0x080fe200008f0eff */
[----:B-1----:R0:W2:Y:S01]  /*0c50*/  LDG.E.U16 R46, [R52.64] ;  /* 0x00000004342e7981 */ /* 0x0020a2000c1e1500 */
[----:B------:R-:W-:Y:S02]  /*0c60*/  LEA.HI.X.SX32 R57, R61, R0, 0x1, P0 ;  /* 0x000000003d397211 */ /* 0x000fe400000f0eff */
[-C--:B------:R-:W-:Y:S01]  /*0c70*/  LEA R58, P0, R59, R4.reuse, 0x1 ;  /* 0x000000043b3a7211 */ /* 0x080fe200078008ff */
[----:B------:R1:W2:Y:S01]  /*0c80*/  LDG.E.U16 R45, [R54.64] ;  /* 0x00000004362d7981 */ /* 0x0002a2000c1e1500 */
[----:B------:R-:W-:-:S02]  /*0c90*/  LEA R60, P1, R63, R4, 0x1 ;  /* 0x000000043f3c7211 */ /* 0x000fc400078208ff */
[----:B------:R-:W-:Y:S01]  /*0ca0*/  LEA R77, R13, R75, 0x1 ;  /* 0x0000004b0d4d7211 */ /* 0x000fe200078e08ff */
[----:B------:R0:W2:Y:S01]  /*0cb0*/  LDG.E.U16 R48, [R56.64] ;  /* 0x0000000438307981 */ /* 0x0000a2000c1e1500 */
[-C--:B------:R-:W-:Y:S02]  /*0cc0*/  LEA.HI.X.SX32 R59, R59, R0.reuse, 0x1, P0 ;  /* 0x000000003b3b7211 */ /* 0x080fe400000f0eff */
[----:B------:R-:W-:Y:S01]  /*0cd0*/  LEA.HI.X.SX32 R61, R63, R0, 0x1, P1 ;  /* 0x000000003f3d7211 */ /* 0x000fe200008f0eff */
[----:B------:R-:W-:Y:S01]  /*0ce0*/  IMAD R79, R13, 0x2, R77 ;  /* 0x000000020d4f7824 */ /* 0x000fe200078e024d */
[-C--:B------:R-:W-:Y:S01]  /*0cf0*/  LEA R64, P1, R69, R4.reuse, 0x1 ;  /* 0x0000000445407211 */ /* 0x080fe200078208ff */
[----:B------:R0:W2:Y:S01]  /*0d00*/  LDG.E.U16 R47, [R58.64] ;  /* 0x000000043a2f7981 */ /* 0x0000a2000c1e1500 */
[----:B-1----:R-:W-:-:S03]  /*0d10*/  LEA R54, P0, R65, R4, 0x1 ;  /* 0x0000000441367211 */ /* 0x002fc600078008ff */
[----:B------:R1:W2:Y:S01]  /*0d20*/  LDG.E.U16 R51, [R60.64] ;  /* 0x000000043c337981 */ /* 0x0002a2000c1e1500 */
[-C--:B------:R-:W-:Y:S02]  /*0d30*/  LEA.HI.X.SX32 R55, R65, R0.reuse, 0x1, P0 ;  /* 0x0000000041377211 */ /* 0x080fe400000f0eff */
[----:B------:R-:W-:Y:S02]  /*0d40*/  LEA.HI.X.SX32 R65, R69, R0, 0x1, P1 ;  /* 0x0000000045417211 */ /* 0x000fe400008f0eff */
[----:B------:R-:W-:Y:S02]  /*0d50*/  LEA R69, R13, R79, 0x1 ;  /* 0x0000004f0d457211 */ /* 0x000fe400078e08ff */
[----:B------:R-:W-:Y:S01]  /*0d60*/  LEA R62, P0, R49, R4, 0x1 ;  /* 0x00000004313e7211 */ /* 0x000fe200078008ff */
[----:B0-----:R0:W2:Y:S02]  /*0d70*/  LDG.E.U16 R53, [R64.64] ;  /* 0x0000000440357981 */ /* 0x0010a4000c1e1500 */
[----:B------:R-:W-:Y:S01]  /*0d80*/  IMAD R81, R13, 0x2, R69 ;  /* 0x000000020d517824 */ /* 0x000fe200078e0245 */
[----:B------:R-:W-:-:S02]  /*0d90*/  LEA.HI.X.SX32 R63, R49, R0, 0x1, P0 ;  /* 0x00000000313f7211 */ /* 0x000fc400000f0eff */
[----:B------:R-:W-:Y:S01]  /*0da0*/  LEA R56, P0, R67, R4, 0x1 ;  /* 0x0000000443387211 */ /* 0x000fe200078008ff */
[----:B------:R0:W2:Y:S01]  /*0db0*/  LDG.E.U16 R49, [R54.64] ;  /* 0x0000000436317981 */ /* 0x0000a2000c1e1500 */
[----:B------:R-:W-:Y:S02]  /*0dc0*/  LEA R83, R13, R81, 0x1 ;  /* 0x000000510d537211 */ /* 0x000fe400078e08ff */
[----:B------:R-:W-:Y:S01]  /*0dd0*/  LEA.HI.X.SX32 R57, R67, R0, 0x1, P0 ;  /* 0x0000000043397211 */ /* 0x000fe200000f0eff */
[----:B------:R0:W2:Y:S01]  /*0de0*/  LDG.E.U16 R52, [R62.64] ;  /* 0x000000043e347981 */ /* 0x0000a2000c1e1500 */
[-C--:B------:R-:W-:Y:S01]  /*0df0*/  LEA R58, P0, R71, R4.reuse, 0x1 ;  /* 0x00000004473a7211 */ /* 0x080fe200078008ff */
[----:B------:R-:W-:Y:S01]  /*0e00*/  IMAD R85, R13, 0x2, R83 ;  /* 0x000000020d557824 */ /* 0x000fe200078e0253 */
[----:B------:R-:W-:Y:S01]  /*0e10*/  LEA R66, P1, R77, R4, 0x1 ;  /* 0x000000044d427211 */ /* 0x000fe200078208ff */
[----:B------:R3:W2:Y:S01]  /*0e20*/  LDG.E.U16 R50, [R56.64] ;  /* 0x0000000438327981 */ /* 0x0006a2000c1e1500 */
[----:B------:R-:W-:-:S02]  /*0e30*/  LEA.HI.X.SX32 R59, R71, R0, 0x1, P0 ;  /* 0x00000000473b7211 */ /* 0x000fc400000f0eff */
[----:B-1----:R-:W-:Y:S02]  /*0e40*/  LEA R60, P0, R73, R4, 0x1 ;  /* 0x00000004493c7211 */ /* 0x002fe400078008ff */
[----:B------:R-:W-:Y:S01]  /*0e50*/  LEA R87, R13, R85, 0x1 ;  /* 0x000000550d577211 */ /* 0x000fe200078e08ff */
[----:B0-----:R0:W2:Y:S01]  /*0e60*/  LDG.E.U16 R54, [R58.64] ;  /* 0x000000043a367981 */ /* 0x0010a2000c1e1500 */
[----:B------:R-:W-:Y:S02]  /*0e70*/  LEA.HI.X.SX32 R61, R73, R0, 0x1, P0 ;  /* 0x00000000493d7211 */ /* 0x000fe400000f0eff */
[----:B------:R-:W-:Y:S01]  /*0e80*/  LEA R62, P0, R75, R4, 0x1 ;  /* 0x000000044b3e7211 */ /* 0x000fe200078008ff */
[----:B------:R-:W-:Y:S01]  /*0e90*/  IMAD R89, R13, 0x2, R87 ;  /* 0x000000020d597824 */ /* 0x000fe200078e0257 */
[-C--:B------:R-:W-:Y:S01]  /*0ea0*/  LEA.HI.X.SX32 R67, R77, R0.reuse, 0x1, P1 ;  /* 0x000000004d437211 */ /* 0x080fe200008f0eff */
[----:B---3--:R1:W3:Y:S01]  /*0eb0*/  LDG.E.U16 R56, [R60.64] ;  /* 0x000000043c387981 */ /* 0x0082e2000c1e1500 */
[----:B------:R-:W-:-:S02]  /*0ec0*/  LEA.HI.X.SX32 R63, R75, R0, 0x1, P0 ;  /* 0x000000004b3f7211 */ /* 0x000fc400000f0eff */
[----:B------:R-:W-:Y:S01]  /*0ed0*/  LEA R64, P0, R79, R4, 0x1 ;  /* 0x000000044f407211 */ /* 0x000fe200078008ff */
[----:B------:R1:W2:Y:S01]  /*0ee0*/  LDG.E.U16 R57, [R66.64] ;  /* 0x0000000442397981 */ /* 0x0002a2000c1e1500 */
[----:B------:R-:W-:Y:S02]  /*0ef0*/  LEA R77, R13, R89, 0x1 ;  /* 0x000000590d4d7211 */ /* 0x000fe400078e08ff */
[----:B------:R-:W-:Y:S01]  /*0f00*/  LEA.HI.X.SX32 R65, R79, R0, 0x1, P0 ;  /* 0x000000004f417211 */ /* 0x000fe200000f0eff */
[----:B------:R1:W2:Y:S02]  /*0f10*/  LDG.E.U16 R55, [R62.64] ;  /* 0x000000043e377981 */ /* 0x0002a4000c1e1500 */
[----:B------:R-:W-:Y:S01]  /*0f20*/  IMAD R79, R13, 0x2, R77 ;  /* 0x000000020d4f7824 */ /* 0x000fe200078e024d */
[----:B------:R-:W-:Y:S01]  /*0f30*/  LEA R68, P0, R69, R4, 0x1 ;  /* 0x0000000445447211 */ /* 0x000fe200078008ff */
[----:B0-----:R0:W2:Y:S03]  /*0f40*/  LDG.E.U16 R58, [R64.64] ;  /* 0x00000004403a7981 */ /* 0x0010a6000c1e1500 */
[----:B------:R-:W-:-:S02]  /*0f50*/  LEA R91, R13, R79, 0x1 ;  /* 0x0000004f0d5b7211 */ /* 0x000fc400078e08ff */
[----:B------:R-:W-:Y:S02]  /*0f60*/  LEA.HI.X.SX32 R69, R69, R0, 0x1, P0 ;  /* 0x0000000045457211 */ /* 0x000fe400000f0eff */
[-C--:B------:R-:W-:Y:S01]  /*0f70*/  LEA R70, P0, R81, R4.reuse, 0x1 ;  /* 0x0000000451467211 */ /* 0x080fe200078008ff */
[----:B------:R-:W-:Y:S01]  /*0f80*/  IMAD R93, R13, 0x2, R91 ;  /* 0x000000020d5d7824 */ /* 0x000fe200078e025b */
[----:B------:R-:W-:Y:S01]  /*0f90*/  LEA R72, P1, R83, R4, 0x1 ;  /* 0x0000000453487211 */ /* 0x000fe200078208ff */
[----:B------:R0:W2:Y:S01]  /*0fa0*/  LDG.E.U16 R59, [R68.64] ;  /* 0x00000004443b7981 */ /* 0x0000a2000c1e1500 */
[-C--:B------:R-:W-:Y:S02]  /*0fb0*/  LEA.HI.X.SX32 R71, R81, R0.reuse, 0x1, P0 ;  /* 0x0000000051477211 */ /* 0x080fe400000f0eff */
[----:B------:R-:W-:Y:S02]  /*0fc0*/  LEA R81, R13, R93, 0x1 ;  /* 0x0000005d0d517211 */ /* 0x000fe400078e08ff */
[----:B------:R-:W-:Y:S01]  /*0fd0*/  LEA.HI.X.SX32 R73, R83, R0, 0x1, P1 ;  /* 0x0000000053497211 */ /* 0x000fe200008f0eff */
[----:B-1----:R1:W2:Y:S01]  /*0fe0*/  LDG.E.U16 R60, [R70.64] ;  /* 0x00000004463c7981 */ /* 0x0022a2000c1e1500 */
[----:B------:R-:W-:Y:S01]  /*0ff0*/  LEA R66, P0, R85, R4, 0x1 ;  /* 0x0000000455427211 */ /* 0x000fe200078008ff */
[----:B------:R-:W-:-:S02]  /*1000*/  IMAD R83, R13, 0x2, R81 ;  /* 0x000000020d537824 */ /* 0x000fc400078e0251 */
[----:B------:R0:W2:Y:S01]  /*1010*/  LDG.E.U16 R61, [R72.64] ;  /* 0x00000004483d7981 */ /* 0x0000a2000c1e1500 */
[----:B------:R-:W-:Y:S02]  /*1020*/  LEA.HI.X.SX32 R67, R85, R0, 0x1, P0 ;  /* 0x0000000055437211 */ /* 0x000fe400000f0eff */
[----:B------:R-:W-:Y:S02]  /*1030*/  LEA R85, R13, R83, 0x1 ;  /* 0x000000530d557211 */ /* 0x000fe400078e08ff */
[----:B------:R-:W-:Y:S01]  /*1040*/  LEA R74, P0, R87, R4, 0x1 ;  /* 0x00000004574a7211 */ /* 0x000fe200078008ff */
[----:B------:R1:W2:Y:S02]  /*1050*/  LDG.E.U16 R62, [R66.64] ;  /* 0x00000004423e7981 */ /* 0x0002a4000c1e1500 */
[----:B------:R-:W-:Y:S01]  /*1060*/  IMAD R95, R13, 0x2, R85 ;  /* 0x000000020d5f7824 */ /* 0x000fe200078e0255 */
[----:B------:R-:W-:-:S04]  /*1070*/  LEA.HI.X.SX32 R75, R87, R0, 0x1, P0 ;  /* 0x00000000574b7211 */ /* 0x000fc800000f0eff */
[----:B------:R-:W-:Y:S01]  /*1080*/  LEA R87, R13, R95, 0x1 ;  /* 0x0000005f0d577211 */ /* 0x000fe200078e08ff */
[----:B------:R1:W2:Y:S01]  /*1090*/  LDG.E.U16 R63, [R74.64] ;  /* 0x000000044a3f7981 */ /* 0x0002a2000c1e1500 */
[----:B0-----:R-:W-:-:S03]  /*10a0*/  LEA R68, P0, R89, R4, 0x1 ;  /* 0x0000000459447211 */ /* 0x001fc600078008ff */
[----:B------:R-:W-:Y:S01]  /*10b0*/  IMAD R97, R13, 0x2, R87 ;  /* 0x000000020d617824 */ /* 0x000fe200078e0257 */
[----:B------:R-:W-:-:S04]  /*10c0*/  LEA.HI.X.SX32 R69, R89, R0, 0x1, P0 ;  /* 0x0000000059457211 */ /* 0x000fc800000f0eff */
[C---:B------:R-:W-:Y:S01]  /*10d0*/  LEA R89, R13.reuse, R97, 0x1 ;  /* 0x000000610d597211 */ /* 0x040fe200078e08ff */
[----:B------:R0:W2:Y:S04]  /*10e0*/  LDG.E.U16 R64, [R68.64] ;  /* 0x0000000444407981 */ /* 0x0000a8000c1e1500 */
[----:B------:R-:W-:Y:S01]  /*10f0*/  IMAD R99, R13, 0x2, R89 ;  /* 0x000000020d637824 */ /* 0x000fe200078e0259 */
[----:B-1----:R-:W-:-:S04]  /*1100*/  LEA R70, P0, R79, R4, 0x1 ;  /* 0x000000044f467211 */ /* 0x002fc800078008ff */
[----:B------:R-:W-:Y:S02]  /*1110*/  LEA R101, R13, R99, 0x1 ;  /* 0x000000630d657211 */ /* 0x000fe400078e08ff */
[----:B------:R-:W-:Y:S02]  /*1120*/  LEA.HI.X.SX32 R71, R79, R0, 0x1, P0 ;  /* 0x000000004f477211 */ /* 0x000fe400000f0eff */
[----:B------:R-:W-:Y:S02]  /*1130*/  LEA R72, P0, R91, R4, 0x1 ;  /* 0x000000045b487211 */ /* 0x000fe400078008ff */
[----:B------:R-:W-:Y:S01]  /*1140*/  LEA R103, R13, R101, 0x1 ;  /* 0x000000650d677211 */ /* 0x000fe200078e08ff */
[----:B------:R1:W2:Y:S01]  /*1150*/  LDG.E.U16 R66, [R70.64] ;  /* 0x0000000446427981 */ /* 0x0002a2000c1e1500 */
        /* <DEDUP_REMOVED lines=8> */
[----:B0-----:R0:W2:Y:S01]  /*11e0*/  LDG.E.U16 R68, [R74.64] ;  /* 0x000000044a447981 */ /* 0x0010a2000c1e1500 */
[----:B------:R-:W-:-:S03]  /*11f0*/  LEA R107, R13, R93, 0x1 ;  /* 0x0000005d0d6b7211 */ /* 0x000fc600078e08ff */
[----:B------:R0:W2:Y:S02]  /*1200*/  LDG.E.U16 R65, [R76.64] ;  /* 0x000000044c417981 */ /* 0x0000a4000c1e1500 */
[----:B------:R-:W-:Y:S01]  /*1210*/  IMAD R109, R13, 0x2, R107 ;  /* 0x000000020d6d7824 */ /* 0x000fe200078e026b */
[-C--:B------:R-:W-:Y:S02]  /*1220*/  LEA R78, P1, R81, R4.reuse, 0x1 ;  /* 0x00000004514e7211 */ /* 0x080fe400078208ff */
[----:B0-----:R-:W-:Y:S02]  /*1230*/  LEA R76, P0, R83, R4, 0x1 ;  /* 0x00000004534c7211 */ /* 0x001fe400078008ff */
[----:B------:R-:W-:Y:S02]  /*1240*/  LEA R111, R13, R109, 0x1 ;  /* 0x0000006d0d6f7211 */ /* 0x000fe400078e08ff */
[----:B------:R-:W-:Y:S02]  /*1250*/  LEA.HI.X.SX32 R77, R83, R0, 0x1, P0 ;  /* 0x00000000534d7211 */ /* 0x000fe400000f0eff */
[----:B------:R-:W-:-:S02]  /*1260*/  LEA R80, P0, R85, R4, 0x1 ;  /* 0x0000000455507211 */ /* 0x000fc400078008ff */
[-C--:B------:R-:W-:Y:S01]  /*1270*/  LEA.HI.X.SX32 R79, R81, R0.reuse, 0x1, P1 ;  /* 0x00000000514f7211 */ /* 0x080fe200008f0eff */
[----:B-1----:R0:W2:Y:S01]  /*1280*/  LDG.E.U16 R70, [R76.64] ;  /* 0x000000044c467981 */ /* 0x0020a2000c1e1500 */
[----:B------:R-:W-:Y:S02]  /*1290*/  LEA.HI.X.SX32 R81, R85, R0, 0x1, P0 ;  /* 0x0000000055517211 */ /* 0x000fe400000f0eff */
[----:B------:R-:W-:Y:S01]  /*12a0*/  LEA R82, P0, R95, R4, 0x1 ;  /* 0x000000045f527211 */ /* 0x000fe200078008ff */
[----:B------:R1:W2:Y:S01]  /*12b0*/  LDG.E.U16 R69, [R78.64] ;  /* 0x000000044e457981 */ /* 0x0002a2000c1e1500 */
[----:B------:R-:W-:Y:S02]  /*12c0*/  LEA R113, R13, R111, 0x1 ;  /* 0x0000006f0d717211 */ /* 0x000fe400078e08ff */
[----:B------:R-:W-:Y:S01]  /*12d0*/  LEA.HI.X.SX32 R83, R95, R0, 0x1, P0 ;  /* 0x000000005f537211 */ /* 0x000fe200000f0eff */
[----:B------:R0:W2:Y:S02]  /*12e0*/  LDG.E.U16 R71, [R80.64] ;  /* 0x0000000450477981 */ /* 0x0000a4000c1e1500 */
[----:B------:R-:W-:Y:S01]  /*12f0*/  IMAD R95, R13, 0x2, R113 ;  /* 0x000000020d5f7824 */ /* 0x000fe200078e0271 */
[----:B------:R-:W-:Y:S01]  /*1300*/  LEA R84, P1, R87, R4, 0x1 ;  /* 0x0000000457547211 */ /* 0x000fe200078208ff */
[----:B------:R0:W2:Y:S03]  /*1310*/  LDG.E.U16 R72, [R82.64] ;  /* 0x0000000452487981 */ /* 0x0000a6000c1e1500 */
[----:B------:R-:W-:-:S04]  /*1320*/  LEA R115, R13, R95, 0x1 ;  /* 0x0000005f0d737211 */ /* 0x000fc800078e08ff */
[----:B------:R-:W-:-:S05]  /*1330*/  LEA R117, R13, R115, 0x1 ;  /* 0x000000730d757211 */ /* 0x000fca00078e08ff */
[----:B------:R-:W-:Y:S01]  /*1340*/  IMAD R119, R13, 0x2, R117 ;  /* 0x000000020d777824 */ /* 0x000fe200078e0275 */
[----:B------:R-:W-:-:S04]  /*1350*/  LEA.HI.X.SX32 R85, R87, R0, 0x1, P1 ;  /* 0x0000000057557211 */ /* 0x000fc800008f0eff */
[----:B------:R-:W-:Y:S01]  /*1360*/  LEA R121, R13, R119, 0x1 ;  /* 0x000000770d797211 */ /* 0x000fe200078e08ff */
[----:B------:R0:W2:Y:S01]  /*1370*/  LDG.E.U16 R73, [R84.64] ;  /* 0x0000000454497981 */ /* 0x0000a2000c1e1500 */
[----:B------:R-:W-:Y:S02]  /*1380*/  LEA R90, P1, R101, R4, 0x1 ;  /* 0x00000004655a7211 */ /* 0x000fe400078208ff */
[----:B------:R-:W-:Y:S02]  /*1390*/  LEA R123, R13, R121, 0x1 ;  /* 0x000000790d7b7211 */ /* 0x000fe400078e08ff */
[----:B------:R-:W-:-:S03]  /*13a0*/  LEA.HI.X.SX32 R91, R101, R0, 0x1, P1 ;  /* 0x00000000655b7211 */ /* 0x000fc600008f0eff */
[----:B------:R-:W-:Y:S01]  /*13b0*/  IMAD R101, R13, 0x2, R123 ;  /* 0x000000020d657824 */ /* 0x000fe200078e027b */
[----:B-1----:R-:W-:Y:S01]  /*13c0*/  LEA R78, P0, R97, R4, 0x1 ;  /* 0x00000004614e7211 */ /* 0x002fe200078008ff */
[----:B0-----:R0:W2:Y:S03]  /*13d0*/  LDG.E.U16 R77, [R90.64] ;  /* 0x000000045a4d7981 */ /* 0x0010a6000c1e1500 */
[----:B------:R-:W-:Y:S02]  /*13e0*/  LEA R125, R13, R101, 0x1 ;  /* 0x000000650d7d7211 */ /* 0x000fe400078e08ff */
[----:B------:R-:W-:Y:S02]  /*13f0*/  LEA.HI.X.SX32 R79, R97, R0, 0x1, P0 ;  /* 0x00000000614f7211 */ /* 0x000fe400000f0eff */
[----:B------:R-:W-:Y:S02]  /*1400*/  LEA R127, R13, R125, 0x1 ;  /* 0x0000007d0d7f7211 */ /* 0x000fe400078e08ff */
[----:B------:R-:W-:Y:S01]  /*1410*/  LEA R86, P0, R89, R4, 0x1 ;  /* 0x0000000459567211 */ /* 0x000fe200078008ff */
[----:B------:R1:W2:Y:S02]  /*1420*/  LDG.E.U16 R74, [R78.64] ;  /* 0x000000044e4a7981 */ /* 0x0002a4000c1e1500 */
[----:B------:R-:W-:Y:S01]  /*1430*/  IMAD R129, R13, 0x2, R127 ;  /* 0x000000020d817824 */ /* 0x000fe200078e027f */
[----:B------:R-:W-:-:S02]  /*1440*/  LEA.HI.X.SX32 R87, R89, R0, 0x1, P0 ;  /* 0x0000000059577211 */ /* 0x000fc400000f0eff */
[----:B------:R-:W-:Y:S02]  /*1450*/  LEA R80, P0, R99, R4, 0x1 ;  /* 0x0000000463507211 */ /* 0x000fe400078008ff */
[----:B------:R-:W-:Y:S01]  /*1460*/  LEA R131, R13, R129, 0x1 ;  /* 0x000000810d837211 */ /* 0x000fe200078e08ff */
[----:B------:R0:W2:Y:S01]  /*1470*/  LDG.E.U16 R75, [R86.64] ;  /* 0x00000004564b7981 */ /* 0x0000a2000c1e1500 */
[----:B------:R-:W-:Y:S02]  /*1480*/  LEA.HI.X.SX32 R81, R99, R0, 0x1, P0 ;  /* 0x0000000063517211 */ /* 0x000fe400000f0eff */
[----:B------:R-:W-:Y:S02]  /*1490*/  LEA R82, P0, R103, R4, 0x1 ;  /* 0x0000000467527211 */ /* 0x000fe400078008ff */
[----:B------:R-:W-:Y:S01]  /*14a0*/  LEA R133, R13, R131, 0x1 ;  /* 0x000000830d857211 */ /* 0x000fe200078e08ff */
[----:B------:R0:W2:Y:S01]  /*14b0*/  LDG.E.U16 R76, [R80.64] ;  /* 0x00000004504c7981 */ /* 0x0000a2000c1e1500 */
[----:B------:R-:W-:-:S02]  /*14c0*/  LEA.HI.X.SX32 R83, R103, R0, 0x1, P0 ;  /* 0x0000000067537211 */ /* 0x000fc400000f0eff */
[----:B-1----:R-:W-:Y:S01]  /*14d0*/  LEA R78, P0, R105, R4, 0x1 ;  /* 0x00000004694e7211 */ /* 0x002fe200078008ff */
[----:B------:R-:W-:Y:S02]  /*14e0*/  IMAD R135, R13, 0x2, R133 ;  /* 0x000000020d877824 */ /* 0x000fe400078e0285 */
[----:B------:R1:W2:Y:S01]  /*14f0*/  LDG.E.U16 R88, [R82.64] ;  /* 0x0000000452587981 */ /* 0x0002a2000c1e1500 */
[----:B------:R-:W-:Y:S02]  /*1500*/  LEA.HI.X.SX32 R79, R105, R0, 0x1, P0 ;  /* 0x00000000694f7211 */ /* 0x000fe400000f0eff */
[----:B------:R-:W-:Y:S02]  /*1510*/  LEA R84, P0, R93, R4, 0x1 ;  /* 0x000000045d547211 */ /* 0x000fe400078008ff */
[----:B------:R-:W-:Y:S01]  /*1520*/  LEA R137, R13, R135, 0x1 ;  /* 0x000000870d897211 */ /* 0x000fe200078e08ff */
[----:B------:R1:W2:Y:S01]  /*1530*/  LDG.E.U16 R89, [R78.64] ;  /* 0x000000044e597981 */ /* 0x0002a2000c1e1500 */
[----:B------:R-:W-:-:S02]  /*1540*/  LEA.HI.X.SX32 R85, R93, R0, 0x1, P0 ;  /* 0x000000005d557211 */ /* 0x000fc400000f0eff */
[----:B0-----:R-:W-:Y:S02]  /*1550*/  LEA R86, P0, R109, R4, 0x1 ;  /* 0x000000046d567211 */ /* 0x001fe400078008ff */
[----:B------:R-:W-:Y:S01]  /*1560*/  LEA R139, R13, R137, 0x1 ;  /* 0x000000890d8b7211 */ /* 0x000fe200078e08ff */
[----:B------:R0:W2:Y:S01]  /*1570*/  LDG.E.U16 R90, [R84.64] ;  /* 0x00000004545a7981 */ /* 0x0000a2000c1e1500 */
[----:B------:R-:W-:Y:S02]  /*1580*/  LEA.HI.X.SX32 R87, R109, R0, 0x1, P0 ;  /* 0x000000006d577211 */ /* 0x000fe400000f0eff */
[-C--:B------:R-:W-:Y:S01]  /*1590*/  LEA R80, P1, R107, R4.reuse, 0x1 ;  /* 0x000000046b507211 */ /* 0x080fe200078208ff */
[----:B------:R-:W-:Y:S01]  /*15a0*/  IMAD R105, R13, 0x2, R139 ;  /* 0x000000020d697824 */ /* 0x000fe200078e028b */
[----:B-1----:R-:W-:Y:S01]  /*15b0*/  LEA R82, P0, R111, R4, 0x1 ;  /* 0x000000046f527211 */ /* 0x002fe200078008ff */
[----:B------:R1:W3:Y:S01]  /*15c0*/  LDG.E.U16 R96, [R86.64] ;  /* 0x0000000456607981 */ /* 0x0002e2000c1e1500 */
[----:B------:R-:W-:-:S02]  /*15d0*/  LEA.HI.X.SX32 R81, R107, R0, 0x1, P1 ;  /* 0x000000006b517211 */ /* 0x000fc400008f0eff */
[----:B------:R-:W-:Y:S02]  /*15e0*/  LEA.HI.X.SX32 R83, R111, R0, 0x1, P0 ;  /* 0x000000006f537211 */ /* 0x000fe400000f0eff */
[-C--:B------:R-:W-:Y:S01]  /*15f0*/  LEA R78, P0, R113, R4.reuse, 0x1 ;  /* 0x00000004714e7211 */ /* 0x080fe200078008ff */
[----:B------:R0:W3:Y:S01]  /*1600*/  LDG.E.U16 R91, [R80.64] ;  /* 0x00000004505b7981 */ /* 0x0000e2000c1e1500 */
[----:B------:R-:W-:Y:S02]  /*1610*/  LEA R92, P1, R95, R4, 0x1 ;  /* 0x000000045f5c7211 */ /* 0x000fe400078208ff */
[----:B------:R-:W-:Y:S01]  /*1620*/  LEA R141, R13, R105, 0x1 ;  /* 0x000000690d8d7211 */ /* 0x000fe200078e08ff */
[----:B------:R4:W3:Y:S01]  /*1630*/  LDG.E.U16 R97, [R82.64] ;  /* 0x0000000452617981 */ /* 0x0008e2000c1e1500 */
[-C--:B------:R-:W-:Y:S02]  /*1640*/  LEA.HI.X.SX32 R79, R113, R0.reuse, 0x1, P0 ;  /* 0x00000000714f7211 */ /* 0x080fe400000f0eff */
[----:B------:R-:W-:-:S02]  /*1650*/  LEA.HI.X.SX32 R93, R95, R0, 0x1, P1 ;  /* 0x000000005f5d7211 */ /* 0x000fc400008f0eff */
[----:B------:R-:W-:Y:S01]  /*1660*/  LEA R95, R13, R141, 0x1 ;  /* 0x0000008d0d5f7211 */ /* 0x000fe200078e08ff */
[----:B------:R4:W3:Y:S01]  /*1670*/  LDG.E.U16 R98, [R78.64] ;  /* 0x000000044e627981 */ /* 0x0008e2000c1e1500 */
[-C--:B0-----:R-:W-:Y:S02]  /*1680*/  LEA R80, P0, R115, R4.reuse, 0x1 ;  /* 0x0000000473507211 */ /* 0x081fe400078008ff */
[----:B-1----:R-:W-:Y:S01]  /*1690*/  LEA R86, P1, R121, R4, 0x1 ;  /* 0x0000000479567211 */ /* 0x002fe200078208ff */
[----:B------:R0:W3:Y:S01]  /*16a0*/  LDG.E.U16 R99, [R92.64] ;  /* 0x000000045c637981 */ /* 0x0000e2000c1e1500 */
[----:B------:R-:W-:Y:S01]  /*16b0*/  LEA.HI.X.SX32 R81, R115, R0, 0x1, P0 ;  /* 0x0000000073517211 */ /* 0x000fe200000f0eff */
[----:B------:R-:W-:Y:S01]  /*16c0*/  IMAD R115, R13, 0x2, R95 ;  /* 0x000000020d737824 */ /* 0x000fe200078e025f */
[----:B------:R-:W-:Y:S02]  /*16d0*/  LEA R84, P0, R117, R4, 0x1 ;  /* 0x0000000475547211 */ /* 0x000fe400078008ff */
[----:B------:R-:W-:Y:S01]  /*16e0*/  LEA.HI.X.SX32 R87, R121, R0, 0x1, P1 ;  /* 0x0000000079577211 */ /* 0x000fe200008f0eff */
[----:B------:R1:W3:Y:S01]  /*16f0*/  LDG.E.U16 R102, [R80.64] ;  /* 0x0000000450667981 */ /* 0x0002e2000c1e1500 */
[----:B------:R-:W-:-:S02]  /*1700*/  LEA R111, R13, R115, 0x1 ;  /* 0x000000730d6f7211 */ /* 0x000fc400078e08ff */
[----:B------:R-:W-:Y:S01]  /*1710*/  LEA.HI.X.SX32 R85, R117, R0, 0x1, P0 ;  /* 0x0000000075557211 */ /* 0x000fe200000f0eff */
[----:B------:R0:W3:Y:S01]  /*1720*/  LDG.E.U16 R107, [R86.64] ;  /* 0x00000004566b7981 */ /* 0x0000e2000c1e1500 */
[----:B------:R-:W-:Y:S02]  /*1730*/  LEA R117, R13, R111, 0x1 ;  /* 0x0000006f0d757211 */ /* 0x000fe400078e08ff */
[----:B----4-:R-:W-:Y:S01]  /*1740*/  LEA R82, P0, R119, R4, 0x1 ;  /* 0x0000000477527211 */ /* 0x010fe200078008ff */
[----:B------:R4:W3:Y:S02]  /*1750*/  LDG.E.U16 R103, [R84.64] ;  /* 0x0000000454677981 */ /* 0x0008e4000c1e1500 */
[----:B------:R-:W-:Y:S01]  /*1760*/  IMAD R143, R13, 0x2, R117 ;  /* 0x000000020d8f7824 */ /* 0x000fe200078e0275 */
[----:B------:R-:W-:-:S04]  /*1770*/  LEA.HI.X.SX32 R83, R119, R0, 0x1, P0 ;  /* 0x0000000077537211 */ /* 0x000fc800000f0eff */
[----:B------:R-:W-:Y:S01]  /*1780*/  LEA R119, R13, R143, 0x1 ;  /* 0x0000008f0d777211 */ /* 0x000fe200078e08ff */
[----:B------:R0:W3:Y:S01]  /*1790*/  LDG.E.U16 R104, [R82.64] ;  /* 0x0000000452687981 */ /* 0x0000e2000c1e1500 */
[----:B------:R-:W-:Y:S02]  /*17a0*/  LEA R78, P0, R123, R4, 0x1 ;  /* 0x000000047b4e7211 */ /* 0x000fe400078008ff */
[----:B------:R-:W-:Y:S02]  /*17b0*/  LEA R121, R13, R119, 0x1 ;  /* 0x000000770d797211 */ /* 0x000fe400078e08ff */
[----:B------:R-:W-:Y:S02]  /*17c0*/  LEA.HI.X.SX32 R79, R123, R0, 0x1, P0 ;  /* 0x000000007b4f7211 */ /* 0x000fe400000f0eff */
[-C--:B-1----:R-:W-:Y:S01]  /*17d0*/  LEA R80, P0, R101, R4.reuse, 0x1 ;  /* 0x0000000465507211 */ /* 0x082fe200078008ff */
[----:B------:R-:W-:Y:S01]  /*17e0*/  IMAD R123, R13, 0x2, R121 ;  /* 0x000000020d7b7824 */ /* 0x000fe200078e0279 */
[----:B0-----:R-:W-:Y:S01]  /*17f0*/  LEA R82, P1, R127, R4, 0x1 ;  /* 0x000000047f527211 */ /* 0x001fe200078208ff */
[----:B------:R0:W3:Y:S01]  /*1800*/  LDG.E.U16 R106, [R78.64] ;  /* 0x000000044e6a7981 */ /* 0x0000e2000c1e1500 */
[----:B------:R-:W-:-:S02]  /*1810*/  LEA.HI.X.SX32 R81, R101, R0, 0x1, P0 ;  /* 0x0000000065517211 */ /* 0x000fc400000f0eff */
[----:B------:R-:W-:Y:S02]  /*1820*/  LEA R101, R13, R123, 0x1 ;  /* 0x0000007b0d657211 */ /* 0x000fe400078e08ff */
[----:B----4-:R-:W-:Y:S01]  /*1830*/  LEA R84, P0, R125, R4, 0x1 ;  /* 0x000000047d547211 */ /* 0x010fe200078008ff */
[----:B------:R1:W4:Y:S01]  /*1840*/  LDG.E.U16 R108, [R80.64] ;  /* 0x00000004506c7981 */ /* 0x000322000c1e1500 */
[----:B------:R-:W-:Y:S02]  /*1850*/  LEA R145, R13, R101, 0x1 ;  /* 0x000000650d917211 */ /* 0x000fe400078e08ff */
[----:B------:R-:W-:-:S03]  /*1860*/  LEA.HI.X.SX32 R85, R125, R0, 0x1, P0 ;  /* 0x000000007d557211 */ /* 0x000fc600000f0eff */
[----:B------:R-:W-:Y:S01]  /*1870*/  IMAD R125, R13, 0x2, R145 ;  /* 0x000000020d7d7824 */ /* 0x000fe200078e0291 */
[----:B------:R-:W-:Y:S01]  /*1880*/  LEA.HI.X.SX32 R83, R127, R0, 0x1, P1 ;  /* 0x000000007f537211 */ /* 0x000fe200008f0eff */
[----:B------:R0:W3:Y:S01]  /*1890*/  LDG.E.U16 R109, [R84.64] ;  /* 0x00000004546d7981 */ /* 0x0000e2000c1e1500 */
[----:B------:R-:W-:Y:S02]  /*18a0*/  LEA R86, P0, R129, R4, 0x1 ;  /* 0x0000000481567211 */ /* 0x000fe400078008ff */
[----:B------:R-:W-:Y:S01]  /*18b0*/  LEA R127, R13, R125, 0x1 ;  /* 0x0000007d0d7f7211 */ /* 0x000fe200078e08ff */
[----:B------:R1:W4:Y:S01]  /*18c0*/  LDG.E.U16 R113, [R82.64] ;  /* 0x0000000452717981 */ /* 0x000322000c1e1500 */
[----:B------:R-:W-:Y:S02]  /*18d0*/  LEA.HI.X.SX32 R87, R129, R0, 0x1, P0 ;  /* 0x0000000081577211 */ /* 0x000fe400000f0eff */
[----:B------:R-:W-:Y:S02]  /*18e0*/  LEA R129, R13, R127, 0x1 ;  /* 0x0000007f0d817211 */ /* 0x000fe400078e08ff */
[-C--:B------:R-:W-:Y:S01]  /*18f0*/  LEA R92, P0, R131, R4.reuse, 0x1 ;  /* 0x00000004835c7211 */ /* 0x080fe200078008ff */
[----:B------:R1:W4:Y:S02]  /*1900*/  LDG.E.U16 R110, [R86.64] ;  /* 0x00000004566e7981 */ /* 0x000324000c1e1500 */
[----:B------:R-:W-:Y:S01]  /*1910*/  IMAD R147, R13, 0x2, R129 ;  /* 0x000000020d937824 */ /* 0x000fe200078e0281 */
[----:B0-----:R-:W-:-:S02]  /*1920*/  LEA R78, P1, R133, R4, 0x1 ;  /* 0x00000004854e7211 */ /* 0x001fc400078208ff */
[-C--:B------:R-:W-:Y:S02]  /*1930*/  LEA.HI.X.SX32 R93, R131, R0.reuse, 0x1, P0 ;  /* 0x00000000835d7211 */ /* 0x080fe400000f0eff */
[----:B------:R-:W-:Y:S02]  /*1940*/  LEA R131, R13, R147, 0x1 ;  /* 0x000000930d837211 */ /* 0x000fe400078e08ff */
[----:B------:R-:W-:Y:S01]  /*1950*/  LEA.HI.X.SX32 R79, R133, R0, 0x1, P1 ;  /* 0x00000000854f7211 */ /* 0x000fe200008f0eff */
[----:B------:R0:W5:Y:S01]  /*1960*/  LDG.E.U16 R112, [R92.64] ;  /* 0x000000045c707981 */ /* 0x000162000c1e1500 */
[----:B-1----:R-:W-:Y:S02]  /*1970*/  LEA R80, P0, R135, R4, 0x1 ;  /* 0x0000000487507211 */ /* 0x002fe400078008ff */
[----:B------:R-:W-:Y:S01]  /*1980*/  LEA R133, R13, R131, 0x1 ;  /* 0x000000830d857211 */ /* 0x000fe200078e08ff */
[----:B------:R1:W5:Y:S01]  /*1990*/  LDG.E.U16 R114, [R78.64] ;  /* 0x000000044e727981 */ /* 0x000362000c1e1500 */
[----:B------:R-:W-:-:S03]  /*19a0*/  LEA.HI.X.SX32 R81, R135, R0, 0x1, P0 ;  /* 0x0000000087517211 */ /* 0x000fc600000f0eff */
[----:B------:R-:W-:Y:S01]  /*19b0*/  IMAD R135, R13, 0x2, R133 ;  /* 0x000000020d877824 */ /* 0x000fe200078e0285 */
[----:B------:R-:W-:Y:S01]  /*19c0*/  LEA R84, P0, R137, R4, 0x1 ;  /* 0x0000000489547211 */ /* 0x000fe200078008ff */
[----:B------:R0:W5:Y:S03]  /*19d0*/  LDG.E.U16 R155, [R80.64] ;  /* 0x00000004509b7981 */ /* 0x000166000c1e1500 */
[----:B------:R-:W-:Y:S02]  /*19e0*/  LEA R149, R13, R135, 0x1 ;  /* 0x000000870d957211 */ /* 0x000fe400078e08ff */
[----:B------:R-:W-:Y:S02]  /*19f0*/  LEA.HI.X.SX32 R85, R137, R0, 0x1, P0 ;  /* 0x0000000089557211 */ /* 0x000fe400000f0eff */
[----:B------:R-:W-:Y:S02]  /*1a00*/  LEA R82, P1, R139, R4, 0x1 ;  /* 0x000000048b527211 */ /* 0x000fe400078208ff */
[----:B------:R-:W-:Y:S01]  /*1a10*/  LEA R137, R13, R149, 0x1 ;  /* 0x000000950d897211 */ /* 0x000fe200078e08ff */
[----:B------:R1:W5:Y:S01]  /*1a20*/  LDG.E.U16 R116, [R84.64] ;  /* 0x0000000454747981 */ /* 0x000362000c1e1500 */
[----:B------:R-:W-:-:S02]  /*1a30*/  LEA.HI.X.SX32 R83, R139, R0, 0x1, P1 ;  /* 0x000000008b537211 */ /* 0x000fc400008f0eff */
[-C--:B------:R-:W-:Y:S01]  /*1a40*/  LEA R86, P0, R141, R4.reuse, 0x1 ;  /* 0x000000048d567211 */ /* 0x080fe200078008ff */
[----:B------:R-:W-:Y:S01]  /*1a50*/  IMAD R139, R13, 0x2, R137 ;  /* 0x000000020d8b7824 */ /* 0x000fe200078e0289 */
[----:B0-----:R-:W-:Y:S01]  /*1a60*/  LEA R80, P1, R123, R4, 0x1 ;  /* 0x000000047b507211 */ /* 0x001fe200078208ff */
[----:B------:R0:W5:Y:S01]  /*1a70*/  LDG.E.U16 R118, [R82.64] ;  /* 0x0000000452767981 */ /* 0x000162000c1e1500 */
[----:B------:R-:W-:Y:S02]  /*1a80*/  LEA.HI.X.SX32 R87, R141, R0, 0x1, P0 ;  /* 0x000000008d577211 */ /* 0x000fe400000f0eff */
[----:B------:R-:W-:Y:S02]  /*1a90*/  LEA R141, R13, R139, 0x1 ;  /* 0x0000008b0d8d7211 */ /* 0x000fe400078e08ff */
[----:B-1----:R-:W-:Y:S01]  /*1aa0*/  LEA R78, P0, R117, R4, 0x1 ;  /* 0x00000004754e7211 */ /* 0x002fe200078008ff */
[----:B------:R1:W5:Y:S01]  /*1ab0*/  LDG.E.U16 R157, [R86.64] ;  /* 0x00000004569d7981 */ /* 0x000362000c1e1500 */
[----:B------:R-:W-:-:S02]  /*1ac0*/  LEA R151, R13, R141, 0x1 ;  /* 0x0000008d0d977211 */ /* 0x000fc400078e08ff */
[----:B------:R-:W-:-:S03]  /*1ad0*/  LEA.HI.X.SX32 R79, R117, R0, 0x1, P0 ;  /* 0x00000000754f7211 */ /* 0x000fc600000f0eff */
[----:B------:R-:W-:Y:S01]  /*1ae0*/  IMAD R117, R13, 0x2, R151 ;  /* 0x000000020d757824 */ /* 0x000fe200078e0297 */
[----:B------:R-:W-:Y:S01]  /*1af0*/  LEA.HI.X.SX32 R81, R123, R0, 0x1, P1 ;  /* 0x000000007b517211 */ /* 0x000fe200008f0eff */
[----:B------:R0:W5:Y:S01]  /*1b00*/  LDG.E.U16 R159, [R78.64] ;  /* 0x000000044e9f7981 */ /* 0x000162000c1e1500 */
[----:B------:R-:W-:Y:S02]  /*1b10*/  LEA R84, P0, R127, R4, 0x1 ;  /* 0x000000047f547211 */ /* 0x000fe400078008ff */
[----:B------:R-:W-:Y:S01]  /*1b20*/  LEA R123, R13, R117, 0x1 ;  /* 0x000000750d7b7211 */ /* 0x000fe200078e08ff */
[----:B------:R1:W5:Y:S01]  /*1b30*/  LDG.E.U16 R161, [R80.64] ;  /* 0x0000000450a17981 */ /* 0x000362000c1e1500 */
[----:B------:R-:W-:Y:S02]  /*1b40*/  LEA.HI.X.SX32 R85, R127, R0, 0x1, P0 ;  /* 0x000000007f557211 */ /* 0x000fe400000f0eff */
[----:B------:R-:W-:Y:S02]  /*1b50*/  LEA R127, R13, R123, 0x1 ;  /* 0x0000007b0d7f7211 */ /* 0x000fe400078e08ff */
[-C--:B------:R-:W-:Y:S01]  /*1b60*/  LEA R92, P0, R133, R4.reuse, 0x1 ;  /* 0x00000004855c7211 */ /* 0x080fe200078008ff */
[----:B------:R1:W5:Y:S02]  /*1b70*/  LDG.E.U16 R163, [R84.64] ;  /* 0x0000000454a37981 */ /* 0x000364000c1e1500 */
[----:B------:R-:W-:Y:S01]  /*1b80*/  IMAD R153, R13, 0x2, R127 ;  /* 0x000000020d997824 */ /* 0x000fe200078e027f */
[----:B0-----:R-:W-:-:S02]  /*1b90*/  LEA R82, P1, R139, R4, 0x1 ;  /* 0x000000048b527211 */ /* 0x001fc400078208ff */
[-C--:B------:R-:W-:Y:S02]  /*1ba0*/  LEA.HI.X.SX32 R93, R133, R0.reuse, 0x1, P0 ;  /* 0x00000000855d7211 */ /* 0x080fe400000f0eff */
[----:B------:R-:W-:Y:S02]  /*1bb0*/  LEA R133, R13, R153, 0x1 ;  /* 0x000000990d857211 */ /* 0x000fe400078e08ff */
[----:B------:R-:W-:Y:S01]  /*1bc0*/  LEA.HI.X.SX32 R83, R139, R0, 0x1, P1 ;  /* 0x000000008b537211 */ /* 0x000fe200008f0eff */
[----:B------:R0:W5:Y:S01]  /*1bd0*/  LDG.E.U16 R165, [R92.64] ;  /* 0x000000045ca57981 */ /* 0x000162000c1e1500 */
[----:B------:R-:W-:Y:S02]  /*1be0*/  LEA R139, R13, R133, 0x1 ;  /* 0x000000850d8b7211 */ /* 0x000fe400078e08ff */
[-C--:B------:R-:W-:Y:S01]  /*1bf0*/  LEA R78, P0, R123, R4.reuse, 0x1 ;  /* 0x000000047b4e7211 */ /* 0x080fe200078008ff */
[----:B------:R0:W5:Y:S01]  /*1c00*/  LDG.E.U16 R167, [R82.64] ;  /* 0x0000000452a77981 */ /* 0x000162000c1e1500 */
[----:B-1----:R-:W-:-:S02]  /*1c10*/  LEA R80, P1, R139, R4, 0x1 ;  /* 0x000000048b507211 */ /* 0x002fc400078208ff */
[-C--:B------:R-:W-:Y:S02]  /*1c20*/  LEA.HI.X.SX32 R79, R123, R0.reuse, 0x1, P0 ;  /* 0x000000007b4f7211 */ /* 0x080fe400000f0eff */
[----:B------:R-:W-:-:S03]  /*1c30*/  LEA.HI.X.SX32 R81, R139, R0, 0x1, P1 ;  /* 0x000000008b517211 */ /* 0x000fc600008f0eff */
[----:B------:R1:W5:Y:S01]  /*1c40*/  LDG.E.U16 R169, [R78.64] ;  /* 0x000000044ea97981 */ /* 0x000362000c1e1500 */
[----:B------:R-:W-:-:S03]  /*1c50*/  LEA R86, P0, R95, R4, 0x1 ;  /* 0x000000045f567211 */ /* 0x000fc600078008ff */
[----:B------:R1:W5:Y:S01]  /*1c60*/  LDG.E.U16 R171, [R80.64] ;  /* 0x0000000450ab7981 */ /* 0x000362000c1e1500 */
[----:B------:R-:W-:Y:S02]  /*1c70*/  LEA.HI.X.SX32 R87, R95, R0, 0x1, P0 ;  /* 0x000000005f577211 */ /* 0x000fe400000f0eff */
[-C--:B------:R-:W-:Y:S02]  /*1c80*/  LEA R94, P0, R143, R4.reuse, 0x1 ;  /* 0x000000048f5e7211 */ /* 0x080fe400078008ff */
[----:B------:R-:W-:Y:S01]  /*1c90*/  LEA R84, P1, R101, R4, 0x1 ;  /* 0x0000000465547211 */ /* 0x000fe200078208ff */
[----:B------:R-:W-:Y:S01]  /*1ca0*/  IMAD R139, R13, 0x2, R139 ;  /* 0x000000020d8b7824 */ /* 0x000fe200078e028b */
[----:B------:R-:W-:Y:S01]  /*1cb0*/  LEA.HI.X.SX32 R95, R143, R0, 0x1, P0 ;  /* 0x000000008f5f7211 */ /* 0x000fe200000f0eff */
[----:B------:R1:W5:Y:S01]  /*1cc0*/  LDG.E.U16 R120, [R86.64] ;  /* 0x0000000456787981 */ /* 0x000362000c1e1500 */
[----:B0-----:R-:W-:Y:S02]  /*1cd0*/  LEA R92, P0, R129, R4, 0x1 ;  /* 0x00000004815c7211 */ /* 0x001fe400078008ff */
[-C--:B------:R-:W-:Y:S01]  /*1ce0*/  LEA.HI.X.SX32 R85, R101, R0.reuse, 0x1, P1 ;  /* 0x0000000065557211 */ /* 0x080fe200008f0eff */
[----:B------:R0:W5:Y:S01]  /*1cf0*/  LDG.E.U16 R122, [R94.64] ;  /* 0x000000045e7a7981 */ /* 0x000162000c1e1500 */
[----:B------:R-:W-:-:S02]  /*1d00*/  LEA.HI.X.SX32 R93, R129, R0, 0x1, P0 ;  /* 0x00000000815d7211 */ /* 0x000fc400000f0eff */
[-C--:B-1----:R-:W-:Y:S01]  /*1d10*/  LEA R78, P0, R135, R4.reuse, 0x1 ;  /* 0x00000004874e7211 */ /* 0x082fe200078008ff */
[----:B------:R1:W5:Y:S01]  /*1d20*/  LDG.E.U16 R123, [R84.64] ;  /* 0x00000004547b7981 */ /* 0x000362000c1e1500 */
[----:B------:R-:W-:Y:S02]  /*1d30*/  LEA R82, P1, R141, R4, 0x1 ;  /* 0x000000048d527211 */ /* 0x000fe400078208ff */
[-C--:B------:R-:W-:Y:S01]  /*1d40*/  LEA.HI.X.SX32 R79, R135, R0.reuse, 0x1, P0 ;  /* 0x00000000874f7211 */ /* 0x080fe200000f0eff */
[----:B------:R0:W5:Y:S01]  /*1d50*/  LDG.E.U16 R126, [R92.64] ;  /* 0x000000045c7e7981 */ /* 0x000162000c1e1500 */
[----:B------:R-:W-:Y:S02]  /*1d60*/  LEA.HI.X.SX32 R83, R141, R0, 0x1, P1 ;  /* 0x000000008d537211 */ /* 0x000fe400008f0eff */
[-C--:B------:R-:W-:Y:S01]  /*1d70*/  LEA R80, P0, R127, R4.reuse, 0x1 ;  /* 0x000000047f507211 */ /* 0x080fe200078008ff */
[----:B------:R1:W5:Y:S01]  /*1d80*/  LDG.E.U16 R128, [R78.64] ;  /* 0x000000044e807981 */ /* 0x000362000c1e1500 */
[----:B------:R-:W-:-:S02]  /*1d90*/  LEA R86, P1, R139, R4, 0x1 ;  /* 0x000000048b567211 */ /* 0x000fc400078208ff */
[-C--:B------:R-:W-:Y:S01]  /*1da0*/  LEA.HI.X.SX32 R81, R127, R0.reuse, 0x1, P0 ;  /* 0x000000007f517211 */ /* 0x080fe200000f0eff */
[----:B------:R1:W5:Y:S01]  /*1db0*/  LDG.E.U16 R130, [R82.64] ;  /* 0x0000000452827981 */ /* 0x000362000c1e1500 */
[----:B------:R-:W-:-:S03]  /*1dc0*/  LEA.HI.X.SX32 R87, R139, R0, 0x1, P1 ;  /* 0x000000008b577211 */ /* 0x000fc600008f0eff */
[----:B------:R1:W5:Y:S01]  /*1dd0*/  LDG.E.U16 R134, [R80.64] ;  /* 0x0000000450867981 */ /* 0x000362000c1e1500 */
[----:B0-----:R-:W-:-:S03]  /*1de0*/  LEA R94, P0, R115, R4, 0x1 ;  /* 0x00000004735e7211 */ /* 0x001fc600078008ff */
[----:B------:R0:W5:Y:S01]  /*1df0*/  LDG.E.U16 R136, [R86.64] ;  /* 0x0000000456887981 */ /* 0x000162000c1e1500 */
[----:B------:R-:W-:Y:S02]  /*1e00*/  LEA.HI.X.SX32 R95, R115, R0, 0x1, P0 ;  /* 0x00000000735f7211 */ /* 0x000fe400000f0eff */
[-C--:B------:R-:W-:Y:S02]  /*1e10*/  LEA R92, P0, R145, R4.reuse, 0x1 ;  /* 0x00000004915c7211 */ /* 0x080fe400078008ff */
[----:B-1----:R-:W-:Y:S01]  /*1e20*/  LEA R84, P1, R119, R4, 0x1 ;  /* 0x0000000477547211 */ /* 0x002fe200078208ff */
[----:B------:R1:W5:Y:S01]  /*1e30*/  LDG.E.U16 R115, [R94.64] ;  /* 0x000000045e737981 */ /* 0x000362000c1e1500 */
[----:B------:R-:W-:Y:S02]  /*1e40*/  LEA.HI.X.SX32 R93, R145, R0, 0x1, P0 ;  /* 0x00000000915d7211 */ /* 0x000fe400000f0eff */
[----:B------:R-:W-:Y:S02]  /*1e50*/  LEA R78, P0, R149, R4, 0x1 ;  /* 0x00000004954e7211 */ /* 0x000fe400078008ff */
[----:B------:R-:W-:Y:S01]  /*1e60*/  LEA.HI.X.SX32 R85, R119, R0, 0x1, P1 ;  /* 0x0000000077557211 */ /* 0x000fe200008f0eff */
[----:B------:R0:W5:Y:S01]  /*1e70*/  LDG.E.U16 R124, [R92.64] ;  /* 0x000000045c7c7981 */ /* 0x000162000c1e1500 */
[----:B------:R-:W-:-:S02]  /*1e80*/  LEA R100, P1, R147, R4, 0x1 ;  /* 0x0000000493647211 */ /* 0x000fc400078208ff */
[----:B------:R-:W-:Y:S01]  /*1e90*/  LEA.HI.X.SX32 R79, R149, R0, 0x1, P0 ;  /* 0x00000000954f7211 */ /* 0x000fe200000f0eff */
[----:B------:R0:W5:Y:S01]  /*1ea0*/  LDG.E.U16 R119, [R84.64] ;  /* 0x0000000454777981 */ /* 0x000162000c1e1500 */
[----:B------:R-:W-:Y:S02]  /*1eb0*/  LEA R82, P0, R151, R4, 0x1 ;  /* 0x0000000497527211 */ /* 0x000fe400078008ff */
[----:B------:R-:W-:Y:S01]  /*1ec0*/  LEA R139, R13, R139, 0x1 ;  /* 0x0000008b0d8b7211 */ /* 0x000fe200078e08ff */
[----:B------:R1:W5:Y:S01]  /*1ed0*/  LDG.E.U16 R129, [R78.64] ;  /* 0x000000044e817981 */ /* 0x000362000c1e1500 */
[----:B------:R-:W-:Y:S02]  /*1ee0*/  LEA.HI.X.SX32 R101, R147, R0, 0x1, P1 ;  /* 0x0000000093657211 */ /* 0x000fe400008f0eff */
[----:B------:R-:W-:Y:S02]  /*1ef0*/  LEA R80, P1, R153, R4, 0x1 ;  /* 0x0000000499507211 */ /* 0x000fe400078208ff */
[----:B------:R-:W-:Y:S01]  /*1f00*/  LEA.HI.X.SX32 R83, R151, R0, 0x1, P0 ;  /* 0x0000000097537211 */ /* 0x000fe200000f0eff */
[----:B------:R1:W5:Y:S01]  /*1f10*/  LDG.E.U16 R127, [R100.64] ;  /* 0x00000004647f7981 */ /* 0x000362000c1e1500 */
[----:B0-----:R-:W-:-:S02]  /*1f20*/  LEA R86, P0, R139, R4, 0x1 ;  /* 0x000000048b567211 */ /* 0x001fc400078008ff */
[----:B------:R-:W-:Y:S01]  /*1f30*/  LEA R13, R13, R139, 0x1 ;  /* 0x0000008b0d0d7211 */ /* 0x000fe200078e08ff */
[----:B------:R0:W5:Y:S01]  /*1f40*/  LDG.E.U16 R132, [R82.64] ;  /* 0x0000000452847981 */ /* 0x000162000c1e1500 */
[-C--:B------:R-:W-:Y:S02]  /*1f50*/  LEA.HI.X.SX32 R81, R153, R0.reuse, 0x1, P1 ;  /* 0x0000000099517211 */ /* 0x080fe400008f0eff */
[----:B------:R-:W-:Y:S02]  /*1f60*/  LEA.HI.X.SX32 R87, R139, R0, 0x1, P0 ;  /* 0x000000008b577211 */ /* 0x000fe400000f0eff */
[C---:B------:R-:W-:Y:S01]  /*1f70*/  LEA R92, P1, R13.reuse, R4, 0x1 ;  /* 0x000000040d5c7211 */ /* 0x040fe200078208ff */
[----:B------:R0:W5:Y:S03]  /*1f80*/  LDG.E.U16 R135, [R80.64] ;  /* 0x0000000450877981 */ /* 0x000166000c1e1500 */
[----:B------:R-:W-:-:S02]  /*1f90*/  LEA.HI.X.SX32 R93, R13, R0, 0x1, P1 ;  /* 0x000000000d5d7211 */ /* 0x000fc400008f0eff */
[----:B------:R0:W5:Y:S01]  /*1fa0*/  LDG.E.U16 R13, [R86.64] ;  /* 0x00000004560d7981 */ /* 0x000162000c1e1500 */
[----:B------:R-:W-:-:S04]  /*1fb0*/  LEA R84, P0, R105, R4, 0x1 ;  /* 0x0000000469547211 */ /* 0x000fc800078008ff */
[----:B------:R-:W-:Y:S02]  /*1fc0*/  LEA.HI.X.SX32 R85, R105, R0, 0x1, P0 ;  /* 0x0000000069557211 */ /* 0x000fe400000f0eff */
[-C--:B-1----:R-:W-:Y:S01]  /*1fd0*/  LEA R100, P0, R111, R4.reuse, 0x1 ;  /* 0x000000046f647211 */ /* 0x082fe200078008ff */
[----:B------:R1:W5:Y:S01]  /*1fe0*/  LDG.E.U16 R105, [R92.64] ;  /* 0x000000045c697981 */ /* 0x000362000c1e1500 */
[----:B------:R-:W-:Y:S02]  /*1ff0*/  LEA R94, P1, R121, R4, 0x1 ;  /* 0x00000004795e7211 */ /* 0x000fe400078208ff */
[----:B------:R-:W-:Y:S01]  /*2000*/  LEA.HI.X.SX32 R101, R111, R0, 0x1, P0 ;  /* 0x000000006f657211 */ /* 0x000fe200000f0eff */
[----:B------:R-:W5:Y:S01]  /*2010*/  LDG.E.U16 R84, [R84.64] ;  /* 0x0000000454547981 */ /* 0x000f62000c1e1500 */
[----:B------:R-:W-:Y:S02]  /*2020*/  LEA R78, P0, R125, R4, 0x1 ;  /* 0x000000047d4e7211 */ /* 0x000fe400078008ff */
[-C--:B------:R-:W-:Y:S01]  /*2030*/  LEA.HI.X.SX32 R95, R121, R0.reuse, 0x1, P1 ;  /* 0x00000000795f7211 */ /* 0x080fe200008f0eff */
[----:B------:R-:W5:Y:S01]  /*2040*/  LDG.E.U16 R100, [R100.64] ;  /* 0x0000000464647981 */ /* 0x000f62000c1e1500 */
[----:B------:R-:W-:-:S02]  /*2050*/  LEA.HI.X.SX32 R79, R125, R0, 0x1, P0 ;  /* 0x000000007d4f7211 */ /* 0x000fc400000f0eff */
[-C--:B0-----:R-:W-:Y:S01]  /*2060*/  LEA R80, P0, R131, R4.reuse, 0x1 ;  /* 0x0000000483507211 */ /* 0x081fe200078008ff */
[----:B------:R-:W5:Y:S01]  /*2070*/  LDG.E.U16 R94, [R94.64] ;  /* 0x000000045e5e7981 */ /* 0x000f62000c1e1500 */
[----:B------:R-:W-:Y:S02]  /*2080*/  LEA R82, P1, R137, R4, 0x1 ;  /* 0x0000000489527211 */ /* 0x000fe400078208ff */
[----:B------:R-:W-:Y:S01]  /*2090*/  LEA.HI.X.SX32 R81, R131, R0, 0x1, P0 ;  /* 0x0000000083517211 */ /* 0x000fe200000f0eff */
[----:B------:R0:W5:Y:S01]  /*20a0*/  LDG.E.U16 R78, [R78.64] ;  /* 0x000000044e4e7981 */ /* 0x000162000c1e1500 */
[----:B------:R-:W-:Y:S02]  /*20b0*/  LEA R86, P0, R117, R4, 0x1 ;  /* 0x0000000475567211 */ /* 0x000fe400078008ff */
[----:B------:R-:W-:Y:S01]  /*20c0*/  LEA.HI.X.SX32 R83, R137, R0, 0x1, P1 ;  /* 0x0000000089537211 */ /* 0x000fe200008f0eff */
[----:B------:R-:W5:Y:S01]  /*20d0*/  LDG.E.U16 R80, [R80.64] ;  /* 0x0000000450507981 */ /* 0x000f62000c1e1500 */
[----:B-1----:R-:W-:-:S02]  /*20e0*/  LEA R92, P1, R133, R4, 0x1 ;  /* 0x00000004855c7211 */ /* 0x002fc400078208ff */
[-C--:B------:R-:W-:Y:S01]  /*20f0*/  LEA.HI.X.SX32 R87, R117, R0.reuse, 0x1, P0 ;  /* 0x0000000075577211 */ /* 0x080fe200000f0eff */
[----:B------:R-:W5:Y:S01]  /*2100*/  LDG.E.U16 R82, [R82.64] ;  /* 0x0000000452527981 */ /* 0x000f62000c1e1500 */
[----:B------:R-:W-:-:S03]  /*2110*/  LEA.HI.X.SX32 R93, R133, R0, 0x1, P1 ;  /* 0x00000000855d7211 */ /* 0x000fc600008f0eff */
[----:B------:R-:W5:Y:S04]  /*2120*/  LDG.E.U16 R86, [R86.64] ;  /* 0x0000000456567981 */ /* 0x000f68000c1e1500 */
[----:B------:R-:W5:Y:S01]  /*2130*/  LDG.E.U16 R92, [R92.64] ;  /* 0x000000045c5c7981 */ /* 0x000f62000c1e1500 */
[----:B------:R-:W-:Y:S01]  /*2140*/  SHF.R.S32.HI R0, RZ, 0x6, R200 ;  /* 0x00000006ff007819 */ /* 0x000fe200000114c8 */
[----:B0-----:R-:W-:-:S03]  /*2150*/  IMAD.SHL.U32 R79, R2, 0x2, RZ ;  /* 0x00000002024f7824 */ /* 0x001fc600078e00ff */
[----:B------:R-:W-:-:S04]  /*2160*/  SGXT R0, R0, 0x1 ;  /* 0x000000010000781a */ /* 0x000fc80000000200 */
[----:B------:R-:W-:-:S04]  /*2170*/  LOP3.LUT R0, R79, 0x90, R0, 0x78, !PT ;  /* 0x000000904f007812 */ /* 0x000fc800078e7800 */
[C---:B------:R-:W-:Y:S01]  /*2180*/  LOP3.LUT R140, R0.reuse, 0x20, RZ, 0x3c, !PT ;  /* 0x00000020008c7812 */ /* 0x040fe200078e3cff */
[----:B--2---:R0:W-:Y:S04]  /*2190*/  STS.U16 [R0], R3 ;  /* 0x0000000300007388 */ /* 0x0041e80000000400 */
[----:B------:R-:W-:Y:S04]  /*21a0*/  STS.U16 [R0+0x400], R9 ;  /* 0x0004000900007388 */ /* 0x000fe80000000400 */
        /* <DEDUP_REMOVED lines=17> */
[----:B---3--:R-:W-:Y:S04]  /*22c0*/  STS.U16 [R0+0x4c00], R91 ;  /* 0x004c005b00007388 */ /* 0x008fe80000000400 */
[----:B------:R-:W-:Y:S04]  /*22d0*/  STS.U16 [R0+0x5000], R99 ;  /* 0x0050006300007388 */ /* 0x000fe80000000400 */
[----:B------:R-:W-:Y:S04]  /*22e0*/  STS.U16 [R0+0x5400], R107 ;  /* 0x0054006b00007388 */ /* 0x000fe80000000400 */
[----:B----4-:R-:W-:Y:S04]  /*22f0*/  STS.U16 [R0+0x5800], R113 ;  /* 0x0058007100007388 */ /* 0x010fe80000000400 */
[----:B-----5:R-:W-:Y:S04]  /*2300*/  STS.U16 [R0+0x5c00], R155 ;  /* 0x005c009b00007388 */ /* 0x020fe80000000400 */
        /* <DEDUP_REMOVED lines=8> */
[----:B------:R1:W-:Y:S04]  /*2390*/  STS.U16 [R140+0x100], R5 ;  /* 0x000100058c007388 */ /* 0x0003e80000000400 */
        /* <DEDUP_REMOVED lines=22> */
[----:B------:R-:W-:Y:S01]  /*2500*/  STS.U16 [R140+0x5d00], R116 ;  /* 0x005d00748c007388 */ /* 0x000fe20000000400 */
[----:B------:R-:W-:-:S03]  /*2510*/  LOP3.LUT R138, R0, 0x40, RZ, 0x3c, !PT ;  /* 0x00000040008a7812 */ /* 0x000fc600078e3cff */
        /* <DEDUP_REMOVED lines=32> */
[----:B0-----:R-:W-:-:S03]  /*2720*/  LOP3.LUT R3, R0, 0x60, RZ, 0x3c, !PT ;  /* 0x0000006000037812 */ /* 0x001fc600078e3cff */
        /* <DEDUP_REMOVED lines=35> */
[----:B------:R-:W-:-:S03]  /*2960*/  MOV R4, c[0x0][0x1d0] ;  /* 0x0000740000047a02 */ /* 0x000fc60000000f00 */
[----:B------:R-:W-:Y:S04]  /*2970*/  STS.U16 [R3+0x6b00], R78 ;  /* 0x006b004e03007388 */ /* 0x000fe80000000400 */
[----:B------:R-:W-:Y:S04]  /*2980*/  STS.U16 [R3+0x6f00], R80 ;  /* 0x006f005003007388 */ /* 0x000fe80000000400 */
[----:B------:R-:W-:Y:S04]  /*2990*/  STS.U16 [R3+0x7300], R82 ;  /* 0x0073005203007388 */ /* 0x000fe80000000400 */
[----:B------:R-:W-:Y:S01]  /*29a0*/  STS.U16 [R3+0x7700], R86 ;  /* 0x0077005603007388 */ /* 0x000fe20000000400 */
[----:B------:R-:W-:-:S03]  /*29b0*/  ISETP.GE.AND P0, PT, R4, 0x1, PT ;  /* 0x000000010400780c */ /* 0x000fc60003f06270 */
[----:B------:R0:W-:Y:S01]  /*29c0*/  STS.U16 [R3+0x7b00], R92 ;  /* 0x007b005c03007388 */ /* 0x0001e20000000400 */
[----:B-1----:R-:W-:Y:S01]  /*29d0*/  MOV R5, 0x3f800000 ;  /* 0x3f80000000057802 */ /* 0x002fe20000000f00 */
[----:B------:R-:W-:Y:S01]  /*29e0*/  IMAD.MOV.U32 R4, RZ, RZ, 0x3f800000 ;  /* 0x3f800000ff047424 */ /* 0x000fe200078e00ff */
[----:B0-----:R-:W-:-:S05]  /*29f0*/  MOV R3, 0x3f800000 ;  /* 0x3f80000000037802 */ /* 0x001fca0000000f00 */
[----:B------:R-:W-:Y:S04]  /*2a00*/  STL [R1+0x40], R3 ;  /* 0x0000400301007387 */ /* 0x000fe80000100800 */
[----:B------:R-:W-:Y:S04]  /*2a10*/  STL [R1+0x3c], R3 ;  /* 0x00003c0301007387 */ /* 0x000fe80000100800 */
[----:B------:R-:W-:Y:S04]  /*2a20*/  STL [R1+0x38], R5 ;  /* 0x0000380501007387 */ /* 0x000fe80000100800 */
[----:B------:R-:W-:Y:S04]  /*2a30*/  STL [R1+0x54], R4 ;  /* 0x0000540401007387 */ /* 0x000fe80000100800 */
[----:B------:R-:W-:Y:S04]  /*2a40*/  STL [R1+0x50], R3 ;  /* 0x0000500301007387 */ /* 0x000fe80000100800 */
[----:B------:R0:W-:Y:S04]  /*2a50*/  STL [R1+0x4c], R5 ;  /* 0x00004c0501007387 */ /* 0x0001e80000100800 */
[----:B------:R1:W-:Y:S04]  /*2a60*/  STL [R1+0x48], R4 ;  /* 0x0000480401007387 */ /* 0x0003e80000100800 */
[----:B------:R1:W-:Y:S01]  /*2a70*/  STL [R1+0x44], R3 ;  /* 0x0000440301007387 */ /* 0x0003e20000100800 */
[----:B------:R-:W-:Y:S01]  /*2a80*/  IMAD.MOV.U32 R237, RZ, RZ, -0x800000 ;  /* 0xff800000ffed7424 */ /* 0x000fe200078e00ff */
[----:B------:R-:W-:Y:S01]  /*2a90*/  MOV R236, 0xff800000 ;  /* 0xff80000000ec7802 */ /* 0x000fe20000000f00 */
[----:B------:R-:W-:Y:S01]  /*2aa0*/  IMAD.MOV.U32 R233, RZ, RZ, -0x800000 ;  /* 0xff800000ffe97424 */ /* 0x000fe200078e00ff */
[----:B------:R-:W-:Y:S01]  /*2ab0*/  MOV R234, 0xff800000 ;  /* 0xff80000000ea7802 */ /* 0x000fe20000000f00 */
[----:B------:R-:W-:Y:S01]  /*2ac0*/  IMAD.MOV.U32 R230, RZ, RZ, -0x800000 ;  /* 0xff800000ffe67424 */ /* 0x000fe200078e00ff */
[----:B------:R-:W-:Y:S01]  /*2ad0*/  MOV R232, 0xff800000 ;  /* 0xff80000000e87802 */ /* 0x000fe20000000f00 */
[----:B------:R-:W-:Y:S01]  /*2ae0*/  CS2R R96, SRZ ;  /* 0x0000000000607805 */ /* 0x000fe2000001ff00 */
[----:B------:R-:W-:Y:S01]  /*2af0*/  MOV R231, 0xff800000 ;  /* 0xff80000000e77802 */ /* 0x000fe20000000f00 */
[----:B------:R-:W-:Y:S01]  /*2b00*/  CS2R R98, SRZ ;  /* 0x0000000000627805 */ /* 0x000fe2000001ff00 */
[----:B------:R-:W-:Y:S01]  /*2b10*/  MOV R229, 0xff800000 ;  /* 0xff80000000e57802 */ /* 0x000fe20000000f00 */
[----:B------:R-:W-:Y:S01]  /*2b20*/  CS2R R100, SRZ ;  /* 0x0000000000647805 */ /* 0x000fe2000001ff00 */
        /* <DEDUP_REMOVED lines=61> */
[----:B------:R-:W-:-:S02]  /*2f00*/  LOP3.LUT R58, R200, 0x7f, RZ, 0xc0, !PT ;  /* 0x0000007fc83a7812 */ /* 0x000fc400078ec0ff */
[----:B0-----:R-:W-:Y:S01]  /*2f10*/  SHF.L.U32 R5, R200, 0x2, RZ ;  /* 0x00000002c8057819 */ /* 0x001fe200000006ff */
[----:B------:R-:W-:Y:S05]  /*2f20*/  @!P0 BRA `(.L_x_0) ;  /* 0x0000c31000008947 */ /* 0x000fea0003800000 */
[----:B-1----:R-:W-:Y:S01]  /*2f30*/  MOV R9, c[0x0][0x1b8] ;  /* 0x00006e0000097a02 */ /* 0x002fe20000000f00 */
[----:B------:R-:W-:Y:S01]  /*2f40*/  IMAD R11, R150, c[0x0][0x1b8], RZ ;  /* 0x00006e00960b7a24 */ /* 0x000fe200078e02ff */
[----:B------:R-:W-:Y:S01]  /*2f50*/  SHF.R.U32.HI R3, RZ, 0x3, R58 ;  /* 0x00000003ff037819 */ /* 0x000fe2000001163a */
[----:B------:R-:W-:Y:S01]  /*2f60*/  IMAD R4, R2, c[0x0][0x1b4], RZ ;  /* 0x00006d0002047a24 */ /* 0x000fe200078e02ff */
[----:B------:R-:W-:Y:S01]  /*2f70*/  LOP3.LUT R7, R200, 0x1c, RZ, 0xc0, !PT ;  /* 0x0000001cc8077812 */ /* 0x000fe200078ec0ff */
[----:B------:R-:W-:Y:S01]  /*2f80*/  IMAD R13, R9, 0x2, R11 ;  /* 0x00000002090d7824 */ /* 0x000fe200078e020b */
[----:B------:R-:W-:Y:S01]  /*2f90*/  LOP3.LUT R6, R5, 0x7c, RZ, 0xc0, !PT ;  /* 0x0000007c05067812 */ /* 0x000fe200078ec0ff */
[----:B------:R-:W-:Y:S01]  /*2fa0*/  IMAD R2, R148, c[0x0][0x1b0], RZ ;  /* 0x00006c0094027a24 */ /* 0x000fe200078e02ff */
[----:B------:R-:W-:Y:S01]  /*2fb0*/  LOP3.LUT R5, R3, 0xc, RZ, 0xc0, !PT ;  /* 0x0000000c03057812 */ /* 0x000fe200078ec0ff */
[----:B------:R-:W-:Y:S01]  /*2fc0*/  CS2R R108, SRZ ;  /* 0x00000000006c7805 */ /* 0x000fe2000001ff00 */
[----:B------:R-:W-:Y:S01]  /*2fd0*/  LEA R15, R9, R13, 0x1 ;  /* 0x0000000d090f7211 */ /* 0x000fe200078e08ff */
[----:B------:R-:W-:Y:S01]  /*2fe0*/  IMAD R6, R7, 0x20, R6 ;  /* 0x0000002007067824 */ /* 0x000fe200078e0206 */
[----:B------:R-:W-:Y:S01]  /*2ff0*/  SHF.L.U32 R3, R4, 0x1, RZ ;  /* 0x0000000104037819 */ /* 0x000fe200000006ff */
[----:B------:R-:W-:Y:S01]  /*3000*/  CS2R R110, SRZ ;  /* 0x00000000006e7805 */ /* 0x000fe2000001ff00 */
[----:B------:R-:W-:Y:S01]  /*3010*/  LEA R17, R9, R15, 0x1 ;  /* 0x0000000f09117211 */ /* 0x000fe200078e08ff */
[----:B------:R-:W-:Y:S01]  /*3020*/  CS2R R172, SRZ ;  /* 0x0000000000ac7805 */ /* 0x000fe2000001ff00 */
[C---:B------:R-:W-:Y:S01]  /*3030*/  SHF.L.U32 R10, R2.reuse, 0x1, RZ ;  /* 0x00000001020a7819 */ /* 0x040fe200000006ff */
[----:B------:R-:W-:Y:S01]  /*3040*/  IMAD.HI R2, R2, 0x2, RZ ;  /* 0x0000000202027827 */ /* 0x000fe200078e02ff */
[----:B------:R-:W-:Y:S01]  /*3050*/  LOP3.LUT R8, R200, 0x60, RZ, 0xc0, !PT ;  /* 0x00000060c8087812 */ /* 0x000fe200078ec0ff */
[----:B------:R-:W-:Y:S01]  /*3060*/  CS2R R174, SRZ ;  /* 0x0000000000ae7805 */ /* 0x000fe2000001ff00 */
[----:B------:R-:W-:Y:S01]  /*3070*/  SHF.L.U32 R226, R7, 0x2, RZ ;  /* 0x0000000207e27819 */ /* 0x000fe200000006ff */
[----:B------:R-:W-:Y:S01]  /*3080*/  IMAD R19, R9, 0x2, R17 ;  /* 0x0000000209137824 */ /* 0x000fe200078e0211 */
[----:B------:R-:W-:Y:S01]  /*3090*/  IADD3 R10, P1, P2, R3, c[0x0][0x170], R10 ;  /* 0x00005c00030a7a10 */ /* 0x000fe20007a3e00a */
[----:B------:R-:W-:Y:S01]  /*30a0*/  IMAD R3, R148, c[0x0][0x1a0], RZ ;  /* 0x0000680094037a24 */ /* 0x000fe200078e02ff */
[----:B------:R-:W-:Y:S01]  /*30b0*/  SHF.R.U32.HI R235, RZ, 0x1, R8 ;  /* 0x00000001ffeb7819 */ /* 0x000fe20000011608 */
[----:B------:R-:W-:Y:S01]  /*30c0*/  IMAD.IADD R226, R226, 0x1, R5 ;  /* 0x00000001e2e27824 */ /* 0x000fe200078e0205 */
[C---:B------:R-:W-:Y:S01]  /*30d0*/  LEA R21, R9.reuse, R19, 0x1 ;  /* 0x0000001309157211 */ /* 0x040fe200078e08ff */
[----:B------:R-:W-:Y:S01]  /*30e0*/  IMAD.HI R5, R4, 0x2, RZ ;  /* 0x0000000204057827 */ /* 0x000fe200078e02ff */
[----:B------:R-:W-:Y:S01]  /*30f0*/  LOP3.LUT R235, R6, R235, RZ, 0x3c, !PT ;  /* 0x000000eb06eb7212 */ /* 0x000fe200078e3cff */
[----:B------:R-:W-:Y:S01]  /*3100*/  CS2R R120, SRZ ;  /* 0x0000000000787805 */ /* 0x000fe2000001ff00 */
[----:B------:R-:W-:Y:S01]  /*3110*/  LEA R23, R9, R21, 0x1 ;  /* 0x0000001509177211 */ /* 0x000fe200078e08ff */
[----:B------:R-:W-:Y:S01]  /*3120*/  IMAD R4, R58, c[0x0][0x1a8], RZ ;  /* 0x00006a003a047a24 */ /* 0x000fe200078e02ff */
[----:B------:R-:W-:Y:S01]  /*3130*/  LEA R6, P0, R3, c[0x0][0x168], 0x1 ;  /* 0x00005a0003067a11 */ /* 0x000fe200078008ff */
[----:B------:R-:W-:Y:S01]  /*3140*/  IMAD.MOV.U32 R7, RZ, RZ, c[0x0][0x1a8] ;  /* 0x00006a00ff077624 */ /* 0x000fe200078e00ff */
[----:B------:R-:W-:Y:S01]  /*3150*/  IADD3.X R2, R5, c[0x0][0x174], R2, P1, P2 ;  /* 0x00005d0005027a10 */ /* 0x000fe20000fe4402 */
[----:B------:R-:W-:Y:S01]  /*3160*/  IMAD R25, R9, 0x2, R23 ;  /* 0x0000000209197824 */ /* 0x000fe200078e0217 */
[----:B------:R-:W-:Y:S01]  /*3170*/  LEA R104, P2, R15, R10, 0x1 ;  /* 0x0000000a0f687211 */ /* 0x000fe200078408ff */
[----:B------:R-:W-:Y:S01]  /*3180*/  CS2R R122, SRZ ;  /* 0x00000000007a7805 */ /* 0x000fe2000001ff00 */
[----:B------:R-:W-:Y:S01]  /*3190*/  LEA R5, R7, R4, 0x7 ;  /* 0x0000000407057211 */ /* 0x000fe200078e38ff */
[----:B------:R-:W-:Y:S01]  /*31a0*/  CS2R R128, SRZ ;  /* 0x0000000000807805 */ /* 0x000fe2000001ff00 */
[----:B------:R-:W-:Y:S01]  /*31b0*/  LEA R27, R9, R25, 0x1 ;  /* 0x00000019091b7211 */ /* 0x000fe200078e08ff */
[----:B------:R-:W-:Y:S01]  /*31c0*/  CS2R R130, SRZ ;  /* 0x0000000000827805 */ /* 0x000fe2000001ff00 */
[----:B------:R-:W-:Y:S01]  /*31d0*/  LEA.HI.X.SX32 R7, R3, c[0x0][0x16c], 0x1, P0 ;  /* 0x00005b0003077a11 */ /* 0x000fe200000f0eff */
[----:B------:R-:W-:Y:S01]  /*31e0*/  CS2R R132, SRZ ;  /* 0x0000000000847805 */ /* 0x000fe2000001ff00 */
[----:B------:R-:W-:Y:S01]  /*31f0*/  LEA R29, R9, R27, 0x1 ;  /* 0x0000001b091d7211 */ /* 0x000fe200078e08ff */
[----:B------:R-:W-:Y:S01]  /*3200*/  CS2R R134, SRZ ;  /* 0x0000000000867805 */ /* 0x000fe2000001ff00 */
[CC--:B------:R-:W-:Y:S01]  /*3210*/  LEA R224, P0, R4.reuse, R6.reuse, 0x1 ;  /* 0x0000000604e07211 */ /* 0x0c0fe200078008ff */
[----:B------:R-:W-:Y:S01]  /*3220*/  CS2R R136, SRZ ;  /* 0x0000000000887805 */ /* 0x000fe2000001ff00 */
[----:B------:R-:W-:Y:S01]  /*3230*/  LEA R6, P1, R5, R6, 0x1 ;  /* 0x0000000605067211 */ /* 0x000fe200078208ff */
[----:B------:R-:W-:Y:S01]  /*3240*/  IMAD R31, R9, 0x2, R29 ;  /* 0x00000002091f7824 */ /* 0x000fe200078e021d */
[----:B------:R-:W-:Y:S01]  /*3250*/  LEA.HI.X.SX32 R225, R4, R7, 0x1, P0 ;  /* 0x0000000704e17211 */ /* 0x000fe200000f0eff */
[----:B------:R-:W-:Y:S01]  /*3260*/  CS2R R138, SRZ ;  /* 0x00000000008a7805 */ /* 0x000fe2000001ff00 */
[----:B------:R-:W-:Y:S01]  /*3270*/  LEA R102, P0, R11, R10, 0x1 ;  /* 0x0000000a0b667211 */ /* 0x000fe200078008ff */
[----:B------:R-:W-:Y:S01]  /*3280*/  CS2R R140, SRZ ;  /* 0x00000000008c7805 */ /* 0x000fe2000001ff00 */
[----:B------:R-:W-:Y:S01]  /*3290*/  LEA R33, R9, R31, 0x1 ;  /* 0x0000001f09217211 */ /* 0x000fe200078e08ff */
[----:B------:R-:W-:Y:S01]  /*32a0*/  CS2R R142, SRZ ;  /* 0x00000000008e7805 */ /* 0x000fe2000001ff00 */
[----:B------:R-:W-:Y:S01]  /*32b0*/  LEA.HI.X.SX32 R103, R11, R2, 0x1, P0 ;  /* 0x000000020b677211 */ /* 0x000fe200000f0eff */
[----:B------:R-:W-:Y:S01]  /*32c0*/  CS2R R144, SRZ ;  /* 0x0000000000907805 */ /* 0x000fe2000001ff00 */
[----:B------:R-:W-:Y:S01]  /*32d0*/  LEA R35, R9, R33, 0x1 ;  /* 0x0000002109237211 */ /* 0x000fe200078e08ff */
[----:B------:R-:W-:Y:S01]  /*32e0*/  CS2R R146, SRZ ;  /* 0x0000000000927805 */ /* 0x000fe2000001ff00 */
[----:B------:R-:W-:Y:S01]  /*32f0*/  LEA.HI.X.SX32 R7, R5, R7, 0x1, P1 ;  /* 0x0000000705077211 */ /* 0x000fe200008f0eff */
[----:B------:R0:W-:Y:S01]  /*3300*/  STL.64 [R1+0x458], R102 ;  /* 0x0004586601007387 */ /* 0x0001e20000100a00 */
[C---:B------:R-:W-:Y:S01]  /*3310*/  LOP3.LUT R3, R200.reuse, 0x7, RZ, 0xc0, !PT ;  /* 0x00000007c8037812 */ /* 0x040fe200078ec0ff */
[----:B------:R-:W-:Y:S01]  /*3320*/  IMAD R37, R9, 0x2, R35 ;  /* 0x0000000209257824 */ /* 0x000fe200078e0223 */
[----:B------:R-:W-:Y:S01]  /*3330*/  LEA R106, P1, R13, R10, 0x1 ;  /* 0x0000000a0d6a7211 */ /* 0x000fe200078208ff */
[----:B------:R-:W-:Y:S01]  /*3340*/  CS2R R124, SRZ ;  /* 0x00000000007c7805 */ /* 0x000fe2000001ff00 */
[-C--:B------:R-:W-:Y:S01]  /*3350*/  LEA.HI.X.SX32 R105, R15, R2.reuse, 0x1, P2 ;  /* 0x000000020f697211 */ /* 0x080fe200010f0eff */
[----:B------:R-:W-:Y:S01]  /*3360*/  IMAD.SHL.U32 R4, R3, 0x10, RZ ;  /* 0x0000001003047824 */ /* 0x000fe200078e00ff */
[----:B------:R-:W-:Y:S01]  /*3370*/  LEA R39, R9, R37, 0x1 ;  /* 0x0000002509277211 */ /* 0x000fe200078e08ff */
[----:B------:R-:W-:Y:S01]  /*3380*/  IMAD R227, R3, 0x4, R8 ;  /* 0x0000000403e37824 */ /* 0x000fe200078e0208 */
[----:B------:R-:W-:Y:S01]  /*3390*/  LEA.HI.X.SX32 R107, R13, R2, 0x1, P1 ;  /* 0x000000020d6b7211 */ /* 0x000fe200008f0eff */
[----:B------:R-:W-:Y:S01]  /*33a0*/  CS2R R126, SRZ ;  /* 0x00000000007e7805 */ /* 0x000fe2000001ff00 */
[----:B------:R-:W-:Y:S01]  /*33b0*/  LEA R41, R9, R39, 0x1 ;  /* 0x0000002709297211 */ /* 0x000fe200078e08ff */
[----:B------:R-:W-:Y:S01]  /*33c0*/  CS2R R188, SRZ ;  /* 0x0000000000bc7805 */ /* 0x000fe2000001ff00 */
[----:B0-----:R-:W-:Y:S01]  /*33d0*/  LEA R102, P0, R17, R10, 0x1 ;  /* 0x0000000a11667211 */ /* 0x001fe200078008ff */
[----:B------:R0:W-:Y:S01]  /*33e0*/  STL.64 [R1+0x450], R106 ;  /* 0x0004506a01007387 */ /* 0x0001e20000100a00 */
[C---:B------:R-:W-:Y:S01]  /*33f0*/  SHF.L.U32 R57, R200.reuse, 0x7, RZ ;  /* 0x00000007c8397819 */ /* 0x040fe200000006ff */
[----:B------:R-:W-:Y:S01]  /*3400*/  IMAD R43, R9, 0x2, R41 ;  /* 0x00000002092b7824 */ /* 0x000fe200078e0229 */
[----:B------:R-:W-:Y:S01]  /*3410*/  LEA.HI.X.SX32 R103, R17, R2, 0x1, P0 ;  /* 0x0000000211677211 */ /* 0x000fe200000f0eff */
[----:B------:R1:W-:Y:S01]  /*3420*/  STL.64 [R1+0x448], R104 ;  /* 0x0004486801007387 */ /* 0x0003e20000100a00 */
[----:B------:R-:W-:Y:S01]  /*3430*/  SHF.L.U32 R97, R200, 0x1, RZ ;  /* 0x00000001c8617819 */ /* 0x000fe200000006ff */
[----:B------:R-:W-:Y:S01]  /*3440*/  CS2R R190, SRZ ;  /* 0x0000000000be7805 */ /* 0x000fe2000001ff00 */
[----:B------:R-:W-:Y:S01]  /*3450*/  LEA R45, R9, R43, 0x1 ;  /* 0x0000002b092d7211 */ /* 0x000fe200078e08ff */
[----:B------:R2:W-:Y:S01]  /*3460*/  STL.64 [R1+0x440], R102 ;  /* 0x0004406601007387 */ /* 0x0005e20000100a00 */
[----:B------:R-:W-:Y:S01]  /*3470*/  LEA R8, R3, R4, 0x7 ;  /* 0x0000000403087211 */ /* 0x000fe200078e38ff */
[----:B------:R-:W-:Y:S01]  /*3480*/  CS2R R192, SRZ ;  /* 0x0000000000c07805 */ /* 0x000fe2000001ff00 */
[----:B------:R-:W-:Y:S01]  /*3490*/  LEA R47, R9, R45, 0x1 ;  /* 0x0000002d092f7211 */ /* 0x000fe200078e08ff */
[----:B------:R-:W-:Y:S01]  /*34a0*/  CS2R R194, SRZ ;  /* 0x0000000000c27805 */ /* 0x000fe2000001ff00 */
[-C--:B0-----:R-:W-:Y:S01]  /*34b0*/  LEA R106, P0, R19, R10.reuse, 0x1 ;  /* 0x0000000a136a7211 */ /* 0x081fe200078008ff */
[----:B------:R-:W-:Y:S01]  /*34c0*/  CS2R R196, SRZ ;  /* 0x0000000000c47805 */ /* 0x000fe2000001ff00 */
[C---:B------:R-:W-:Y:S01]  /*34d0*/  LOP3.LUT R57, R4.reuse, 0x780, R57, 0xf8, !PT ;  /* 0x0000078004397812 */ /* 0x040fe200078ef839 */
[----:B------:R-:W-:Y:S01]  /*34e0*/  IMAD R49, R9, 0x2, R47 ;  /* 0x0000000209317824 */ /* 0x000fe200078e022f */
[-C--:B-1----:R-:W-:Y:S01]  /*34f0*/  LEA R104, P1, R21, R10.reuse, 0x1 ;  /* 0x0000000a15687211 */ /* 0x082fe200078208ff */
[----:B------:R-:W-:Y:S01]  /*3500*/  CS2R R198, SRZ ;  /* 0x0000000000c67805 */ /* 0x000fe2000001ff00 */
[----:B------:R-:W-:Y:S01]  /*3510*/  LOP3.LUT R4, R4, 0x30, R97, 0x78, !PT ;  /* 0x0000003004047812 */ /* 0x000fe200078e7861 */
[----:B------:R-:W-:Y:S01]  /*3520*/  CS2R R112, SRZ ;  /* 0x0000000000707805 */ /* 0x000fe2000001ff00 */
[----:B------:R-:W-:Y:S01]  /*3530*/  LEA R51, R9, R49, 0x1 ;  /* 0x0000003109337211 */ /* 0x000fe200078e08ff */
[----:B------:R-:W-:Y:S01]  /*3540*/  CS2R R114, SRZ ;  /* 0x0000000000727805 */ /* 0x000fe2000001ff00 */
[----:B--2---:R-:W-:-:S02]  /*3550*/  LEA R102, P2, R23, R10, 0x1 ;  /* 0x0000000a17667211 */ /* 0x004fc400078408ff */
[----:B------:R-:W-:Y:S02]  /*3560*/  LEA R53, R9, R51, 0x1 ;  /* 0x0000003309357211 */ /* 0x000fe400078e08ff */
[----:B------:R-:W-:Y:S02]  /*3570*/  LOP3.LUT R8, R8, 0x10, R97, 0x78, !PT ;  /* 0x0000001008087812 */ /* 0x000fe400078e7861 */
[-C--:B------:R-:W-:Y:S01]  /*3580*/  LEA.HI.X.SX32 R107, R19, R2.reuse, 0x1, P0 ;  /* 0x00000002136b7211 */ /* 0x080fe200000f0eff */
[----:B------:R-:W-:Y:S01]  /*3590*/  IMAD R55, R9, 0x2, R53 ;  /* 0x0000000209377824 */ /* 0x000fe200078e0235 */
[-C--:B------:R-:W-:Y:S02]  /*35a0*/  LEA.HI.X.SX32 R105, R21, R2.reuse, 0x1, P1 ;  /* 0x0000000215697211 */ /* 0x080fe400008f0eff */
[----:B------:R-:W-:Y:S01]  /*35b0*/  LEA.HI.X.SX32 R103, R23, R2, 0x1, P2 ;  /* 0x0000000217677211 */ /* 0x000fe200010f0eff */
[----:B------:R0:W-:Y:S01]  /*35c0*/  STL.64 [R1+0x438], R106 ;  /* 0x0004386a01007387 */ /* 0x0001e20000100a00 */
[----:B------:R-:W-:-:S02]  /*35d0*/  LEA R59, R9, R55, 0x1 ;  /* 0x00000037093b7211 */ /* 0x000fc400078e08ff */
[----:B------:R-:W-:Y:S01]  /*35e0*/  LEA R20, P2, R29, R10, 0x1 ;  /* 0x0000000a1d147211 */ /* 0x000fe200078408ff */
[----:B------:R1:W-:Y:S01]  /*35f0*/  STL.64 [R1+0x430], R104 ;  /* 0x0004306801007387 */ /* 0x0003e20000100a00 */
[----:B------:R-:W-:Y:S02]  /*3600*/  LEA R61, R9, R59, 0x1 ;  /* 0x0000003b093d7211 */ /* 0x000fe400078e08ff */
[----:B------:R-:W-:Y:S01]  /*3610*/  LEA.HI.X.SX32 R21, R29, R2, 0x1, P2 ;  /* 0x000000021d157211 */ /* 0x000fe200010f0eff */
[----:B------:R2:W-:Y:S01]  /*3620*/  STL.64 [R1+0x428], R102 ;  /* 0x0004286601007387 */ /* 0x0005e20000100a00 */
[----:B------:R-:W-:Y:S01]  /*3630*/  LEA R24, P2, R35, R10, 0x1 ;  /* 0x0000000a23187211 */ /* 0x000fe200078408ff */
[----:B------:R-:W-:Y:S01]  /*3640*/  IMAD R63, R9, 0x2, R61 ;  /* 0x00000002093f7824 */ /* 0x000fe200078e023d */
[CC--:B------:R-:W-:Y:S01]  /*3650*/  LEA R228, R227.reuse, R4.reuse, 0x7 ;  /* 0x00000004e3e47211 */ /* 0x0c0fe200078e38ff */
[----:B------:R-:W-:Y:S01]  /*3660*/  STL.64 [R1+0x410], R20 ;  /* 0x0004101401007387 */ /* 0x000fe20000100a00 */
[----:B------:R-:W-:Y:S01]  /*3670*/  LEA R227, R227, R4, 0x5 ;  /* 0x00000004e3e37211 */ /* 0x000fe200078e28ff */
[----:B0-----:R-:W-:Y:S01]  /*3680*/  CS2R R106, SRZ ;  /* 0x00000000006a7805 */ /* 0x001fe2000001ff00 */
[----:B------:R-:W-:-:S02]  /*3690*/  LEA R65, R9, R63, 0x1 ;  /* 0x0000003f09417211 */ /* 0x000fc400078e08ff */
[-C--:B-1----:R-:W-:Y:S02]  /*36a0*/  LEA R104, P0, R25, R10.reuse, 0x1 ;  /* 0x0000000a19687211 */ /* 0x082fe400078008ff */
[----:B------:R-:W-:Y:S02]  /*36b0*/  LEA R67, R9, R65, 0x1 ;  /* 0x0000004109437211 */ /* 0x000fe400078e08ff */
[----:B--2---:R-:W-:Y:S02]  /*36c0*/  LEA R102, P1, R27, R10, 0x1 ;  /* 0x0000000a1b667211 */ /* 0x004fe400078208ff */
[-C--:B------:R-:W-:Y:S01]  /*36d0*/  LEA.HI.X.SX32 R105, R25, R2.reuse, 0x1, P0 ;  /* 0x0000000219697211 */ /* 0x080fe200000f0eff */
[----:B------:R-:W-:Y:S01]  /*36e0*/  IMAD R69, R9, 0x2, R67 ;  /* 0x0000000209457824 */ /* 0x000fe200078e0243 */
[----:B------:R-:W-:Y:S02]  /*36f0*/  LEA.HI.X.SX32 R103, R27, R2, 0x1, P1 ;  /* 0x000000021b677211 */ /* 0x000fe400008f0eff */
[----:B------:R-:W-:Y:S01]  /*3700*/  LEA R26, P1, R33, R10, 0x1 ;  /* 0x0000000a211a7211 */ /* 0x000fe200078208ff */
[----:B------:R0:W-:Y:S01]  /*3710*/  STL.64 [R1+0x420], R104 ;  /* 0x0004206801007387 */ /* 0x0001e20000100a00 */
[----:B------:R-:W-:-:S02]  /*3720*/  LEA R71, R9, R69, 0x1 ;  /* 0x0000004509477211 */ /* 0x000fc400078e08ff */
[----:B------:R-:W-:Y:S01]  /*3730*/  LEA.HI.X.SX32 R25, R35, R2, 0x1, P2 ;  /* 0x0000000223197211 */ /* 0x000fe200010f0eff */
[----:B------:R1:W-:Y:S01]  /*3740*/  STL.64 [R1+0x418], R102 ;  /* 0x0004186601007387 */ /* 0x0003e20000100a00 */
[----:B------:R-:W-:Y:S02]  /*3750*/  LEA R73, R9, R71, 0x1 ;  /* 0x0000004709497211 */ /* 0x000fe400078e08ff */
[----:B------:R-:W-:Y:S01]  /*3760*/  LEA R28, P2, R41, R10, 0x1 ;  /* 0x0000000a291c7211 */ /* 0x000fe200078408ff */
[----:B------:R-:W-:Y:S01]  /*3770*/  STL.64 [R1+0x3f8], R24 ;  /* 0x0003f81801007387 */ /* 0x000fe20000100a00 */
[-C--:B------:R-:W-:Y:S01]  /*3780*/  LEA.HI.X.SX32 R27, R33, R2.reuse, 0x1, P1 ;  /* 0x00000002211b7211 */ /* 0x080fe200008f0eff */
[----:B------:R-:W-:Y:S01]  /*3790*/  IMAD R75, R9, 0x2, R73 ;  /* 0x00000002094b7824 */ /* 0x000fe200078e0249 */
[----:B------:R-:W-:Y:S01]  /*37a0*/  LEA.HI.X.SX32 R29, R41, R2, 0x1, P2 ;  /* 0x00000002291d7211 */ /* 0x000fe200010f0eff */
[----:B0-----:R-:W-:Y:S01]  /*37b0*/  CS2R R104, SRZ ;  /* 0x0000000000687805 */ /* 0x001fe2000001ff00 */
[----:B------:R-:W-:-:S02]  /*37c0*/  LEA R30, P1, R39, R10, 0x1 ;  /* 0x0000000a271e7211 */ /* 0x000fc400078208ff */
[----:B------:R-:W-:Y:S02]  /*37d0*/  LEA R77, R9, R75, 0x1 ;  /* 0x0000004b094d7211 */ /* 0x000fe400078e08ff */
[----:B-1----:R-:W-:Y:S02]  /*37e0*/  LEA R102, P0, R31, R10, 0x1 ;  /* 0x0000000a1f667211 */ /* 0x002fe400078008ff */
[----:B------:R-:W-:Y:S02]  /*37f0*/  LEA R79, R9, R77, 0x1 ;  /* 0x0000004d094f7211 */ /* 0x000fe400078e08ff */
[----:B------:R-:W-:Y:S02]  /*3800*/  LEA.HI.X.SX32 R103, R31, R2, 0x1, P0 ;  /* 0x000000021f677211 */ /* 0x000fe400000f0eff */
[----:B------:R-:W-:Y:S01]  /*3810*/  LEA R32, P0, R37, R10, 0x1 ;  /* 0x0000000a25207211 */ /* 0x000fe200078008ff */
[----:B------:R-:W-:Y:S01]  /*3820*/  IMAD R81, R9, 0x2, R79 ;  /* 0x0000000209517824 */ /* 0x000fe200078e024f */
[-C--:B------:R-:W-:Y:S01]  /*3830*/  LEA.HI.X.SX32 R31, R39, R2.reuse, 0x1, P1 ;  /* 0x00000002271f7211 */ /* 0x080fe200008f0eff */
[----:B------:R0:W-:Y:S01]  /*3840*/  STL.64 [R1+0x408], R102 ;  /* 0x0004086601007387 */ /* 0x0001e20000100a00 */
[----:B------:R-:W-:-:S02]  /*3850*/  LEA.HI.X.SX32 R33, R37, R2, 0x1, P0 ;  /* 0x0000000225217211 */ /* 0x000fc400000f0eff */
[----:B------:R-:W-:Y:S01]  /*3860*/  LEA R83, R9, R81, 0x1 ;  /* 0x0000005109537211 */ /* 0x000fe200078e08ff */
[----:B------:R-:W-:Y:S01]  /*3870*/  STL.64 [R1+0x400], R26 ;  /* 0x0004001a01007387 */ /* 0x000fe20000100a00 */
[----:B------:R-:W-:Y:S02]  /*3880*/  LEA R36, P0, R43, R10, 0x1 ;  /* 0x0000000a2b247211 */ /* 0x000fe400078008ff */
[----:B------:R-:W-:Y:S01]  /*3890*/  LEA R85, R9, R83, 0x1 ;  /* 0x0000005309557211 */ /* 0x000fe200078e08ff */
[----:B------:R-:W-:Y:S01]  /*38a0*/  STL.64 [R1+0x3e0], R28 ;  /* 0x0003e01c01007387 */ /* 0x000fe20000100a00 */
[----:B------:R-:W-:Y:S02]  /*38b0*/  LEA.HI.X.SX32 R37, R43, R2, 0x1, P0 ;  /* 0x000000022b257211 */ /* 0x000fe400000f0eff */
[----:B------:R-:W-:Y:S01]  /*38c0*/  LEA R87, R9, R85, 0x1 ;  /* 0x0000005509577211 */ /* 0x000fe200078e08ff */
[----:B------:R1:W-:Y:S01]  /*38d0*/  STL.64 [R1+0x3f0], R32 ;  /* 0x0003f02001007387 */ /* 0x0003e20000100a00 */
[-C--:B------:R-:W-:Y:S01]  /*38e0*/  LEA R34, P1, R45, R10.reuse, 0x1 ;  /* 0x0000000a2d227211 */ /* 0x080fe200078208ff */
[----:B0-----:R-:W-:Y:S01]  /*38f0*/  CS2R R102, SRZ ;  /* 0x0000000000667805 */ /* 0x001fe2000001ff00 */
[----:B------:R-:W-:Y:S01]  /*3900*/  LEA R89, R9, R87, 0x1 ;  /* 0x0000005709597211 */ /* 0x000fe200078e08ff */
[----:B------:R-:W-:Y:S01]  /*3910*/  STL.64 [R1+0x3e8], R30 ;  /* 0x0003e81e01007387 */ /* 0x000fe20000100a00 */
[----:B------:R-:W-:-:S02]  /*3920*/  LEA R40, P0, R49, R10, 0x1 ;  /* 0x0000000a31287211 */ /* 0x000fc400078008ff */
[-C--:B------:R-:W-:Y:S01]  /*3930*/  LEA.HI.X.SX32 R35, R45, R2.reuse, 0x1, P1 ;  /* 0x000000022d237211 */ /* 0x080fe200008f0eff */
[----:B------:R-:W-:Y:S01]  /*3940*/  IMAD R91, R9, 0x2, R89 ;  /* 0x00000002095b7824 */ /* 0x000fe200078e0259 */
[----:B------:R-:W-:Y:S02]  /*3950*/  LEA.HI.X.SX32 R41, R49, R2, 0x1, P0 ;  /* 0x0000000231297211 */ /* 0x000fe400000f0eff */
[-C--:B------:R-:W-:Y:S02]  /*3960*/  LEA R38, P1, R51, R10.reuse, 0x1 ;  /* 0x0000000a33267211 */ /* 0x080fe400078208ff */
[----:B------:R-:W-:Y:S02]  /*3970*/  LEA R93, R9, R91, 0x1 ;  /* 0x0000005b095d7211 */ /* 0x000fe400078e08ff */
[----:B-1----:R-:W-:Y:S02]  /*3980*/  LEA R32, P2, R47, R10, 0x1 ;  /* 0x0000000a2f207211 */ /* 0x002fe400078408ff */
[----:B------:R-:W-:-:S02]  /*3990*/  LEA R5, R9, R93, 0x1 ;  /* 0x0000005d09057211 */ /* 0x000fc400078e08ff */
[----:B------:R-:W-:Y:S02]  /*39a0*/  LEA.HI.X.SX32 R33, R47, R2, 0x1, P2 ;  /* 0x000000022f217211 */ /* 0x000fe400010f0eff */
[----:B------:R-:W-:Y:S02]  /*39b0*/  LEA R95, R9, R5, 0x1 ;  /* 0x00000005095f7211 */ /* 0x000fe400078e08ff */
[----:B------:R-:W-:Y:S01]  /*39c0*/  LEA R44, P0, R55, R10, 0x1 ;  /* 0x0000000a372c7211 */ /* 0x000fe200078008ff */
[----:B------:R-:W-:Y:S01]  /*39d0*/  STL.64 [R1+0x3c8], R32 ;  /* 0x0003c82001007387 */ /* 0x000fe20000100a00 */
[-C--:B------:R-:W-:Y:S01]  /*39e0*/  LEA.HI.X.SX32 R39, R51, R2.reuse, 0x1, P1 ;  /* 0x0000000233277211 */ /* 0x080fe200008f0eff */
[----:B------:R-:W-:Y:S01]  /*39f0*/  IMAD R97, R9, 0x2, R95 ;  /* 0x0000000209617824 */ /* 0x000fe200078e025f */
[----:B------:R-:W-:Y:S01]  /*3a00*/  LEA.HI.X.SX32 R45, R55, R2, 0x1, P0 ;  /* 0x00000002372d7211 */ /* 0x000fe200000f0eff */
[----:B------:R0:W-:Y:S01]  /*3a10*/  STL.64 [R1+0x3d8], R36 ;  /* 0x0003d82401007387 */ /* 0x0001e20000100a00 */
[-C--:B------:R-:W-:Y:S01]  /*3a20*/  LEA R42, P1, R59, R10.reuse, 0x1 ;  /* 0x0000000a3b2a7211 */ /* 0x080fe200078208ff */
[----:B------:R-:W-:Y:S01]  /*3a30*/  IMAD R99, R9, 0x2, R97 ;  /* 0x0000000209637824 */ /* 0x000fe200078e0261 */
[----:B------:R-:W-:Y:S01]  /*3a40*/  LEA R48, P0, R63, R10, 0x1 ;  /* 0x0000000a3f307211 */ /* 0x000fe200078008ff */
[----:B------:R-:W-:Y:S01]  /*3a50*/  STL.64 [R1+0x3d0], R34 ;  /* 0x0003d02201007387 */ /* 0x000fe20000100a00 */
[----:B------:R-:W-:-:S02]  /*3a60*/  LEA.HI.X.SX32 R43, R59, R2, 0x1, P1 ;  /* 0x000000023b2b7211 */ /* 0x000fc400008f0eff */
[----:B------:R-:W-:Y:S02]  /*3a70*/  LEA R101, R9, R99, 0x1 ;  /* 0x0000006309657211 */ /* 0x000fe400078e08ff */
[----:B------:R-:W-:Y:S02]  /*3a80*/  LEA.HI.X.SX32 R49, R63, R2, 0x1, P0 ;  /* 0x000000023f317211 */ /* 0x000fe400000f0eff */
[-C--:B------:R-:W-:Y:S01]  /*3a90*/  LEA R46, P1, R65, R10.reuse, 0x1 ;  /* 0x0000000a412e7211 */ /* 0x080fe200078208ff */
[----:B------:R-:W-:Y:S01]  /*3aa0*/  IMAD R11, R9, 0x2, R101 ;  /* 0x00000002090b7824 */ /* 0x000fe200078e0265 */
[-C--:B0-----:R-:W-:Y:S02]  /*3ab0*/  LEA R36, P2, R53, R10.reuse, 0x1 ;  /* 0x0000000a35247211 */ /* 0x081fe400078408ff */
[----:B------:R-:W-:Y:S02]  /*3ac0*/  LEA R52, P0, R69, R10, 0x1 ;  /* 0x0000000a45347211 */ /* 0x000fe400078008ff */
[----:B------:R-:W-:-:S02]  /*3ad0*/  LEA R13, R9, R11, 0x1 ;  /* 0x0000000b090d7211 */ /* 0x000fc400078e08ff */
[-C--:B------:R-:W-:Y:S02]  /*3ae0*/  LEA.HI.X.SX32 R37, R53, R2.reuse, 0x1, P2 ;  /* 0x0000000235257211 */ /* 0x080fe400010f0eff */
[----:B------:R-:W-:Y:S02]  /*3af0*/  LEA R15, R9, R13, 0x1 ;  /* 0x0000000d090f7211 */ /* 0x000fe400078e08ff */
[-C--:B------:R-:W-:Y:S01]  /*3b00*/  LEA.HI.X.SX32 R47, R65, R2.reuse, 0x1, P1 ;  /* 0x00000002412f7211 */ /* 0x080fe200008f0eff */
[----:B------:R-:W-:Y:S01]  /*3b10*/  STL.64 [R1+0x3b0], R36 ;  /* 0x0003b02401007387 */ /* 0x000fe20000100a00 */
[----:B------:R-:W-:Y:S01]  /*3b20*/  LEA.HI.X.SX32 R53, R69, R2, 0x1, P0 ;  /* 0x0000000245357211 */ /* 0x000fe200000f0eff */
[----:B------:R-:W-:Y:S01]  /*3b30*/  IMAD R17, R9, 0x2, R15 ;  /* 0x0000000209117824 */ /* 0x000fe200078e020f */
[-C--:B------:R-:W-:Y:S01]  /*3b40*/  LEA R50, P1, R71, R10.reuse, 0x1 ;  /* 0x0000000a47327211 */ /* 0x080fe200078208ff */
[----:B------:R0:W-:Y:S01]  /*3b50*/  STL.64 [R1+0x3c0], R40 ;  /* 0x0003c02801007387 */ /* 0x0001e20000100a00 */
[----:B------:R-:W-:-:S02]  /*3b60*/  LEA R60, P0, R75, R10, 0x1 ;  /* 0x0000000a4b3c7211 */ /* 0x000fc400078008ff */
[----:B------:R-:W-:Y:S01]  /*3b70*/  LEA R19, R9, R17, 0x1 ;  /* 0x0000001109137211 */ /* 0x000fe200078e08ff */
[----:B------:R-:W-:Y:S01]  /*3b80*/  STL.64 [R1+0x3b8], R38 ;  /* 0x0003b82601007387 */ /* 0x000fe20000100a00 */
[----:B------:R-:W-:Y:S02]  /*3b90*/  LEA.HI.X.SX32 R51, R71, R2, 0x1, P1 ;  /* 0x0000000247337211 */ /* 0x000fe400008f0eff */
[----:B------:R-:W-:Y:S02]  /*3ba0*/  LEA R21, R9, R19, 0x1 ;  /* 0x0000001309157211 */ /* 0x000fe400078e08ff */
[-C--:B------:R-:W-:Y:S02]  /*3bb0*/  LEA R54, P1, R77, R10.reuse, 0x1 ;  /* 0x0000000a4d367211 */ /* 0x080fe400078208ff */
[----:B------:R-:W-:Y:S01]  /*3bc0*/  LOP3.LUT R3, R200, 0x10, RZ, 0xc0, !PT ;  /* 0x00000010c8037812 */ /* 0x000fe200078ec0ff */
[----:B------:R-:W-:Y:S01]  /*3bd0*/  IMAD R23, R9, 0x2, R21 ;  /* 0x0000000209177824 */ /* 0x000fe200078e0215 */
[----:B0-----:R-:W-:-:S02]  /*3be0*/  LEA R40, P2, R61, R10, 0x1 ;  /* 0x0000000a3d287211 */ /* 0x001fc400078408ff */
[-C--:B------:R-:W-:Y:S02]  /*3bf0*/  LEA.HI.X.SX32 R55, R77, R2.reuse, 0x1, P1 ;  /* 0x000000024d377211 */ /* 0x080fe400008f0eff */
[----:B------:R-:W-:Y:S02]  /*3c00*/  LEA R25, R9, R23, 0x1 ;  /* 0x0000001709197211 */ /* 0x000fe400078e08ff */
[-C--:B------:R-:W-:Y:S02]  /*3c10*/  LEA.HI.X.SX32 R41, R61, R2.reuse, 0x1, P2 ;  /* 0x000000023d297211 */ /* 0x080fe400010f0eff */
[----:B------:R-:W-:Y:S02]  /*3c20*/  LEA R27, R9, R25, 0x1 ;  /* 0x00000019091b7211 */ /* 0x000fe400078e08ff */
[----:B------:R-:W-:Y:S01]  /*3c30*/  LEA.HI.X.SX32 R61, R75, R2, 0x1, P0 ;  /* 0x000000024b3d7211 */ /* 0x000fe200000f0eff */
[----:B------:R-:W-:Y:S01]  /*3c40*/  STL.64 [R1+0x398], R40 ;  /* 0x0003982801007387 */ /* 0x000fe20000100a00 */
[-C--:B------:R-:W-:Y:S01]  /*3c50*/  LEA R64, P0, R81, R10.reuse, 0x1 ;  /* 0x0000000a51407211 */ /* 0x080fe200078008ff */
[----:B------:R-:W-:Y:S01]  /*3c60*/  IMAD R29, R9, 0x2, R27 ;  /* 0x00000002091d7824 */ /* 0x000fe200078e021b */
[----:B------:R-:W-:Y:S01]  /*3c70*/  LEA R62, P1, R83, R10, 0x1 ;  /* 0x0000000a533e7211 */ /* 0x000fe200078208ff */
[----:B------:R0:W-:Y:S01]  /*3c80*/  STL.64 [R1+0x3a8], R44 ;  /* 0x0003a82c01007387 */ /* 0x0001e20000100a00 */
[----:B------:R-:W-:-:S02]  /*3c90*/  LEA.HI.X.SX32 R65, R81, R2, 0x1, P0 ;  /* 0x0000000251417211 */ /* 0x000fc400000f0eff */
[----:B------:R-:W-:Y:S01]  /*3ca0*/  LEA R31, R9, R29, 0x1 ;  /* 0x0000001d091f7211 */ /* 0x000fe200078e08ff */
[----:B------:R1:W-:Y:S01]  /*3cb0*/  STL.64 [R1+0x3a0], R42 ;  /* 0x0003a02a01007387 */ /* 0x0003e20000100a00 */
[----:B------:R-:W-:Y:S01]  /*3cc0*/  LEA.HI.X.SX32 R63, R83, R2, 0x1, P1 ;  /* 0x00000002533f7211 */ /* 0x000fe200008f0eff */
[----:B------:R-:W-:Y:S01]  /*3cd0*/  CS2R R80, SRZ ;  /* 0x0000000000507805 */ /* 0x000fe2000001ff00 */
[----:B------:R-:W-:Y:S01]  /*3ce0*/  LEA R33, R9, R31, 0x1 ;  /* 0x0000001f09217211 */ /* 0x000fe200078e08ff */
[----:B------:R-:W-:Y:S01]  /*3cf0*/  CS2R R82, SRZ ;  /* 0x0000000000527805 */ /* 0x000fe2000001ff00 */
[----:B------:R-:W-:Y:S02]  /*3d00*/  LEA R66, P0, R87, R10, 0x1 ;  /* 0x0000000a57427211 */ /* 0x000fe400078008ff */
[----:B------:R-:W-:Y:S01]  /*3d10*/  LEA R3, R3, R8, 0x6 ;  /* 0x0000000803037211 */ /* 0x000fe200078e30ff */
[----:B------:R-:W-:Y:S01]  /*3d20*/  IMAD R35, R9, 0x2, R33 ;  /* 0x0000000209237824 */ /* 0x000fe200078e0221 */
[----:B0-----:R-:W-:-:S02]  /*3d30*/  LEA R44, P2, R67, R10, 0x1 ;  /* 0x0000000a432c7211 */ /* 0x001fc400078408ff */
[----:B------:R-:W-:Y:S02]  /*3d40*/  LOP3.LUT R57, R57, 0x10, R200, 0x78, !PT ;  /* 0x0000001039397812 */ /* 0x000fe400078e78c8 */
[-C--:B------:R-:W-:Y:S02]  /*3d50*/  LEA.HI.X.SX32 R45, R67, R2.reuse, 0x1, P2 ;  /* 0x00000002432d7211 */ /* 0x080fe400010f0eff */
[----:B------:R-:W-:Y:S02]  /*3d60*/  LEA R37, R9, R35, 0x1 ;  /* 0x0000002309257211 */ /* 0x000fe400078e08ff */
[----:B------:R-:W-:Y:S01]  /*3d70*/  LEA.HI.X.SX32 R67, R87, R2, 0x1, P0 ;  /* 0x0000000257437211 */ /* 0x000fe200000f0eff */
[----:B------:R0:W-:Y:S01]  /*3d80*/  STL.64 [R1+0x380], R44 ;  /* 0x0003802c01007387 */ /* 0x0001e20000100a00 */
[----:B------:R-:W-:Y:S01]  /*3d90*/  LEA R39, R9, R37, 0x1 ;  /* 0x0000002509277211 */ /* 0x000fe200078e08ff */
[----:B------:R-:W-:Y:S01]  /*3da0*/  CS2R R86, SRZ ;  /* 0x0000000000567805 */ /* 0x000fe2000001ff00 */
[----:B------:R-:W-:Y:S01]  /*3db0*/  LEA R70, P0, R93, R10, 0x1 ;  /* 0x0000000a5d467211 */ /* 0x000fe200078008ff */
[----:B------:R2:W-:Y:S01]  /*3dc0*/  STL.64 [R1+0x390], R48 ;  /* 0x0003903001007387 */ /* 0x0005e20000100a00 */
[----:B------:R-:W-:Y:S01]  /*3dd0*/  MOV R56, c[0x0][0x1a4] ;  /* 0x0000690000387a02 */ /* 0x000fe20000000f00 */
[----:B------:R-:W-:Y:S01]  /*3de0*/  IMAD R41, R9, 0x2, R39 ;  /* 0x0000000209297824 */ /* 0x000fe200078e0227 */
[----:B------:R-:W-:Y:S01]  /*3df0*/  LEA.HI.X.SX32 R71, R93, R2, 0x1, P0 ;  /* 0x000000025d477211 */ /* 0x000fe200000f0eff */
[----:B------:R3:W-:Y:S01]  /*3e00*/  STL.64 [R1+0x388], R46 ;  /* 0x0003882e01007387 */ /* 0x0007e20000100a00 */
[-C--:B------:R-:W-:Y:S01]  /*3e10*/  LEA R72, P0, R97, R10.reuse, 0x1 ;  /* 0x0000000a61487211 */ /* 0x080fe200078008ff */
[C---:B------:R-:W-:Y:S01]  /*3e20*/  IMAD R78, R56.reuse, 0x16, RZ ;  /* 0x00000016384e7824 */ /* 0x040fe200078e02ff */
[C---:B-1----:R-:W-:Y:S01]  /*3e30*/  LEA R43, R9.reuse, R41, 0x1 ;  /* 0x00000029092b7211 */ /* 0x042fe200078e08ff */
[C---:B------:R-:W-:Y:S01]  /*3e40*/  IMAD R116, R56.reuse, 0x18, RZ ;  /* 0x0000001838747824 */ /* 0x040fe200078e02ff */
[C---:B------:R-:W-:Y:S01]  /*3e50*/  SHF.L.U32 R152, R56.reuse, 0x5, RZ ;  /* 0x0000000538987819 */ /* 0x040fe200000006ff */
[C---:B------:R-:W-:Y:S01]  /*3e60*/  IMAD R117, R56.reuse, 0x19, RZ ;  /* 0x0000001938757824 */ /* 0x040fe200078e02ff */
[----:B0-----:R-:W-:Y:S01]  /*3e70*/  LEA R45, R9, R43, 0x1 ;  /* 0x0000002b092d7211 */ /* 0x001fe200078e08ff */
[C---:B------:R-:W-:Y:S01]  /*3e80*/  IMAD R118, R56.reuse, 0x1a, RZ ;  /* 0x0000001a38767824 */ /* 0x040fe200078e02ff */
[----:B--2---:R-:W-:Y:S01]  /*3e90*/  LEA R48, P2, R73, R10, 0x1 ;  /* 0x0000000a49307211 */ /* 0x004fe200078408ff */
[C---:B------:R-:W-:Y:S01]  /*3ea0*/  IMAD R119, R56.reuse, 0x1b, RZ ;  /* 0x0000001b38777824 */ /* 0x040fe200078e02ff */
[----:B------:R-:W-:Y:S01]  /*3eb0*/  CS2R R92, SRZ ;  /* 0x00000000005c7805 */ /* 0x000fe2000001ff00 */
[----:B---3--:R-:W-:Y:S01]  /*3ec0*/  IMAD R47, R9, 0x2, R45 ;  /* 0x00000002092f7824 */ /* 0x008fe200078e022d */
[-C--:B------:R-:W-:Y:S01]  /*3ed0*/  LEA.HI.X.SX32 R49, R73, R2.reuse, 0x1, P2 ;  /* 0x0000000249317211 */ /* 0x080fe200010f0eff */
[C---:B------:R-:W-:Y:S01]  /*3ee0*/  IMAD R148, R56.reuse, 0x1c, RZ ;  /* 0x0000001c38947824 */ /* 0x040fe200078e02ff */
[----:B------:R-:W-:Y:S01]  /*3ef0*/  LEA.HI.X.SX32 R73, R97, R2, 0x1, P0 ;  /* 0x0000000261497211 */ /* 0x000fe200000f0eff */
[C---:B------:R-:W-:Y:S01]  /*3f00*/  IMAD R149, R56.reuse, 0x1d, RZ ;  /* 0x0000001d38957824 */ /* 0x040fe200078e02ff */
[C---:B------:R-:W-:Y:S01]  /*3f10*/  LEA R76, P0, R11.reuse, R10, 0x1 ;  /* 0x0000000a0b4c7211 */ /* 0x040fe200078008ff */
[----:B------:R0:W-:Y:S01]  /*3f20*/  STL.64 [R1+0x368], R48 ;  /* 0x0003683001007387 */ /* 0x0001e20000100a00 */
[C---:B------:R-:W-:Y:S01]  /*3f30*/  IMAD R150, R56.reuse, 0x1e, RZ ;  /* 0x0000001e38967824 */ /* 0x040fe200078e02ff */
[----:B------:R-:W-:Y:S01]  /*3f40*/  CS2R R96, SRZ ;  /* 0x0000000000607805 */ /* 0x000fe2000001ff00 */
[----:B------:R-:W-:Y:S01]  /*3f50*/  LEA.HI.X.SX32 R77, R11, R2, 0x1, P0 ;  /* 0x000000020b4d7211 */ /* 0x000fe200000f0eff */
[----:B------:R1:W-:Y:S01]  /*3f60*/  STL.64 [R1+0x378], R52 ;  /* 0x0003783401007387 */ /* 0x0003e20000100a00 */
[----:B------:R-:W-:-:S02]  /*3f70*/  IMAD R151, R56, 0x1f, RZ ;  /* 0x0000001f38977824 */ /* 0x000fc400078e02ff */
[C---:B------:R-:W-:Y:S01]  /*3f80*/  IMAD R153, R56.reuse, 0x21, RZ ;  /* 0x0000002138997824 */ /* 0x040fe200078e02ff */
[----:B------:R2:W-:Y:S01]  /*3f90*/  STL.64 [R1+0x370], R50 ;  /* 0x0003703201007387 */ /* 0x0005e20000100a00 */
[C---:B------:R-:W-:Y:S02]  /*3fa0*/  IMAD R154, R56.reuse, 0x22, RZ ;  /* 0x00000022389a7824 */ /* 0x040fe400078e02ff */
[C---:B------:R-:W-:Y:S01]  /*3fb0*/  IMAD R155, R56.reuse, 0x23, RZ ;  /* 0x00000023389b7824 */ /* 0x040fe200078e02ff */
[----:B0-----:R-:W-:Y:S01]  /*3fc0*/  LEA R49, R9, R47, 0x1 ;  /* 0x0000002f09317211 */ /* 0x001fe200078e08ff */
[C---:B------:R-:W-:Y:S02]  /*3fd0*/  IMAD R156, R56.reuse, 0x24, RZ ;  /* 0x00000024389c7824 */ /* 0x040fe400078e02ff */
[C---:B------:R-:W-:Y:S01]  /*3fe0*/  IMAD R157, R56.reuse, 0x25, RZ ;  /* 0x00000025389d7824 */ /* 0x040fe200078e02ff */
[----:B-1----:R-:W-:Y:S01]  /*3ff0*/  LEA R52, P2, R79, R10, 0x1 ;  /* 0x0000000a4f347211 */ /* 0x002fe200078408ff */
[----:B------:R-:W-:-:S02]  /*4000*/  IMAD R158, R56, 0x26, RZ ;  /* 0x00000026389e7824 */ /* 0x000fc400078e02ff */
[C---:B------:R-:W-:Y:S01]  /*4010*/  IMAD R159, R56.reuse, 0x27, RZ ;  /* 0x00000027389f7824 */ /* 0x040fe200078e02ff */
[----:B------:R-:W-:Y:S01]  /*4020*/  LEA.HI.X.SX32 R53, R79, R2, 0x1, P2 ;  /* 0x000000024f357211 */ /* 0x000fe200010f0eff */
[C---:B------:R-:W-:Y:S01]  /*4030*/  IMAD R79, R56.reuse, 0x17, RZ ;  /* 0x00000017384f7824 */ /* 0x040fe200078e02ff */
[----:B--2---:R-:W-:Y:S01]  /*4040*/  LEA R51, R9, R49, 0x1 ;  /* 0x0000003109337211 */ /* 0x004fe200078e08ff */
[C---:B------:R-:W-:Y:S02]  /*4050*/  IMAD R160, R56.reuse, 0x28, RZ ;  /* 0x0000002838a07824 */ /* 0x040fe400078e02ff */
[----:B------:R0:W-:Y:S01]  /*4060*/  STL.64 [R1+0x350], R52 ;  /* 0x0003503401007387 */ /* 0x0001e20000100a00 */
[C---:B------:R-:W-:Y:S02]  /*4070*/  IMAD R161, R56.reuse, 0x29, RZ ;  /* 0x0000002938a17824 */ /* 0x040fe400078e02ff */
[C---:B------:R-:W-:Y:S01]  /*4080*/  IMAD R162, R56.reuse, 0x2a, RZ ;  /* 0x0000002a38a27824 */ /* 0x040fe200078e02ff */
[----:B------:R1:W-:Y:S01]  /*4090*/  STL.64 [R1+0x360], R60 ;  /* 0x0003603c01007387 */ /* 0x0003e20000100a00 */
[----:B------:R-:W-:-:S02]  /*40a0*/  IMAD R163, R56, 0x2b, RZ ;  /* 0x0000002b38a37824 */ /* 0x000fc400078e02ff */
[C---:B------:R-:W-:Y:S01]  /*40b0*/  IMAD R164, R56.reuse, 0x2c, RZ ;  /* 0x0000002c38a47824 */ /* 0x040fe200078e02ff */
[----:B------:R2:W-:Y:S01]  /*40c0*/  STL.64 [R1+0x358], R54 ;  /* 0x0003583601007387 */ /* 0x0005e20000100a00 */
[C---:B------:R-:W-:Y:S02]  /*40d0*/  IMAD R165, R56.reuse, 0x2d, RZ ;  /* 0x0000002d38a57824 */ /* 0x040fe400078e02ff */
[C---:B------:R-:W-:Y:S01]  /*40e0*/  IMAD R166, R56.reuse, 0x2e, RZ ;  /* 0x0000002e38a67824 */ /* 0x040fe200078e02ff */
[----:B------:R3:W-:Y:S01]  /*40f0*/  STL.64 [R1+0x348], R64 ;  /* 0x0003484001007387 */ /* 0x0007e20000100a00 */
[----:B0-----:R-:W-:Y:S02]  /*4100*/  IMAD R53, R9, 0x2, R51 ;  /* 0x0000000209357824 */ /* 0x001fe400078e0233 */
[C---:B------:R-:W-:Y:S01]  /*4110*/  IMAD R167, R56.reuse, 0x2f, RZ ;  /* 0x0000002f38a77824 */ /* 0x040fe200078e02ff */
[----:B-1----:R-:W-:Y:S01]  /*4120*/  LEA R60, P2, R85, R10, 0x1 ;  /* 0x0000000a553c7211 */ /* 0x002fe200078408ff */
[----:B------:R0:W-:Y:S01]  /*4130*/  STL.64 [R1+0x340], R62 ;  /* 0x0003403e01007387 */ /* 0x0001e20000100a00 */
[----:B------:R-:W-:-:S02]  /*4140*/  IMAD R168, R56, 0x30, RZ ;  /* 0x0000003038a87824 */ /* 0x000fc400078e02ff */
[----:B------:R-:W-:Y:S01]  /*4150*/  LEA.HI.X.SX32 R61, R85, R2, 0x1, P2 ;  /* 0x00000002553d7211 */ /* 0x000fe200010f0eff */
[C---:B------:R-:W-:Y:S01]  /*4160*/  IMAD R169, R56.reuse, 0x31, RZ ;  /* 0x0000003138a97824 */ /* 0x040fe200078e02ff */
[----:B--2---:R-:W-:Y:S01]  /*4170*/  LEA R55, R9, R53, 0x1 ;  /* 0x0000003509377211 */ /* 0x004fe200078e08ff */
[C---:B------:R-:W-:Y:S01]  /*4180*/  IMAD R170, R56.reuse, 0x32, RZ ;  /* 0x0000003238aa7824 */ /* 0x040fe200078e02ff */
[----:B---3--:R-:W-:Y:S01]  /*4190*/  LEA R64, P1, R89, R10, 0x1 ;  /* 0x0000000a59407211 */ /* 0x008fe200078208ff */
[----:B------:R1:W-:Y:S01]  /*41a0*/  STL.64 [R1+0x338], R60 ;  /* 0x0003383c01007387 */ /* 0x0003e20000100a00 */
[----:B------:R-:W-:Y:S01]  /*41b0*/  LEA R59, R9, R55, 0x1 ;  /* 0x00000037093b7211 */ /* 0x000fe200078e08ff */
[C---:B------:R-:W-:Y:S01]  /*41c0*/  IMAD R171, R56.reuse, 0x33, RZ ;  /* 0x0000003338ab7824 */ /* 0x040fe200078e02ff */
[----:B------:R-:W-:Y:S01]  /*41d0*/  LEA.HI.X.SX32 R65, R89, R2, 0x1, P1 ;  /* 0x0000000259417211 */ /* 0x000fe200008f0eff */
[C---:B------:R-:W-:Y:S01]  /*41e0*/  IMAD R176, R56.reuse, 0x34, RZ ;  /* 0x0000003438b07824 */ /* 0x040fe200078e02ff */
[-C--:B0-----:R-:W-:Y:S01]  /*41f0*/  LEA R62, P2, R91, R10.reuse, 0x1 ;  /* 0x0000000a5b3e7211 */ /* 0x081fe200078408ff */
[C---:B------:R-:W-:Y:S01]  /*4200*/  IMAD R177, R56.reuse, 0x35, RZ ;  /* 0x0000003538b17824 */ /* 0x040fe200078e02ff */
[----:B------:R-:W-:Y:S01]  /*4210*/  LEA R68, P1, R5, R10, 0x1 ;  /* 0x0000000a05447211 */ /* 0x000fe200078208ff */
[C---:B------:R-:W-:Y:S01]  /*4220*/  IMAD R178, R56.reuse, 0x36, RZ ;  /* 0x0000003638b27824 */ /* 0x040fe200078e02ff */
[-C--:B------:R-:W-:Y:S01]  /*4230*/  LEA.HI.X.SX32 R63, R91, R2.reuse, 0x1, P2 ;  /* 0x000000025b3f7211 */ /* 0x080fe200010f0eff */
[C---:B------:R-:W-:Y:S01]  /*4240*/  IMAD R179, R56.reuse, 0x37, RZ ;  /* 0x0000003738b37824 */ /* 0x040fe200078e02ff */
[----:B------:R-:W-:Y:S01]  /*4250*/  LEA.HI.X.SX32 R69, R5, R2, 0x1, P1 ;  /* 0x0000000205457211 */ /* 0x000fe200008f0eff */
[C---:B-1----:R-:W-:Y:S01]  /*4260*/  IMAD R61, R9.reuse, 0x2, R59 ;  /* 0x00000002093d7824 */ /* 0x042fe200078e023b */
[C---:B------:R-:W-:Y:S01]  /*4270*/  SHF.L.U32 R60, R56.reuse, 0x2, RZ ;  /* 0x00000002383c7819 */ /* 0x040fe200000006ff */
[----:B------:R0:W-:Y:S01]  /*4280*/  STL.64 [R1+0x320], R62 ;  /* 0x0003203e01007387 */ /* 0x0001e20000100a00 */
[C---:B------:R-:W-:Y:S01]  /*4290*/  IMAD R180, R56.reuse, 0x38, RZ ;  /* 0x0000003838b47824 */ /* 0x040fe200078e02ff */
[----:B------:R-:W-:Y:S01]  /*42a0*/  CS2R R84, SRZ ;  /* 0x0000000000547805 */ /* 0x000fe2000001ff00 */
[C---:B------:R-:W-:Y:S01]  /*42b0*/  IMAD R181, R56.reuse, 0x39, RZ ;  /* 0x0000003938b57824 */ /* 0x040fe200078e02ff */
        /* <DEDUP_REMOVED lines=9> */
[----:B0-----:R-:W-:Y:S01]  /*4350*/  LEA R63, R9, R61, 0x1 ;  /* 0x0000003d093f7211 */ /* 0x001fe200078e08ff */
[C---:B------:R-:W-:Y:S01]  /*4360*/  IMAD R62, R56.reuse, 0x6, RZ ;  /* 0x00000006383e7824 */ /* 0x040fe200078e02ff */
[----:B-1----:R-:W-:Y:S01]  /*4370*/  LEA R66, P2, R95, R10, 0x1 ;  /* 0x0000000a5f427211 */ /* 0x002fe200078408ff */
[----:B------:R0:W-:Y:S01]  /*4380*/  STL.64 [R1+0x310], R68 ;  /* 0x0003104401007387 */ /* 0x0001e20000100a00 */
[----:B------:R-:W-:-:S02]  /*4390*/  IMAD R186, R56, 0x3e, RZ ;  /* 0x0000003e38ba7824 */ /* 0x000fc400078e02ff */
[----:B------:R-:W-:Y:S01]  /*43a0*/  LEA.HI.X.SX32 R67, R95, R2, 0x1, P2 ;  /* 0x000000025f437211 */ /* 0x000fe200010f0eff */
[C---:B------:R-:W-:Y:S01]  /*43b0*/  IMAD R187, R56.reuse, 0x3f, RZ ;  /* 0x0000003f38bb7824 */ /* 0x040fe200078e02ff */
[----:B--2---:R-:W-:Y:S01]  /*43c0*/  LEA R65, R9, R63, 0x1 ;  /* 0x0000003f09417211 */ /* 0x004fe200078e08ff */
[----:B------:R-:W-:Y:S01]  /*43d0*/  CS2R R94, SRZ ;  /* 0x00000000005e7805 */ /* 0x000fe2000001ff00 */
[----:B---3--:R-:W-:Y:S01]  /*43e0*/  LEA R70, P1, R99, R10, 0x1 ;  /* 0x0000000a63467211 */ /* 0x008fe200078208ff */
[----:B------:R1:W-:Y:S01]  /*43f0*/  STL.64 [R1+0x308], R66 ;  /* 0x0003084201007387 */ /* 0x0003e20000100a00 */
[----:B------:R-:W-:Y:S01]  /*4400*/  SHF.L.U32 R64, R56, 0x3, RZ ;  /* 0x0000000338407819 */ /* 0x000fe200000006ff */
[----:B------:R-:W-:Y:S01]  /*4410*/  IMAD R5, R9, 0x2, R65 ;  /* 0x0000000209057824 */ /* 0x000fe200078e0241 */
[----:B------:R-:W-:Y:S02]  /*4420*/  LEA.HI.X.SX32 R71, R99, R2, 0x1, P1 ;  /* 0x0000000263477211 */ /* 0x000fe400008f0eff */
[-C--:B0-----:R-:W-:Y:S01]  /*4430*/  LEA R68, P2, R101, R10.reuse, 0x1 ;  /* 0x0000000a65447211 */ /* 0x081fe200078408ff */
[----:B------:R-:W-:Y:S01]  /*4440*/  CS2R R98, SRZ ;  /* 0x0000000000627805 */ /* 0x000fe2000001ff00 */
[----:B------:R-:W-:-:S02]  /*4450*/  LEA R74, P1, R13, R10, 0x1 ;  /* 0x0000000a0d4a7211 */ /* 0x000fc400078208ff */
[-C--:B------:R-:W-:Y:S02]  /*4460*/  LEA.HI.X.SX32 R69, R101, R2.reuse, 0x1, P2 ;  /* 0x0000000265457211 */ /* 0x080fe400010f0eff */
[----:B------:R-:W-:Y:S01]  /*4470*/  LEA.HI.X.SX32 R75, R13, R2, 0x1, P1 ;  /* 0x000000020d4b7211 */ /* 0x000fe200008f0eff */
[----:B-1----:R-:W-:Y:S01]  /*4480*/  IMAD R66, R56, 0xa, RZ ;  /* 0x0000000a38427824 */ /* 0x002fe200078e02ff */
[----:B------:R-:W-:Y:S01]  /*4490*/  LEA R67, R9, R5, 0x1 ;  /* 0x0000000509437211 */ /* 0x000fe200078e08ff */
[----:B------:R0:W-:Y:S01]  /*44a0*/  STL.64 [R1+0x2f0], R68 ;  /* 0x0002f04401007387 */ /* 0x0001e20000100a00 */
[----:B------:R-:W-:-:S03]  /*44b0*/  CS2R R100, SRZ ;  /* 0x0000000000647805 */ /* 0x000fc6000001ff00 */
[----:B------:R1:W-:Y:S04]  /*44c0*/  STL.64 [R1+0x300], R72 ;  /* 0x0003004801007387 */ /* 0x0003e80000100a00 */
[----:B------:R2:W-:Y:S04]  /*44d0*/  STL.64 [R1+0x2f8], R70 ;  /* 0x0002f84601007387 */ /* 0x0005e80000100a00 */
[----:B------:R3:W-:Y:S01]  /*44e0*/  STL.64 [R1+0x2e8], R76 ;  /* 0x0002e84c01007387 */ /* 0x0007e20000100a00 */
[----:B0-----:R-:W-:Y:S01]  /*44f0*/  LEA R69, R9, R67, 0x1 ;  /* 0x0000004309457211 */ /* 0x001fe200078e08ff */
[----:B------:R-:W-:Y:S01]  /*4500*/  IMAD R68, R56, 0xc, RZ ;  /* 0x0000000c38447824 */ /* 0x000fe200078e02ff */
[C---:B-1----:R-:W-:Y:S01]  /*4510*/  LEA R72, P2, R15.reuse, R10, 0x1 ;  /* 0x0000000a0f487211 */ /* 0x042fe200078408ff */
[----:B------:R0:W-:Y:S03]  /*4520*/  STL.64 [R1+0x2e0], R74 ;  /* 0x0002e04a01007387 */ /* 0x0001e60000100a00 */
[----:B------:R-:W-:Y:S01]  /*4530*/  LEA.HI.X.SX32 R73, R15, R2, 0x1, P2 ;  /* 0x000000020f497211 */ /* 0x000fe200010f0eff */
[----:B--2---:R-:W-:-:S02]  /*4540*/  IMAD R71, R9, 0x2, R69 ;  /* 0x0000000209477824 */ /* 0x004fc400078e0245 */
[----:B------:R-:W-:Y:S01]  /*4550*/  IMAD R70, R56, 0xe, RZ ;  /* 0x0000000e38467824 */ /* 0x000fe200078e02ff */
[----:B---3--:R-:W-:Y:S01]  /*4560*/  LEA R76, P0, R17, R10, 0x1 ;  /* 0x0000000a114c7211 */ /* 0x008fe200078008ff */
[----:B------:R1:W-:Y:S01]  /*4570*/  STL.64 [R1+0x2d0], R72 ;  /* 0x0002d04801007387 */ /* 0x0003e20000100a00 */
[----:B------:R-:W-:Y:S02]  /*4580*/  LEA R11, R9, R71, 0x1 ;  /* 0x00000047090b7211 */ /* 0x000fe400078e08ff */
[----:B------:R-:W-:Y:S02]  /*4590*/  LEA.HI.X.SX32 R77, R17, R2, 0x1, P0 ;  /* 0x00000002114d7211 */ /* 0x000fe400000f0eff */
[----:B0-----:R-:W-:Y:S02]  /*45a0*/  LEA R74, P1, R19, R10, 0x1 ;  /* 0x0000000a134a7211 */ /* 0x001fe400078208ff */
[----:B------:R-:W-:Y:S01]  /*45b0*/  LEA R13, R9, R11, 0x1 ;  /* 0x0000000b090d7211 */ /* 0x000fe200078e08ff */
[----:B------:R0:W-:Y:S01]  /*45c0*/  STL.64 [R1+0x2c8], R76 ;  /* 0x0002c84c01007387 */ /* 0x0001e20000100a00 */
[----:B------:R-:W-:-:S02]  /*45d0*/  LEA.HI.X.SX32 R75, R19, R2, 0x1, P1 ;  /* 0x00000002134b7211 */ /* 0x000fc400008f0eff */
[----:B-1----:R-:W-:Y:S01]  /*45e0*/  LEA R72, P2, R21, R10, 0x1 ;  /* 0x0000000a15487211 */ /* 0x002fe200078408ff */
[----:B------:R-:W-:Y:S02]  /*45f0*/  IMAD R15, R9, 0x2, R13 ;  /* 0x00000002090f7824 */ /* 0x000fe400078e020d */
[----:B------:R1:W-:Y:S01]  /*4600*/  STL.64 [R1+0x2c0], R74 ;  /* 0x0002c04a01007387 */ /* 0x0003e20000100a00 */
[----:B------:R-:W-:Y:S02]  /*4610*/  LEA.HI.X.SX32 R73, R21, R2, 0x1, P2 ;  /* 0x0000000215497211 */ /* 0x000fe400010f0eff */
[----:B------:R-:W-:Y:S02]  /*4620*/  LEA R16, P2, R27, R10, 0x1 ;  /* 0x0000000a1b107211 */ /* 0x000fe400078408ff */
[----:B------:R-:W-:Y:S01]  /*4630*/  LEA R19, R9, R15, 0x1 ;  /* 0x0000000f09137211 */ /* 0x000fe200078e08ff */
[----:B------:R2:W-:Y:S01]  /*4640*/  STL.64 [R1+0x2b8], R72 ;  /* 0x0002b84801007387 */ /* 0x0005e20000100a00 */
[----:B------:R-:W-:Y:S01]  /*4650*/  LEA.HI.X.SX32 R17, R27, R2, 0x1, P2 ;  /* 0x000000021b117211 */ /* 0x000fe200010f0eff */
[C---:B0-----:R-:W-:Y:S01]  /*4660*/  IMAD R76, R56.reuse, 0x14, RZ ;  /* 0x00000014384c7824 */ /* 0x041fe200078e02ff */
[----:B------:R-:W-:Y:S01]  /*4670*/  LEA R21, R9, R19, 0x1 ;  /* 0x0000001309157211 */ /* 0x000fe200078e08ff */
[----:B------:R-:W-:Y:S01]  /*4680*/  IMAD R77, R56, 0x15, RZ ;  /* 0x00000015384d7824 */ /* 0x000fe200078e02ff */
[----:B-1----:R-:W-:-:S04]  /*4690*/  LEA R74, P0, R23, R10, 0x1 ;  /* 0x0000000a174a7211 */ /* 0x002fc800078008ff */
[----:B------:R-:W-:Y:S02]  /*46a0*/  LEA.HI.X.SX32 R75, R23, R2, 0x1, P0 ;  /* 0x00000002174b7211 */ /* 0x000fe400000f0eff */
[----:B--2---:R-:W-:-:S03]  /*46b0*/  LEA R72, P1, R25, R10, 0x1 ;  /* 0x0000000a19487211 */ /* 0x004fc600078208ff */
[----:B------:R0:W-:Y:S01]  /*46c0*/  STL.64 [R1+0x2b0], R74 ;  /* 0x0002b04a01007387 */ /* 0x0001e20000100a00 */
[----:B------:R-:W-:Y:S01]  /*46d0*/  LEA.HI.X.SX32 R73, R25, R2, 0x1, P1 ;  /* 0x0000000219497211 */ /* 0x000fe200008f0eff */
[----:B------:R-:W-:Y:S01]  /*46e0*/  IMAD R25, R9, 0x2, R21 ;  /* 0x0000000209197824 */ /* 0x000fe200078e0215 */
[----:B------:R-:W-:-:S03]  /*46f0*/  LEA R22, P1, R31, R10, 0x1 ;  /* 0x0000000a1f167211 */ /* 0x000fc600078208ff */
[----:B------:R1:W-:Y:S01]  /*4700*/  STL.64 [R1+0x2a8], R72 ;  /* 0x0002a84801007387 */ /* 0x0003e20000100a00 */
[----:B------:R-:W-:Y:S02]  /*4710*/  LEA.HI.X.SX32 R23, R31, R2, 0x1, P1 ;  /* 0x000000021f177211 */ /* 0x000fe400008f0eff */
[----:B------:R-:W-:Y:S01]  /*4720*/  LEA R27, R9, R25, 0x1 ;  /* 0x00000019091b7211 */ /* 0x000fe200078e08ff */
[----:B------:R2:W-:Y:S01]  /*4730*/  STL.64 [R1+0x2a0], R16 ;  /* 0x0002a01001007387 */ /* 0x0005e20000100a00 */
[C---:B0-----:R-:W-:Y:S02]  /*4740*/  IMAD R74, R56.reuse, 0x12, RZ ;  /* 0x00000012384a7824 */ /* 0x041fe400078e02ff */
[----:B------:R-:W-:Y:S01]  /*4750*/  IMAD R75, R56, 0x13, RZ ;  /* 0x00000013384b7824 */ /* 0x000fe200078e02ff */
[-C--:B-1----:R-:W-:Y:S02]  /*4760*/  LEA R72, P0, R29, R10.reuse, 0x1 ;  /* 0x0000000a1d487211 */ /* 0x082fe400078008ff */
[----:B--2---:R-:W-:-:S02]  /*4770*/  LEA R16, P2, R33, R10, 0x1 ;  /* 0x0000000a21107211 */ /* 0x004fc400078408ff */
[-C--:B------:R-:W-:Y:S02]  /*4780*/  LEA.HI.X.SX32 R73, R29, R2.reuse, 0x1, P0 ;  /* 0x000000021d497211 */ /* 0x080fe400000f0eff */
[----:B------:R-:W-:Y:S02]  /*4790*/  LEA.HI.X.SX32 R17, R33, R2, 0x1, P2 ;  /* 0x0000000221117211 */ /* 0x000fe400010f0eff */
[----:B------:R-:W-:Y:S01]  /*47a0*/  LEA R28, P0, R35, R10, 0x1 ;  /* 0x0000000a231c7211 */ /* 0x000fe200078008ff */
[----:B------:R0:W-:Y:S01]  /*47b0*/  STL.64 [R1+0x298], R72 ;  /* 0x0002984801007387 */ /* 0x0001e20000100a00 */
[----:B------:R-:W-:Y:S02]  /*47c0*/  LEA R33, R9, R27, 0x1 ;  /* 0x0000001b09217211 */ /* 0x000fe400078e08ff */
[----:B------:R-:W-:Y:S01]  /*47d0*/  LEA.HI.X.SX32 R29, R35, R2, 0x1, P0 ;  /* 0x00000002231d7211 */ /* 0x000fe200000f0eff */
[----:B------:R1:W-:Y:S02]  /*47e0*/  STL.64 [R1+0x290], R22 ;  /* 0x0002901601007387 */ /* 0x0003e40000100a00 */
[----:B------:R-:W-:-:S02]  /*47f0*/  IMAD R35, R9, 0x2, R33 ;  /* 0x0000000209237824 */ /* 0x000fc400078e0221 */
[----:B------:R2:W-:Y:S04]  /*4800*/  STL.64 [R1+0x288], R16 ;  /* 0x0002881001007387 */ /* 0x0005e80000100a00 */
[----:B------:R3:W-:Y:S01]  /*4810*/  STL.64 [R1+0x280], R28 ;  /* 0x0002801c01007387 */ /* 0x0007e20000100a00 */
[C---:B0-----:R-:W-:Y:S02]  /*4820*/  IMAD.SHL.U32 R72, R56.reuse, 0x10, RZ ;  /* 0x0000001038487824 */ /* 0x041fe400078e00ff */
[----:B------:R-:W-:Y:S01]  /*4830*/  IMAD R73, R56, 0x11, RZ ;  /* 0x0000001138497824 */ /* 0x000fe200078e02ff */
[-C--:B-1----:R-:W-:Y:S02]  /*4840*/  LEA R22, P1, R37, R10.reuse, 0x1 ;  /* 0x0000000a25167211 */ /* 0x082fe400078208ff */
[----:B--2---:R-:W-:-:S02]  /*4850*/  LEA R16, P2, R39, R10, 0x1 ;  /* 0x0000000a27107211 */ /* 0x004fc400078408ff */
[-C--:B------:R-:W-:Y:S02]  /*4860*/  LEA.HI.X.SX32 R23, R37, R2.reuse, 0x1, P1 ;  /* 0x0000000225177211 */ /* 0x080fe400008f0eff */
[----:B------:R-:W-:Y:S02]  /*4870*/  LEA.HI.X.SX32 R17, R39, R2, 0x1, P2 ;  /* 0x0000000227117211 */ /* 0x000fe400010f0eff */
[----:B---3--:R-:W-:Y:S01]  /*4880*/  LEA R28, P0, R41, R10, 0x1 ;  /* 0x0000000a291c7211 */ /* 0x008fe200078008ff */
[----:B------:R0:W-:Y:S01]  /*4890*/  STL.64 [R1+0x278], R22 ;  /* 0x0002781601007387 */ /* 0x0001e20000100a00 */
[----:B------:R-:W-:Y:S02]  /*48a0*/  LEA R37, R9, R35, 0x1 ;  /* 0x0000002309257211 */ /* 0x000fe400078e08ff */
[----:B------:R-:W-:Y:S01]  /*48b0*/  LEA.HI.X.SX32 R29, R41, R2, 0x1, P0 ;  /* 0x00000002291d7211 */ /* 0x000fe200000f0eff */
[----:B------:R1:W-:Y:S01]  /*48c0*/  STL.64 [R1+0x270], R16 ;  /* 0x0002701001007387 */ /* 0x0003e20000100a00 */
[----:B------:R-:W-:-:S03]  /*48d0*/  LEA R39, R9, R37, 0x1 ;  /* 0x0000002509277211 */ /* 0x000fc600078e08ff */
[----:B------:R2:W-:Y:S02]  /*48e0*/  STL.64 [R1+0x268], R28 ;  /* 0x0002681c01007387 */ /* 0x0005e40000100a00 */
[----:B------:R-:W-:Y:S01]  /*48f0*/  IMAD R41, R9, 0x2, R39 ;  /* 0x0000000209297824 */ /* 0x000fe200078e0227 */
[-C--:B0-----:R-:W-:Y:S02]  /*4900*/  LEA R22, P1, R43, R10.reuse, 0x1 ;  /* 0x0000000a2b167211 */ /* 0x081fe400078208ff */
[----:B-1----:R-:W-:Y:S02]  /*4910*/  LEA R16, P2, R45, R10, 0x1 ;  /* 0x0000000a2d107211 */ /* 0x002fe400078408ff */
[-C--:B------:R-:W-:Y:S02]  /*4920*/  LEA.HI.X.SX32 R23, R43, R2.reuse, 0x1, P1 ;  /* 0x000000022b177211 */ /* 0x080fe400008f0eff */
[----:B------:R-:W-:Y:S02]  /*4930*/  LEA.HI.X.SX32 R17, R45, R2, 0x1, P2 ;  /* 0x000000022d117211 */ /* 0x000fe400010f0eff */
[----:B--2---:R-:W-:Y:S01]  /*4940*/  LEA R28, P0, R47, R10, 0x1 ;  /* 0x0000000a2f1c7211 */ /* 0x004fe200078008ff */
[----:B------:R0:W-:Y:S01]  /*4950*/  STL.64 [R1+0x260], R22 ;  /* 0x0002601601007387 */ /* 0x0001e20000100a00 */
[----:B------:R-:W-:-:S02]  /*4960*/  LEA R43, R9, R41, 0x1 ;  /* 0x00000029092b7211 */ /* 0x000fc400078e08ff */
        /* <DEDUP_REMOVED lines=15> */
[----:B------:R2:W-:Y:S01]  /*4a60*/  STL.64 [R1+0x238], R28 ;  /* 0x0002381c01007387 */ /* 0x0005e20000100a00 */
[-C--:B0-----:R-:W-:Y:S02]  /*4a70*/  LEA R22, P1, R55, R10.reuse, 0x1 ;  /* 0x0000000a37167211 */ /* 0x081fe400078208ff */
[----:B-1----:R-:W-:Y:S02]  /*4a80*/  LEA R16, P2, R59, R10, 0x1 ;  /* 0x0000000a3b107211 */ /* 0x002fe400078408ff */
[-C--:B------:R-:W-:Y:S02]  /*4a90*/  LEA.HI.X.SX32 R23, R55, R2.reuse, 0x1, P1 ;  /* 0x0000000237177211 */ /* 0x080fe400008f0eff */
[----:B------:R-:W-:Y:S01]  /*4aa0*/  LEA.HI.X.SX32 R17, R59, R2, 0x1, P2 ;  /* 0x000000023b117211 */ /* 0x000fe200010f0eff */
[C---:B------:R-:W-:Y:S01]  /*4ab0*/  IMAD R59, R56.reuse, 0x3, RZ ;  /* 0x00000003383b7824 */ /* 0x040fe200078e02ff */
[C---:B--2---:R-:W-:Y:S01]  /*4ac0*/  LEA R28, P0, R61.reuse, R10, 0x1 ;  /* 0x0000000a3d1c7211 */ /* 0x044fe200078008ff */
[----:B------:R0:W-:Y:S03]  /*4ad0*/  STL.64 [R1+0x230], R22 ;  /* 0x0002301601007387 */ /* 0x0001e60000100a00 */
[----:B------:R-:W-:Y:S01]  /*4ae0*/  LEA.HI.X.SX32 R29, R61, R2, 0x1, P0 ;  /* 0x000000023d1d7211 */ /* 0x000fe200000f0eff */
[----:B------:R1:W-:Y:S01]  /*4af0*/  STL.64 [R1+0x228], R16 ;  /* 0x0002281001007387 */ /* 0x0003e20000100a00 */
[----:B------:R-:W-:Y:S01]  /*4b00*/  LEA R30, P0, R5, R10, 0x1 ;  /* 0x0000000a051e7211 */ /* 0x000fe200078008ff */
[----:B------:R-:W-:-:S02]  /*4b10*/  IMAD R61, R56, 0x5, RZ ;  /* 0x00000005383d7824 */ /* 0x000fc400078e02ff */
[----:B------:R2:W-:Y:S01]  /*4b20*/  STL.64 [R1+0x220], R28 ;  /* 0x0002201c01007387 */ /* 0x0005e20000100a00 */
[----:B------:R-:W-:Y:S02]  /*4b30*/  LEA.HI.X.SX32 R31, R5, R2, 0x1, P0 ;  /* 0x00000002051f7211 */ /* 0x000fe400000f0eff */
[-C--:B0-----:R-:W-:Y:S02]  /*4b40*/  LEA R22, P1, R63, R10.reuse, 0x1 ;  /* 0x0000000a3f167211 */ /* 0x081fe400078208ff */
[----:B-1----:R-:W-:Y:S02]  /*4b50*/  LEA R16, P2, R65, R10, 0x1 ;  /* 0x0000000a41107211 */ /* 0x002fe400078408ff */
[-C--:B------:R-:W-:Y:S01]  /*4b60*/  LEA.HI.X.SX32 R23, R63, R2.reuse, 0x1, P1 ;  /* 0x000000023f177211 */ /* 0x080fe200008f0eff */
[----:B------:R-:W-:Y:S01]  /*4b70*/  IMAD R63, R56, 0x7, RZ ;  /* 0x00000007383f7824 */ /* 0x000fe200078e02ff */
[----:B------:R-:W-:Y:S01]  /*4b80*/  LEA.HI.X.SX32 R17, R65, R2, 0x1, P2 ;  /* 0x0000000241117211 */ /* 0x000fe200010f0eff */
[----:B--2---:R-:W-:-:S02]  /*4b90*/  IMAD R29, R9, 0x2, R51 ;  /* 0x00000002091d7824 */ /* 0x004fc400078e0233 */
[----:B------:R0:W-:Y:S01]  /*4ba0*/  STL.64 [R1+0x218], R22 ;  /* 0x0002181601007387 */ /* 0x0001e20000100a00 */
[----:B------:R-:W-:Y:S02]  /*4bb0*/  IMAD R65, R56, 0x9, RZ ;  /* 0x0000000938417824 */ /* 0x000fe400078e02ff */
[C---:B------:R-:W-:Y:S01]  /*4bc0*/  LEA R53, R9.reuse, R29, 0x1 ;  /* 0x0000001d09357211 */ /* 0x040fe200078e08ff */
[----:B------:R1:W-:Y:S03]  /*4bd0*/  STL.64 [R1+0x210], R16 ;  /* 0x0002101001007387 */ /* 0x0003e60000100a00 */
[----:B------:R-:W-:Y:S01]  /*4be0*/  LEA R55, R9, R53, 0x1 ;  /* 0x0000003509377211 */ /* 0x000fe200078e08ff */
[----:B------:R-:W-:Y:S01]  /*4bf0*/  STL.64 [R1+0x208], R30 ;  /* 0x0002081e01007387 */ /* 0x000fe20000100a00 */
[-C--:B0-----:R-:W-:Y:S02]  /*4c00*/  LEA R22, P1, R67, R10.reuse, 0x1 ;  /* 0x0000000a43167211 */ /* 0x081fe400078208ff */
[----:B-1----:R-:W-:-:S02]  /*4c10*/  LEA R16, P2, R69, R10, 0x1 ;  /* 0x0000000a45107211 */ /* 0x002fc400078408ff */
[-C--:B------:R-:W-:Y:S01]  /*4c20*/  LEA.HI.X.SX32 R23, R67, R2.reuse, 0x1, P1 ;  /* 0x0000000243177211 */ /* 0x080fe200008f0eff */
[C---:B------:R-:W-:Y:S01]  /*4c30*/  IMAD R67, R56.reuse, 0xb, RZ ;  /* 0x0000000b38437824 */ /* 0x040fe200078e02ff */
[----:B------:R-:W-:Y:S01]  /*4c40*/  LEA.HI.X.SX32 R17, R69, R2, 0x1, P2 ;  /* 0x0000000245117211 */ /* 0x000fe200010f0eff */
[----:B------:R-:W-:Y:S01]  /*4c50*/  IMAD R69, R56, 0xd, RZ ;  /* 0x0000000d38457824 */ /* 0x000fe200078e02ff */
[C---:B------:R-:W-:Y:S01]  /*4c60*/  LEA R4, P2, R13.reuse, R10, 0x1 ;  /* 0x0000000a0d047211 */ /* 0x040fe200078408ff */
[----:B------:R0:W-:Y:S03]  /*4c70*/  STL.64 [R1+0x200], R22 ;  /* 0x0002001601007387 */ /* 0x0001e60000100a00 */
[----:B------:R-:W-:Y:S01]  /*4c80*/  LEA.HI.X.SX32 R5, R13, R2, 0x1, P2 ;  /* 0x000000020d057211 */ /* 0x000fe200010f0eff */
[----:B------:R1:W-:Y:S01]  /*4c90*/  STL.64 [R1+0x1f8], R16 ;  /* 0x0001f81001007387 */ /* 0x0003e20000100a00 */
[----:B0-----:R-:W-:-:S02]  /*4ca0*/  LEA R22, P0, R71, R10, 0x1 ;  /* 0x0000000a47167211 */ /* 0x001fc400078008ff */
[----:B-1----:R-:W-:Y:S02]  /*4cb0*/  LEA R16, P1, R11, R10, 0x1 ;  /* 0x0000000a0b107211 */ /* 0x002fe400078208ff */
[-C--:B------:R-:W-:Y:S01]  /*4cc0*/  LEA.HI.X.SX32 R23, R71, R2.reuse, 0x1, P0 ;  /* 0x0000000247177211 */ /* 0x080fe200000f0eff */
[----:B------:R-:W-:Y:S01]  /*4cd0*/  IMAD R71, R56, 0xf, RZ ;  /* 0x0000000f38477824 */ /* 0x000fe200078e02ff */
[----:B------:R-:W-:Y:S01]  /*4ce0*/  LEA.HI.X.SX32 R17, R11, R2, 0x1, P1 ;  /* 0x000000020b117211 */ /* 0x000fe200008f0eff */
[----:B------:R-:W-:Y:S01]  /*4cf0*/  IMAD R11, R9, 0x2, R55 ;  /* 0x00000002090b7824 */ /* 0x000fe200078e0237 */
[C---:B------:R-:W-:Y:S01]  /*4d00*/  LEA R30, P0, R15.reuse, R10, 0x1 ;  /* 0x0000000a0f1e7211 */ /* 0x040fe200078008ff */
[----:B------:R0:W-:Y:S03]  /*4d10*/  STL.64 [R1+0x1f0], R22 ;  /* 0x0001f01601007387 */ /* 0x0001e60000100a00 */
[----:B------:R-:W-:Y:S01]  /*4d20*/  LEA.HI.X.SX32 R31, R15, R2, 0x1, P0 ;  /* 0x000000020f1f7211 */ /* 0x000fe200000f0eff */
[----:B------:R-:W-:Y:S01]  /*4d30*/  STL.64 [R1+0x1e8], R16 ;  /* 0x0001e81001007387 */ /* 0x000fe20000100a00 */
[----:B------:R-:W-:-:S03]  /*4d40*/  LEA R14, P0, R25, R10, 0x1 ;  /* 0x0000000a190e7211 */ /* 0x000fc600078008ff */
[----:B------:R1:W-:Y:S01]  /*4d50*/  STL.64 [R1+0x1e0], R4 ;  /* 0x0001e00401007387 */ /* 0x0003e20000100a00 */
[----:B------:R-:W-:Y:S02]  /*4d60*/  LEA.HI.X.SX32 R15, R25, R2, 0x1, P0 ;  /* 0x00000002190f7211 */ /* 0x000fe400000f0eff */
[C---:B0-----:R-:W-:Y:S01]  /*4d70*/  LEA R22, P1, R19.reuse, R10, 0x1 ;  /* 0x0000000a13167211 */ /* 0x041fe200078208ff */
[----:B------:R0:W-:Y:S03]  /*4d80*/  STL.64 [R1+0x1d8], R30 ;  /* 0x0001d81e01007387 */ /* 0x0001e60000100a00 */
[----:B------:R-:W-:Y:S02]  /*4d90*/  LEA.HI.X.SX32 R23, R19, R2, 0x1, P1 ;  /* 0x0000000213177211 */ /* 0x000fe400008f0eff */
[-C--:B------:R-:W-:Y:S02]  /*4da0*/  LEA R12, P1, R27, R10.reuse, 0x1 ;  /* 0x0000000a1b0c7211 */ /* 0x080fe400078208ff */
[----:B-1----:R-:W-:Y:S01]  /*4db0*/  LEA R4, P2, R21, R10, 0x1 ;  /* 0x0000000a15047211 */ /* 0x002fe200078408ff */
[----:B------:R1:W-:Y:S01]  /*4dc0*/  STL.64 [R1+0x1d0], R22 ;  /* 0x0001d01601007387 */ /* 0x0003e20000100a00 */
[----:B------:R-:W-:-:S02]  /*4dd0*/  LEA.HI.X.SX32 R13, R27, R2, 0x1, P1 ;  /* 0x000000021b0d7211 */ /* 0x000fc400008f0eff */
[----:B------:R-:W-:Y:S02]  /*4de0*/  LEA.HI.X.SX32 R5, R21, R2, 0x1, P2 ;  /* 0x0000000215057211 */ /* 0x000fe400010f0eff */
[----:B------:R-:W-:-:S03]  /*4df0*/  LEA R17, R9, R11, 0x1 ;  /* 0x0000000b09117211 */ /* 0x000fc600078e08ff */
[----:B------:R2:W-:Y:S01]  /*4e00*/  STL.64 [R1+0x1c8], R4 ;  /* 0x0001c80401007387 */ /* 0x0005e20000100a00 */
[----:B0-----:R-:W-:-:S03]  /*4e10*/  LEA R31, R9, R17, 0x1 ;  /* 0x00000011091f7211 */ /* 0x001fc600078e08ff */
[----:B------:R0:W-:Y:S02]  /*4e20*/  STL.64 [R1+0x1c0], R14 ;  /* 0x0001c00e01007387 */ /* 0x0001e40000100a00 */
[C---:B-1----:R-:W-:Y:S02]  /*4e30*/  IMAD R23, R9.reuse, 0x2, R31 ;  /* 0x0000000209177824 */ /* 0x042fe400078e021f */
[----:B------:R1:W-:Y:S03]  /*4e40*/  STL.64 [R1+0x1b8], R12 ;  /* 0x0001b80c01007387 */ /* 0x0003e60000100a00 */
[----:B------:R-:W-:Y:S02]  /*4e50*/  LEA R25, R9, R23, 0x1 ;  /* 0x0000001709197211 */ /* 0x000fe400078e08ff */
[----:B--2---:R-:W-:Y:S02]  /*4e60*/  LEA R4, P2, R33, R10, 0x1 ;  /* 0x0000000a21047211 */ /* 0x004fe400078408ff */
[----:B------:R-:W-:-:S02]  /*4e70*/  LEA R27, R9, R25, 0x1 ;  /* 0x00000019091b7211 */ /* 0x000fc400078e08ff */
[----:B------:R-:W-:Y:S02]  /*4e80*/  LEA.HI.X.SX32 R5, R33, R2, 0x1, P2 ;  /* 0x0000000221057211 */ /* 0x000fe400010f0eff */
[-C--:B0-----:R-:W-:Y:S02]  /*4e90*/  LEA R14, P0, R35, R10.reuse, 0x1 ;  /* 0x0000000a230e7211 */ /* 0x081fe400078008ff */
[----:B-1----:R-:W-:Y:S01]  /*4ea0*/  LEA R12, P1, R37, R10, 0x1 ;  /* 0x0000000a250c7211 */ /* 0x002fe200078208ff */
[----:B------:R0:W-:Y:S01]  /*4eb0*/  STL.64 [R1+0x1b0], R4 ;  /* 0x0001b00401007387 */ /* 0x0001e20000100a00 */
[-C--:B------:R-:W-:Y:S02]  /*4ec0*/  LEA.HI.X.SX32 R15, R35, R2.reuse, 0x1, P0 ;  /* 0x00000002230f7211 */ /* 0x080fe400000f0eff */
[----:B------:R-:W-:Y:S02]  /*4ed0*/  LEA.HI.X.SX32 R13, R37, R2, 0x1, P1 ;  /* 0x00000002250d7211 */ /* 0x000fe400008f0eff */
[----:B------:R-:W-:-:S03]  /*4ee0*/  LEA R20, P0, R41, R10, 0x1 ;  /* 0x0000000a29147211 */ /* 0x000fc600078008ff */
[----:B------:R1:W-:Y:S01]  /*4ef0*/  STL.64 [R1+0x1a0], R12 ;  /* 0x0001a00c01007387 */ /* 0x0003e20000100a00 */
[----:B------:R-:W-:Y:S02]  /*4f00*/  LEA.HI.X.SX32 R21, R41, R2, 0x1, P0 ;  /* 0x0000000229157211 */ /* 0x000fe400000f0eff */
[-C--:B------:R-:W-:Y:S01]  /*4f10*/  LEA R34, P0, R47, R10.reuse, 0x1 ;  /* 0x0000000a2f227211 */ /* 0x080fe200078008ff */
[----:B------:R2:W-:Y:S01]  /*4f20*/  STL.64 [R1+0x1a8], R14 ;  /* 0x0001a80e01007387 */ /* 0x0005e20000100a00 */
[----:B0-----:R-:W-:Y:S01]  /*4f30*/  LEA R4, P2, R39, R10, 0x1 ;  /* 0x0000000a27047211 */ /* 0x001fe200078408ff */
[----:B------:R-:W-:Y:S01]  /*4f40*/  CS2R R40, SRZ ;  /* 0x0000000000287805 */ /* 0x000fe2000001ff00 */
[-C--:B------:R-:W-:Y:S02]  /*4f50*/  LEA.HI.X.SX32 R35, R47, R2.reuse, 0x1, P0 ;  /* 0x000000022f237211 */ /* 0x080fe400000f0eff */
[----:B------:R-:W-:Y:S01]  /*4f60*/  LEA.HI.X.SX32 R5, R39, R2, 0x1, P2 ;  /* 0x0000000227057211 */ /* 0x000fe200010f0eff */
[----:B------:R-:W-:Y:S01]  /*4f70*/  CS2R R46, SRZ ;  /* 0x00000000002e7805 */ /* 0x000fe2000001ff00 */
[----:B------:R-:W-:Y:S01]  /*4f80*/  LEA R36, P0, R29, R10, 0x1 ;  /* 0x0000000a1d247211 */ /* 0x000fe200078008ff */
[----:B-1----:R-:W-:Y:S01]  /*4f90*/  IMAD R13, R9, 0x2, R27 ;  /* 0x00000002090d7824 */ /* 0x002fe200078e021b */
[----:B------:R-:W-:Y:S01]  /*4fa0*/  CS2R R38, SRZ ;  /* 0x0000000000267805 */ /* 0x000fe2000001ff00 */
[----:B------:R0:W-:Y:S01]  /*4fb0*/  STL.64 [R1+0x198], R4 ;  /* 0x0001980401007387 */ /* 0x0001e20000100a00 */
[----:B------:R-:W-:-:S02]  /*4fc0*/  LEA.HI.X.SX32 R37, R29, R2, 0x1, P0 ;  /* 0x000000021d257211 */ /* 0x000fc400000f0eff */
[----:B--2---:R-:W-:Y:S01]  /*4fd0*/  LEA R14, P1, R43, R10, 0x1 ;  /* 0x0000000a2b0e7211 */ /* 0x004fe200078208ff */
[----:B------:R1:W-:Y:S01]  /*4fe0*/  STL.64 [R1+0x190], R20 ;  /* 0x0001901401007387 */ /* 0x0003e20000100a00 */
[----:B------:R-:W-:Y:S02]  /*4ff0*/  LEA R19, R9, R13, 0x1 ;  /* 0x0000000d09137211 */ /* 0x000fe400078e08ff */
[----:B------:R-:W-:Y:S02]  /*5000*/  LEA.HI.X.SX32 R15, R43, R2, 0x1, P1 ;  /* 0x000000022b0f7211 */ /* 0x000fe400008f0eff */
[-C--:B------:R-:W-:Y:S01]  /*5010*/  LEA R32, P1, R49, R10.reuse, 0x1 ;  /* 0x0000000a31207211 */ /* 0x080fe200078208ff */
[----:B------:R-:W-:Y:S01]  /*5020*/  CS2R R42, SRZ ;  /* 0x00000000002a7805 */ /* 0x000fe2000001ff00 */
[----:B0-----:R-:W-:Y:S01]  /*5030*/  LEA R4, P2, R45, R10, 0x1 ;  /* 0x0000000a2d047211 */ /* 0x001fe200078408ff */
[----:B------:R0:W-:Y:S01]  /*5040*/  STL.64 [R1+0x188], R14 ;  /* 0x0001880e01007387 */ /* 0x0001e20000100a00 */
[----:B------:R-:W-:-:S02]  /*5050*/  LEA.HI.X.SX32 R33, R49, R2, 0x1, P1 ;  /* 0x0000000231217211 */ /* 0x000fc400008f0eff */
[----:B------:R-:W-:Y:S01]  /*5060*/  LEA.HI.X.SX32 R5, R45, R2, 0x1, P2 ;  /* 0x000000022d057211 */ /* 0x000fe200010f0eff */
[----:B------:R-:W-:Y:S01]  /*5070*/  CS2R R48, SRZ ;  /* 0x0000000000307805 */ /* 0x000fe2000001ff00 */
[----:B-1----:R-:W-:Y:S01]  /*5080*/  LEA R21, R9, R19, 0x1 ;  /* 0x0000001309157211 */ /* 0x002fe200078e08ff */
[----:B------:R-:W-:Y:S02]  /*5090*/  CS2R R44, SRZ ;  /* 0x00000000002c7805 */ /* 0x000fe4000001ff00 */
[----:B------:R1:W-:Y:S01]  /*50a0*/  STL.64 [R1+0x180], R4 ;  /* 0x0001800401007387 */ /* 0x0003e20000100a00 */
[----:B0-----:R-:W-:-:S04]  /*50b0*/  LEA R14, P2, R51, R10, 0x1 ;  /* 0x0000000a330e7211 */ /* 0x001fc800078408ff */
[----:B------:R-:W-:Y:S02]  /*50c0*/  LEA.HI.X.SX32 R15, R51, R2, 0x1, P2 ;  /* 0x00000002330f7211 */ /* 0x000fe400010f0eff */
[----:B------:R-:W-:Y:S01]  /*50d0*/  CS2R R50, SRZ ;  /* 0x0000000000327805 */ /* 0x000fe2000001ff00 */
[C---:B-1----:R-:W-:Y:S02]  /*50e0*/  IMAD R5, R9.reuse, 0x2, R21 ;  /* 0x0000000209057824 */ /* 0x042fe400078e0215 */
[----:B------:R0:W-:Y:S04]  /*50f0*/  STL.64 [R1+0x168], R14 ;  /* 0x0001680e01007387 */ /* 0x0001e80000100a00 */
[----:B------:R1:W-:Y:S04]  /*5100*/  STL.64 [R1+0x178], R34 ;  /* 0x0001782201007387 */ /* 0x0003e80000100a00 */
[----:B------:R2:W-:Y:S04]  /*5110*/  STL.64 [R1+0x170], R32 ;  /* 0x0001702001007387 */ /* 0x0005e80000100a00 */
[----:B------:R3:W-:Y:S01]  /*5120*/  STL.64 [R1+0x160], R36 ;  /* 0x0001602401007387 */ /* 0x0007e20000100a00 */
[----:B0-----:R-:W-:-:S02]  /*5130*/  LEA R15, R9, R5, 0x1 ;  /* 0x00000005090f7211 */ /* 0x001fc400078e08ff */
[-C--:B-1----:R-:W-:Y:S02]  /*5140*/  LEA R34, P1, R53, R10.reuse, 0x1 ;  /* 0x0000000a35227211 */ /* 0x082fe400078208ff */
[----:B------:R-:W-:Y:S02]  /*5150*/  LEA R18, R9, R15, 0x1 ;  /* 0x0000000f09127211 */ /* 0x000fe400078e08ff */
[----:B--2---:R-:W-:Y:S02]  /*5160*/  LEA R32, P2, R55, R10, 0x1 ;  /* 0x0000000a37207211 */ /* 0x004fe400078408ff */
[-C--:B------:R-:W-:Y:S01]  /*5170*/  LEA.HI.X.SX32 R35, R53, R2.reuse, 0x1, P1 ;  /* 0x0000000235237211 */ /* 0x080fe200008f0eff */
[----:B------:R-:W-:Y:S01]  /*5180*/  IMAD R8, R9, 0x2, R18 ;  /* 0x0000000209087824 */ /* 0x000fe200078e0212 */
[----:B------:R-:W-:Y:S01]  /*5190*/  LEA.HI.X.SX32 R33, R55, R2, 0x1, P2 ;  /* 0x0000000237217211 */ /* 0x000fe200010f0eff */
[----:B---3--:R-:W-:Y:S01]  /*51a0*/  CS2R R36, SRZ ;  /* 0x0000000000247805 */ /* 0x008fe2000001ff00 */
[----:B------:R-:W-:Y:S01]  /*51b0*/  LEA R28, P2, R31, R10, 0x1 ;  /* 0x0000000a1f1c7211 */ /* 0x000fe200078408ff */
[----:B------:R0:W-:Y:S01]  /*51c0*/  STL.64 [R1+0x158], R34 ;  /* 0x0001582201007387 */ /* 0x0001e20000100a00 */
[----:B------:R-:W-:Y:S01]  /*51d0*/  LEA R14, R9, R8, 0x1 ;  /* 0x00000008090e7211 */ /* 0x000fe200078e08ff */
[----:B------:R-:W-:Y:S01]  /*51e0*/  CS2R R52, SRZ ;  /* 0x0000000000347805 */ /* 0x000fe2000001ff00 */
[----:B------:R-:W-:Y:S01]  /*51f0*/  LEA.HI.X.SX32 R29, R31, R2, 0x1, P2 ;  /* 0x000000021f1d7211 */ /* 0x000fe200010f0eff */
[----:B------:R1:W-:Y:S01]  /*5200*/  STL.64 [R1+0x150], R32 ;  /* 0x0001502001007387 */ /* 0x0003e20000100a00 */
[----:B------:R-:W-:Y:S01]  /*5210*/  CS2R R30, SRZ ;  /* 0x00000000001e7805 */ /* 0x000fe2000001ff00 */
[----:B------:R-:W-:Y:S01]  /*5220*/  CS2R R54, SRZ ;  /* 0x0000000000367805 */ /* 0x000fe2000001ff00 */
[----:B0-----:R-:W-:-:S02]  /*5230*/  LEA R34, P0, R11, R10, 0x1 ;  /* 0x0000000a0b227211 */ /* 0x001fc400078008ff */
[----:B-1----:R-:W-:Y:S02]  /*5240*/  LEA R32, P1, R17, R10, 0x1 ;  /* 0x0000000a11207211 */ /* 0x002fe400078208ff */
[-C--:B------:R-:W-:Y:S02]  /*5250*/  LEA.HI.X.SX32 R35, R11, R2.reuse, 0x1, P0 ;  /* 0x000000020b237211 */ /* 0x080fe400000f0eff */
[----:B------:R-:W-:Y:S02]  /*5260*/  LEA.HI.X.SX32 R33, R17, R2, 0x1, P1 ;  /* 0x0000000211217211 */ /* 0x000fe400008f0eff */
[C---:B------:R-:W-:Y:S01]  /*5270*/  LEA R17, R9.reuse, R14, 0x1 ;  /* 0x0000000e09117211 */ /* 0x040fe200078e08ff */
[----:B------:R0:W-:Y:S04]  /*5280*/  STL.64 [R1+0x148], R34 ;  /* 0x0001482201007387 */ /* 0x0001e80000100a00 */
[----:B------:R1:W-:Y:S01]  /*5290*/  STL.64 [R1+0x140], R32 ;  /* 0x0001402001007387 */ /* 0x0003e20000100a00 */
[----:B------:R-:W-:-:S03]  /*52a0*/  IMAD R11, R9, 0x2, R17 ;  /* 0x00000002090b7824 */ /* 0x000fc600078e0211 */
[----:B------:R2:W-:Y:S02]  /*52b0*/  STL.64 [R1+0x138], R28 ;  /* 0x0001381c01007387 */ /* 0x0005e40000100a00 */
[----:B------:R-:W-:Y:S02]  /*52c0*/  LEA R12, R9, R11, 0x1 ;  /* 0x0000000b090c7211 */ /* 0x000fe400078e08ff */
[----:B0-----:R-:W-:Y:S02]  /*52d0*/  LEA R34, P0, R23, R10, 0x1 ;  /* 0x0000000a17227211 */ /* 0x001fe400078008ff */
[----:B------:R-:W-:Y:S02]  /*52e0*/  LEA R16, R9, R12, 0x1 ;  /* 0x0000000c09107211 */ /* 0x000fe400078e08ff */
[----:B------:R-:W-:Y:S02]  /*52f0*/  LEA.HI.X.SX32 R35, R23, R2, 0x1, P0 ;  /* 0x0000000217237211 */ /* 0x000fe400000f0eff */
[-C--:B-1----:R-:W-:Y:S01]  /*5300*/  LEA R32, P1, R25, R10.reuse, 0x1 ;  /* 0x0000000a19207211 */ /* 0x082fe200078208ff */
[----:B------:R-:W-:Y:S01]  /*5310*/  IMAD R4, R9, 0x2, R16 ;  /* 0x0000000209047824 */ /* 0x000fe200078e0210 */
[----:B--2---:R-:W-:Y:S01]  /*5320*/  LEA R28, P2, R27, R10, 0x1 ;  /* 0x0000000a1b1c7211 */ /* 0x004fe200078408ff */
[----:B------:R0:W-:Y:S01]  /*5330*/  STL.64 [R1+0x130], R34 ;  /* 0x0001302201007387 */ /* 0x0001e20000100a00 */
[----:B------:R-:W-:-:S02]  /*5340*/  LEA.HI.X.SX32 R33, R25, R2, 0x1, P1 ;  /* 0x0000000219217211 */ /* 0x000fc400008f0eff */
[----:B------:R-:W-:Y:S02]  /*5350*/  LEA.HI.X.SX32 R29, R27, R2, 0x1, P2 ;  /* 0x000000021b1d7211 */ /* 0x000fe400010f0eff */
[-C--:B------:R-:W-:Y:S02]  /*5360*/  LEA R24, P1, R19, R10.reuse, 0x1 ;  /* 0x0000000a13187211 */ /* 0x080fe400078208ff */
[----:B------:R-:W-:Y:S01]  /*5370*/  LEA R22, P2, R21, R10, 0x1 ;  /* 0x0000000a15167211 */ /* 0x000fe200078408ff */
[----:B------:R1:W-:Y:S01]  /*5380*/  STL.64 [R1+0x120], R28 ;  /* 0x0001201c01007387 */ /* 0x0003e20000100a00 */
[-C--:B------:R-:W-:Y:S02]  /*5390*/  LEA.HI.X.SX32 R25, R19, R2.reuse, 0x1, P1 ;  /* 0x0000000213197211 */ /* 0x080fe400008f0eff */
[----:B------:R-:W-:Y:S01]  /*53a0*/  LEA.HI.X.SX32 R23, R21, R2, 0x1, P2 ;  /* 0x0000000215177211 */ /* 0x000fe200010f0eff */
[----:B------:R2:W-:Y:S01]  /*53b0*/  STL.64 [R1+0x128], R32 ;  /* 0x0001282001007387 */ /* 0x0005e20000100a00 */
[----:B0-----:R-:W-:Y:S01]  /*53c0*/  CS2R R34, SRZ ;  /* 0x0000000000227805 */ /* 0x001fe2000001ff00 */
[----:B-1----:R-:W-:-:S04]  /*53d0*/  LEA R28, P0, R13, R10, 0x1 ;  /* 0x0000000a0d1c7211 */ /* 0x002fc800078008ff */
[----:B------:R-:W-:Y:S01]  /*53e0*/  LEA.HI.X.SX32 R29, R13, R2, 0x1, P0 ;  /* 0x000000020d1d7211 */ /* 0x000fe200000f0eff */
[----:B--2---:R-:W-:Y:S01]  /*53f0*/  CS2R R32, SRZ ;  /* 0x0000000000207805 */ /* 0x004fe2000001ff00 */
[----:B------:R-:W-:Y:S02]  /*5400*/  LEA R26, P0, R5, R10, 0x1 ;  /* 0x0000000a051a7211 */ /* 0x000fe400078008ff */
[----:B------:R-:W-:Y:S01]  /*5410*/  LEA R13, R9, R4, 0x1 ;  /* 0x00000004090d7211 */ /* 0x000fe200078e08ff */
[----:B------:R0:W-:Y:S01]  /*5420*/  STL.64 [R1+0x118], R28 ;  /* 0x0001181c01007387 */ /* 0x0001e20000100a00 */
[----:B------:R-:W-:-:S03]  /*5430*/  LEA.HI.X.SX32 R27, R5, R2, 0x1, P0 ;  /* 0x00000002051b7211 */ /* 0x000fc600000f0eff */
[----:B------:R1:W-:Y:S04]  /*5440*/  STL.64 [R1+0x110], R24 ;  /* 0x0001101801007387 */ /* 0x0003e80000100a00 */
[----:B------:R2:W-:Y:S04]  /*5450*/  STL.64 [R1+0x108], R22 ;  /* 0x0001081601007387 */ /* 0x0005e80000100a00 */
[----:B------:R3:W-:Y:S01]  /*5460*/  STL.64 [R1+0x100], R26 ;  /* 0x0001001a01007387 */ /* 0x0007e20000100a00 */
[----:B0-----:R-:W-:Y:S01]  /*5470*/  CS2R R28, SRZ ;  /* 0x00000000001c7805 */ /* 0x001fe2000001ff00 */
[----:B-1----:R-:W-:-:S02]  /*5480*/  LEA R24, P1, R15, R10, 0x1 ;  /* 0x0000000a0f187211 */ /* 0x002fc400078208ff */
[C---:B--2---:R-:W-:Y:S02]  /*5490*/  LEA R22, P2, R18.reuse, R10, 0x1 ;  /* 0x0000000a12167211 */ /* 0x044fe400078408ff */
[-C--:B------:R-:W-:Y:S02]  /*54a0*/  LEA.HI.X.SX32 R25, R15, R2.reuse, 0x1, P1 ;  /* 0x000000020f197211 */ /* 0x080fe400008f0eff */
[----:B------:R-:W-:Y:S01]  /*54b0*/  LEA.HI.X.SX32 R23, R18, R2, 0x1, P2 ;  /* 0x0000000212177211 */ /* 0x000fe200010f0eff */
[----:B---3--:R-:W-:Y:S01]  /*54c0*/  CS2R R26, SRZ ;  /* 0x00000000001a7805 */ /* 0x008fe2000001ff00 */
[----:B------:R-:W-:Y:S01]  /*54d0*/  LEA R20, P2, R17, R10, 0x1 ;  /* 0x0000000a11147211 */ /* 0x000fe200078408ff */
[----:B------:R0:W-:Y:S01]  /*54e0*/  STL.64 [R1+0xf8], R24 ;  /* 0x0000f81801007387 */ /* 0x0001e20000100a00 */
[----:B------:R-:W-:Y:S02]  /*54f0*/  LEA R15, R9, R13, 0x1 ;  /* 0x0000000d090f7211 */ /* 0x000fe400078e08ff */
[----:B------:R-:W-:Y:S01]  /*5500*/  LEA.HI.X.SX32 R21, R17, R2, 0x1, P2 ;  /* 0x0000000211157211 */ /* 0x000fe200010f0eff */
[----:B------:R1:W-:Y:S01]  /*5510*/  STL.64 [R1+0xf0], R22 ;  /* 0x0000f01601007387 */ /* 0x0003e20000100a00 */
[----:B------:R-:W-:Y:S01]  /*5520*/  LEA R18, P2, R16, R10, 0x1 ;  /* 0x0000000a10127211 */ /* 0x000fe200078408ff */
[----:B------:R-:W-:-:S03]  /*5530*/  IMAD R5, R9, 0x2, R15 ;  /* 0x0000000209057824 */ /* 0x000fc600078e020f */
[----:B------:R-:W-:Y:S02]  /*5540*/  LEA.HI.X.SX32 R19, R16, R2, 0x1, P2 ;  /* 0x0000000210137211 */ /* 0x000fe400010f0eff */
[-C--:B0-----:R-:W-:Y:S02]  /*5550*/  LEA R24, P0, R8, R10.reuse, 0x1 ;  /* 0x0000000a08187211 */ /* 0x081fe400078008ff */
[----:B-1----:R-:W-:Y:S02]  /*5560*/  LEA R22, P1, R14, R10, 0x1 ;  /* 0x0000000a0e167211 */ /* 0x002fe400078208ff */
[-C--:B------:R-:W-:Y:S02]  /*5570*/  LEA.HI.X.SX32 R25, R8, R2.reuse, 0x1, P0 ;  /* 0x0000000208197211 */ /* 0x080fe400000f0eff */
[----:B------:R-:W-:Y:S02]  /*5580*/  LEA.HI.X.SX32 R23, R14, R2, 0x1, P1 ;  /* 0x000000020e177211 */ /* 0x000fe400008f0eff */
[C---:B------:R-:W-:Y:S01]  /*5590*/  LEA R8, R9.reuse, R5, 0x1 ;  /* 0x0000000509087211 */ /* 0x040fe200078e08ff */
[----:B------:R0:W-:Y:S03]  /*55a0*/  STL.64 [R1+0xe8], R24 ;  /* 0x0000e81801007387 */ /* 0x0001e60000100a00 */
[----:B------:R-:W-:Y:S01]  /*55b0*/  LEA R14, R9, R8, 0x1 ;  /* 0x00000008090e7211 */ /* 0x000fe200078e08ff */
[----:B------:R1:W-:Y:S04]  /*55c0*/  STL.64 [R1+0xe0], R22 ;  /* 0x0000e01601007387 */ /* 0x0003e80000100a00 */
[----:B------:R2:W-:Y:S01]  /*55d0*/  STL.64 [R1+0xd8], R20 ;  /* 0x0000d81401007387 */ /* 0x0005e20000100a00 */
[----:B0-----:R-:W-:Y:S01]  /*55e0*/  CS2R R24, SRZ ;  /* 0x0000000000187805 */ /* 0x001fe2000001ff00 */
[----:B-1----:R-:W-:-:S02]  /*55f0*/  LEA R22, P0, R11, R10, 0x1 ;  /* 0x0000000a0b167211 */ /* 0x002fc400078008ff */
[C---:B--2---:R-:W-:Y:S02]  /*5600*/  LEA R20, P1, R12.reuse, R10, 0x1 ;  /* 0x0000000a0c147211 */ /* 0x044fe400078208ff */
[-C--:B------:R-:W-:Y:S01]  /*5610*/  LEA.HI.X.SX32 R23, R11, R2.reuse, 0x1, P0 ;  /* 0x000000020b177211 */ /* 0x080fe200000f0eff */
[----:B------:R-:W-:Y:S01]  /*5620*/  IMAD R11, R9, 0x2, R14 ;  /* 0x00000002090b7824 */ /* 0x000fe200078e020e */
[----:B------:R-:W-:-:S03]  /*5630*/  LEA.HI.X.SX32 R21, R12, R2, 0x1, P1 ;  /* 0x000000020c157211 */ /* 0x000fc600008f0eff */
[----:B------:R0:W-:Y:S01]  /*5640*/  STL.64 [R1+0xd0], R22 ;  /* 0x0000d01601007387 */ /* 0x0001e20000100a00 */
[----:B------:R-:W-:-:S03]  /*5650*/  LEA R12, R9, R11, 0x1 ;  /* 0x0000000b090c7211 */ /* 0x000fc600078e08ff */
[----:B------:R1:W-:Y:S04]  /*5660*/  STL.64 [R1+0xc8], R20 ;  /* 0x0000c81401007387 */ /* 0x0003e80000100a00 */
[----:B------:R2:W-:Y:S01]  /*5670*/  STL.64 [R1+0xc0], R18 ;  /* 0x0000c01201007387 */ /* 0x0005e20000100a00 */
[CC--:B0-----:R-:W-:Y:S02]  /*5680*/  LEA R22, P0, R4.reuse, R10.reuse, 0x1 ;  /* 0x0000000a04167211 */ /* 0x0c1fe400078008ff */
[----:B-1----:R-:W-:Y:S02]  /*5690*/  LEA R20, P1, R13, R10, 0x1 ;  /* 0x0000000a0d147211 */ /* 0x002fe400078208ff */
[----:B------:R-:W-:Y:S02]  /*56a0*/  LEA.HI.X.SX32 R23, R4, R2, 0x1, P0 ;  /* 0x0000000204177211 */ /* 0x000fe400000f0eff */
[----:B--2---:R-:W-:-:S02]  /*56b0*/  LEA R18, P2, R15, R10, 0x1 ;  /* 0x0000000a0f127211 */ /* 0x004fc400078408ff */
[-C--:B------:R-:W-:Y:S01]  /*56c0*/  LEA.HI.X.SX32 R21, R13, R2.reuse, 0x1, P1 ;  /* 0x000000020d157211 */ /* 0x080fe200008f0eff */
[----:B------:R0:W-:Y:S01]  /*56d0*/  STL.64 [R1+0xb8], R22 ;  /* 0x0000b81601007387 */ /* 0x0001e20000100a00 */
[----:B------:R-:W-:Y:S02]  /*56e0*/  LEA.HI.X.SX32 R19, R15, R2, 0x1, P2 ;  /* 0x000000020f137211 */ /* 0x000fe400010f0eff */
[----:B------:R-:W-:Y:S01]  /*56f0*/  LEA R13, R9, R12, 0x1 ;  /* 0x0000000c090d7211 */ /* 0x000fe200078e08ff */
[----:B------:R1:W-:Y:S01]  /*5700*/  STL.64 [R1+0xb0], R20 ;  /* 0x0000b01401007387 */ /* 0x0003e20000100a00 */
[----:B------:R-:W-:-:S03]  /*5710*/  LEA R16, P2, R14, R10, 0x1 ;  /* 0x0000000a0e107211 */ /* 0x000fc600078408ff */
[----:B------:R2:W-:Y:S01]  /*5720*/  STL.64 [R1+0xa8], R18 ;  /* 0x0000a81201007387 */ /* 0x0005e20000100a00 */
[----:B------:R-:W-:Y:S01]  /*5730*/  IMAD R4, R9, 0x2, R13 ;  /* 0x0000000209047824 */ /* 0x000fe200078e020d */
[----:B------:R-:W-:Y:S01]  /*5740*/  LEA.HI.X.SX32 R17, R14, R2, 0x1, P2 ;  /* 0x000000020e117211 */ /* 0x000fe200010f0eff */
[----:B0-----:R-:W-:Y:S01]  /*5750*/  CS2R R22, SRZ ;  /* 0x0000000000167805 */ /* 0x001fe2000001ff00 */
[CC--:B-1----:R-:W-:Y:S02]  /*5760*/  LEA R20, P0, R5.reuse, R10.reuse, 0x1 ;  /* 0x0000000a05147211 */ /* 0x0c2fe400078008ff */
[C---:B--2---:R-:W-:Y:S02]  /*5770*/  LEA R18, P1, R8.reuse, R10, 0x1 ;  /* 0x0000000a08127211 */ /* 0x044fe400078208ff */
[-C--:B------:R-:W-:Y:S02]  /*5780*/  LEA.HI.X.SX32 R21, R5, R2.reuse, 0x1, P0 ;  /* 0x0000000205157211 */ /* 0x080fe400000f0eff */
[----:B------:R-:W-:-:S02]  /*5790*/  LEA.HI.X.SX32 R19, R8, R2, 0x1, P1 ;  /* 0x0000000208137211 */ /* 0x000fc400008f0eff */
[C---:B------:R-:W-:Y:S01]  /*57a0*/  LEA R5, R9.reuse, R4, 0x1 ;  /* 0x0000000409057211 */ /* 0x040fe200078e08ff */
[----:B------:R0:W-:Y:S03]  /*57b0*/  STL.64 [R1+0xa0], R20 ;  /* 0x0000a01401007387 */ /* 0x0001e60000100a00 */
[C---:B------:R-:W-:Y:S01]  /*57c0*/  LEA R8, R9.reuse, R5, 0x1 ;  /* 0x0000000509087211 */ /* 0x040fe200078e08ff */
[----:B------:R1:W-:Y:S04]  /*57d0*/  STL.64 [R1+0x98], R18 ;  /* 0x0000981201007387 */ /* 0x0003e80000100a00 */
[----:B------:R2:W-:Y:S01]  /*57e0*/  STL.64 [R1+0x90], R16 ;  /* 0x0000901001007387 */ /* 0x0005e20000100a00 */
[----:B------:R-:W-:Y:S01]  /*57f0*/  IMAD R9, R9, 0x2, R8 ;  /* 0x0000000209097824 */ /* 0x000fe200078e0208 */
[----:B0-----:R-:W-:-:S04]  /*5800*/  LEA R20, P0, R11, R10, 0x1 ;  /* 0x0000000a0b147211 */ /* 0x001fc800078008ff */
[-C--:B------:R-:W-:Y:S02]  /*5810*/  LEA R14, P3, R9, R10.reuse, 0x1 ;  /* 0x0000000a090e7211 */ /* 0x080fe400078608ff */
[C---:B-1----:R-:W-:Y:S02]  /*5820*/  LEA R18, P1, R12.reuse, R10, 0x1 ;  /* 0x0000000a0c127211 */ /* 0x042fe400078208ff */
[----:B------:R-:W-:Y:S02]  /*5830*/  LEA.HI.X.SX32 R21, R11, R2, 0x1, P0 ;  /* 0x000000020b157211 */ /* 0x000fe400000f0eff */
[C---:B--2---:R-:W-:Y:S02]  /*5840*/  LEA R16, P2, R13.reuse, R10, 0x1 ;  /* 0x0000000a0d107211 */ /* 0x044fe400078408ff */
[-C--:B------:R-:W-:Y:S01]  /*5850*/  LEA.HI.X.SX32 R19, R12, R2.reuse, 0x1, P1 ;  /* 0x000000020c137211 */ /* 0x080fe200008f0eff */
[----:B------:R0:W-:Y:S01]  /*5860*/  STL.64 [R1+0x88], R20 ;  /* 0x0000881401007387 */ /* 0x0001e20000100a00 */
[----:B------:R-:W-:-:S02]  /*5870*/  LEA.HI.X.SX32 R17, R13, R2, 0x1, P2 ;  /* 0x000000020d117211 */ /* 0x000fc400010f0eff */
[----:B------:R-:W-:Y:S01]  /*5880*/  LEA.HI.X.SX32 R15, R9, R2, 0x1, P3 ;  /* 0x00000002090f7211 */ /* 0x000fe200018f0eff */
[----:B------:R1:W-:Y:S01]  /*5890*/  STL.64 [R1+0x80], R18 ;  /* 0x0000801201007387 */ /* 0x0003e20000100a00 */
[----:B------:R-:W-:Y:S01]  /*58a0*/  MOV R9, 0xff800000 ;  /* 0xff80000000097802 */ /* 0x000fe20000000f00 */
[----:B------:R-:W-:Y:S02]  /*58b0*/  CS2R R12, SRZ ;  /* 0x00000000000c7805 */ /* 0x000fe4000001ff00 */
[----:B------:R2:W-:Y:S01]  /*58c0*/  STL.64 [R1+0x78], R16 ;  /* 0x0000781001007387 */ /* 0x0005e20000100a00 */
[CC--:B0-----:R-:W-:Y:S02]  /*58d0*/  LEA R20, P0, R4.reuse, R10.reuse, 0x1 ;  /* 0x0000000a04147211 */ /* 0x0c1fe400078008ff */
[----:B-1----:R-:W-:Y:S02]  /*58e0*/  LEA R18, P1, R5, R10, 0x1 ;  /* 0x0000000a05127211 */ /* 0x002fe400078208ff */
[----:B------:R-:W-:Y:S01]  /*58f0*/  LEA.HI.X.SX32 R21, R4, R2, 0x1, P0 ;  /* 0x0000000204157211 */ /* 0x000fe200000f0eff */
[----:B------:R-:W-:Y:S01]  /*5900*/  IMAD.MOV.U32 R4, RZ, RZ, 0x3f800000 ;  /* 0x3f800000ff047424 */ /* 0x000fe200078e00ff */
[----:B--2---:R-:W-:-:S02]  /*5910*/  LEA R16, P2, R8, R10, 0x1 ;  /* 0x0000000a08107211 */ /* 0x004fc400078408ff */
[-C--:B------:R-:W-:Y:S01]  /*5920*/  LEA.HI.X.SX32 R19, R5, R2.reuse, 0x1, P1 ;  /* 0x0000000205137211 */ /* 0x080fe200008f0eff */
[----:B------:R0:W-:Y:S01]  /*5930*/  STL.64 [R1+0x70], R20 ;  /* 0x0000701401007387 */ /* 0x0001e20000100a00 */
[----:B------:R-:W-:Y:S02]  /*5940*/  LEA.HI.X.SX32 R17, R8, R2, 0x1, P2 ;  /* 0x0000000208117211 */ /* 0x000fe400010f0eff */
[----:B------:R-:W-:Y:S01]  /*5950*/  MOV R8, 0xff800000 ;  /* 0xff80000000087802 */ /* 0x000fe20000000f00 */
[----:B------:R1:W-:Y:S01]  /*5960*/  STL.64 [R1+0x68], R18 ;  /* 0x0000681201007387 */ /* 0x0003e20000100a00 */
[----:B------:R-:W-:Y:S02]  /*5970*/  MOV R10, 0xff800000 ;  /* 0xff800000000a7802 */ /* 0x000fe40000000f00 */
[----:B------:R-:W-:Y:S01]  /*5980*/  SHF.L.U32 R5, R58, 0x1, RZ ;  /* 0x000000013a057819 */ /* 0x000fe200000006ff */
[----:B------:R2:W-:Y:S01]  /*5990*/  STL.64 [R1+0x60], R16 ;  /* 0x0000601001007387 */ /* 0x0005e20000100a00 */
[----:B------:R-:W-:Y:S01]  /*59a0*/  LOP3.LUT P0, RZ, R200, 0x3, RZ, 0xc0, !PT ;  /* 0x00000003c8ff7812 */ /* 0x000fe2000780c0ff */
[----:B------:R-:W-:Y:S01]  /*59b0*/  IMAD.SHL.U32 R58, R56, 0x2, RZ ;  /* 0x00000002383a7824 */ /* 0x000fe200078e00ff */
[C---:B------:R-:W-:Y:S01]  /*59c0*/  LOP3.LUT R201, R5.reuse, 0x10, RZ, 0x3c, !PT ;  /* 0x0000001005c97812 */ /* 0x040fe200078e3cff */
[----:B------:R-:W-:Y:S01]  /*59d0*/  STL.64 [R1+0x58], R14 ;  /* 0x0000580e01007387 */ /* 0x000fe20000100a00 */
[C---:B------:R-:W-:Y:S01]  /*59e0*/  LOP3.LUT R201, R5.reuse, 0x40, RZ, 0x3c, !PT ;  /* 0x0000004005c97812 */ /* 0x040fe200078e3cff */
[----:B0-----:R-:W-:Y:S01]  /*59f0*/  CS2R R20, SRZ ;  /* 0x0000000000147805 */ /* 0x001fe2000001ff00 */
[----:B------:R-:W-:Y:S01]  /*5a00*/  LOP3.LUT R201, R5, 0x70, RZ, 0x3c, !PT ;  /* 0x0000007005c97812 */ /* 0x000fe200078e3cff */
[----:B------:R0:W-:Y:S01]  /*5a10*/  STL [R1+0x40], R4 ;  /* 0x0000400401007387 */ /* 0x0001e20000100800 */
[----:B------:R-:W-:Y:S01]  /*5a20*/  LOP3.LUT R200, R235, 0x40, RZ, 0x3c, !PT ;  /* 0x00000040ebc87812 */ /* 0x000fe200078e3cff */
[----:B-1----:R-:W-:Y:S01]  /*5a30*/  CS2R R18, SRZ ;  /* 0x0000000000127805 */ /* 0x002fe2000001ff00 */
[----:B------:R-:W-:Y:S01]  /*5a40*/  LOP3.LUT R201, R228, 0x40, RZ, 0x3c, !PT ;  /* 0x00000040e4c97812 */ /* 0x000fe200078e3cff */
[----:B------:R-:W-:Y:S01]  /*5a50*/  STL [R1+0x14], R8 ;  /* 0x0000140801007387 */ /* 0x000fe20000100800 */
[C---:B------:R-:W-:Y:S01]  /*5a60*/  LOP3.LUT R200, R57.reuse, 0x20, RZ, 0x3c, !PT ;  /* 0x0000002039c87812 */ /* 0x040fe200078e3cff */
[----:B--2---:R-:W-:Y:S01]  /*5a70*/  CS2R R16, SRZ ;  /* 0x0000000000107805 */ /* 0x004fe2000001ff00 */
[C---:B------:R-:W-:Y:S01]  /*5a80*/  LOP3.LUT R201, R57.reuse, 0x40, RZ, 0x3c, !PT ;  /* 0x0000004039c97812 */ /* 0x040fe200078e3cff */
[----:B------:R-:W-:Y:S01]  /*5a90*/  STL [R1+0x18], R8 ;  /* 0x0000180801007387 */ /* 0x000fe20000100800 */
[----:B------:R-:W-:Y:S01]  /*5aa0*/  LOP3.LUT R57, R57, 0x60, RZ, 0x3c, !PT ;  /* 0x0000006039397812 */ /* 0x000fe200078e3cff */
[----:B0-----:R-:W-:Y:S01]  /*5ab0*/  IMAD.MOV.U32 R4, RZ, RZ, RZ ;  /* 0x000000ffff047224 */ /* 0x001fe200078e00ff */
[C---:B------:R-:W-:Y:S01]  /*5ac0*/  LOP3.LUT R203, R5.reuse, 0x20, RZ, 0x3c, !PT ;  /* 0x0000002005cb7812 */ /* 0x040fe200078e3cff */
[----:B------:R-:W-:Y:S01]  /*5ad0*/  STL [R1+0x1c], R10 ;  /* 0x00001c0a01007387 */ /* 0x000fe20000100800 */
[C---:B------:R-:W-:Y:S01]  /*5ae0*/  LOP3.LUT R202, R5.reuse, 0x30, RZ, 0x3c, !PT ;  /* 0x0000003005ca7812 */ /* 0x040fe200078e3cff */
[----:B------:R-:W-:Y:S01]  /*5af0*/  CS2R R14, SRZ ;  /* 0x00000000000e7805 */ /* 0x000fe2000001ff00 */
[C---:B------:R-:W-:Y:S01]  /*5b00*/  LOP3.LUT R203, R5.reuse, 0x50, RZ, 0x3c, !PT ;  /* 0x0000005005cb7812 */ /* 0x040fe200078e3cff */
[----:B------:R-:W-:Y:S01]  /*5b10*/  STL [R1+0x20], R9 ;  /* 0x0000200901007387 */ /* 0x000fe20000100800 */
[----:B------:R-:W-:-:S02]  /*5b20*/  LOP3.LUT R202, R5, 0x60, RZ, 0x3c, !PT ;  /* 0x0000006005ca7812 */ /* 0x000fc400078e3cff */
[----:B------:R-:W-:Y:S01]  /*5b30*/  MOV R2, RZ ;  /* 0x000000ff00027202 */ /* 0x000fe20000000f00 */
[----:B------:R-:W-:Y:S01]  /*5b40*/  STL [R1+0x24], R8 ;  /* 0x0000240801007387 */ /* 0x000fe20000100800 */
[----:B------:R-:W-:-:S03]  /*5b50*/  IMAD.WIDE R202, R56, 0x2, R224 ;  /* 0x0000000238ca7825 */ /* 0x000fc600078e02e0 */
[----:B------:R0:W-:Y:S04]  /*5b60*/  STL [R1+0x28], R10 ;  /* 0x0000280a01007387 */ /* 0x0001e80000100800 */
[----:B------:R1:W-:Y:S04]  /*5b70*/  STL [R1+0x2c], R9 ;  /* 0x00002c0901007387 */ /* 0x0003e80000100800 */
[----:B------:R-:W-:Y:S01]  /*5b80*/  STL [R1+0x34], RZ ;  /* 0x000034ff01007387 */ /* 0x000fe20000100800 */
[----:B0-----:R-:W-:-:S03]  /*5b90*/  MOV R10, 0x3f800000 ;  /* 0x3f800000000a7802 */ /* 0x001fc60000000f00 */
[----:B------:R0:W-:Y:S01]  /*5ba0*/  STL [R1+0x30], R8 ;  /* 0x0000300801007387 */ /* 0x0001e20000100800 */
[----:B-1----:R-:W-:Y:S01]  /*5bb0*/  MOV R9, 0x3f800000 ;  /* 0x3f80000000097802 */ /* 0x002fe20000000f00 */
[----:B0-----:R-:W-:-:S05]  /*5bc0*/  IMAD.MOV.U32 R8, RZ, RZ, 0x3f800000 ;  /* 0x3f800000ff087424 */ /* 0x001fca00078e00ff */
[----:B------:R-:W-:Y:S04]  /*5bd0*/  STL [R1+0x3c], R8 ;  /* 0x00003c0801007387 */ /* 0x000fe80000100800 */
[----:B------:R-:W-:Y:S04]  /*5be0*/  STL [R1+0x38], R10 ;  /* 0x0000380a01007387 */ /* 0x000fe80000100800 */
[----:B------:R-:W-:Y:S04]  /*5bf0*/  STL [R1+0x54], R9 ;  /* 0x0000540901007387 */ /* 0x000fe80000100800 */
[----:B------:R-:W-:Y:S04]  /*5c00*/  STL [R1+0x50], R8 ;  /* 0x0000500801007387 */ /* 0x000fe80000100800 */
[----:B------:R0:W-:Y:S04]  /*5c10*/  STL [R1+0x4c], R10 ;  /* 0x00004c0a01007387 */ /* 0x0001e80000100800 */
[----:B------:R-:W-:Y:S04]  /*5c20*/  STL [R1+0x48], R9 ;  /* 0x0000480901007387 */ /* 0x000fe80000100800 */
[----:B------:R1:W-:Y:S01]  /*5c30*/  STL [R1+0x44], R8 ;  /* 0x0000440801007387 */ /* 0x0003e20000100800 */
[----:B0-----:R-:W-:-:S03]  /*5c40*/  CS2R R10, SRZ ;  /* 0x00000000000a7805 */ /* 0x001fc6000001ff00 */
[----:B------:R0:W-:Y:S04]  /*5c50*/  STL [R1+0x89c], R200 ;  /* 0x00089cc801007387 */ /* 0x0001e80000100800 */
[----:B------:R2:W-:Y:S01]  /*5c60*/  STL [R1+0x898], R201 ;  /* 0x000898c901007387 */ /* 0x0005e20000100800 */
[----:B-1----:R-:W-:-:S03]  /*5c70*/  CS2R R8, SRZ ;  /* 0x0000000000087805 */ /* 0x002fc6000001ff00 */
[----:B------:R1:W-:Y:S01]  /*5c80*/  STL [R1+0x884], R57 ;  /* 0x0008843901007387 */ /* 0x0003e20000100800 */
[----:B0-----:R-:W-:-:S03]  /*5c90*/  LOP3.LUT R200, R227, 0x40, RZ, 0x3c, !PT ;  /* 0x00000040e3c87812 */ /* 0x001fc600078e3cff */
[----:B------:R0:W-:Y:S01]  /*5ca0*/  STL.64 [R1+0x890], R202 ;  /* 0x000890ca01007387 */ /* 0x0001e20000100a00 */
[----:B--2---:R-:W-:-:S04]  /*5cb0*/  IMAD.WIDE R200, R58, 0x2, R224 ;  /* 0x000000023ac87825 */ /* 0x004fc800078e02e0 */
[----:B-1----:R-:W-:-:S05]  /*5cc0*/  IMAD.WIDE R56, R56, 0x2, R6 ;  /* 0x0000000238387825 */ /* 0x002fca00078e0206 */
[----:B------:R1:W-:Y:S01]  /*5cd0*/  STL.64 [R1+0x888], R56 ;  /* 0x0008883801007387 */ /* 0x0003e20000100a00 */
[----:B0-----:R-:W-:-:S03]  /*5ce0*/  IMAD.WIDE R202, R58, 0x2, R6 ;  /* 0x000000023aca7825 */ /* 0x001fc600078e0206 */
[----:B------:R0:W-:Y:S04]  /*5cf0*/  STL.64 [R1+0x878], R200 ;  /* 0x000878c801007387 */ /* 0x0001e80000100a00 */
[----:B------:R-:W-:Y:S01]  /*5d00*/  STL.64 [R1+0x870], R202 ;  /* 0x000870ca01007387 */ /* 0x000fe20000100a00 */
[----:B-1----:R-:W-:-:S04]  /*5d10*/  IMAD.WIDE R56, R59, 0x2, R224 ;  /* 0x000000023b387825 */ /* 0x002fc800078e02e0 */
[----:B0-----:R-:W-:Y:S01]  /*5d20*/  IMAD.WIDE R200, R59, 0x2, R6 ;  /* 0x000000023bc87825 */ /* 0x001fe200078e0206 */
[----:B------:R0:W-:Y:S03]  /*5d30*/  STL.64 [R1+0x868], R56 ;  /* 0x0008683801007387 */ /* 0x0001e60000100a00 */
[C---:B------:R-:W-:Y:S01]  /*5d40*/  IMAD.WIDE R58, R60.reuse, 0x2, R224 ;  /* 0x000000023c3a7825 */ /* 0x040fe200078e02e0 */
[----:B------:R1:W-:Y:S04]  /*5d50*/  STL.64 [R1+0x860], R200 ;  /* 0x000860c801007387 */ /* 0x0003e80000100a00 */
[----:B------:R2:W-:Y:S01]  /*5d60*/  STL.64 [R1+0x858], R58 ;  /* 0x0008583a01007387 */ /* 0x0005e20000100a00 */
[----:B0-----:R-:W-:-:S04]  /*5d70*/  IMAD.WIDE R56, R60, 0x2, R6 ;  /* 0x000000023c387825 */ /* 0x001fc800078e0206 */
[C---:B-1----:R-:W-:Y:S01]  /*5d80*/  IMAD.WIDE R200, R61.reuse, 0x2, R224 ;  /* 0x000000023dc87825 */ /* 0x042fe200078e02e0 */
[----:B------:R0:W-:Y:S03]  /*5d90*/  STL.64 [R1+0x850], R56 ;  /* 0x0008503801007387 */ /* 0x0001e60000100a00 */
[--C-:B--2---:R-:W-:Y:S01]  /*5da0*/  IMAD.WIDE R58, R61, 0x2, R6.reuse ;  /* 0x000000023d3a7825 */ /* 0x104fe200078e0206 */
[----:B------:R-:W-:Y:S03]  /*5db0*/  STL.64 [R1+0x848], R200 ;  /* 0x000848c801007387 */ /* 0x000fe60000100a00 */
[C---:B------:R-:W-:Y:S01]  /*5dc0*/  IMAD.WIDE R60, R62.reuse, 0x2, R6 ;  /* 0x000000023e3c7825 */ /* 0x040fe200078e0206 */
[----:B------:R1:W-:Y:S03]  /*5dd0*/  STL.64 [R1+0x840], R58 ;  /* 0x0008403a01007387 */ /* 0x0003e60000100a00 */
[----:B0-----:R-:W-:-:S05]  /*5de0*/  IMAD.WIDE R56, R62, 0x2, R224 ;  /* 0x000000023e387825 */ /* 0x001fca00078e02e0 */
[----:B------:R0:W-:Y:S01]  /*5df0*/  STL.64 [R1+0x838], R56 ;  /* 0x0008383801007387 */ /* 0x0001e20000100a00 */
[----:B-1----:R-:W-:-:S03]  /*5e00*/  IMAD.WIDE R58, R63, 0x2, R224 ;  /* 0x000000023f3a7825 */ /* 0x002fc600078e02e0 */
[----:B------:R1:W-:Y:S04]  /*5e10*/  STL.64 [R1+0x830], R60 ;  /* 0x0008303c01007387 */ /* 0x0003e80000100a00 */
[----:B------:R2:W-:Y:S01]  /*5e20*/  STL.64 [R1+0x828], R58 ;  /* 0x0008283a01007387 */ /* 0x0005e20000100a00 */
[----:B0-----:R-:W-:-:S04]  /*5e30*/  IMAD.WIDE R56, R63, 0x2, R6 ;  /* 0x000000023f387825 */ /* 0x001fc800078e0206 */
[C---:B-1----:R-:W-:Y:S01]  /*5e40*/  IMAD.WIDE R60, R64.reuse, 0x2, R224 ;  /* 0x00000002403c7825 */ /* 0x042fe200078e02e0 */
[----:B------:R0:W-:Y:S03]  /*5e50*/  STL.64 [R1+0x820], R56 ;  /* 0x0008203801007387 */ /* 0x0001e60000100a00 */
[----:B--2---:R-:W-:Y:S01]  /*5e60*/  IMAD.WIDE R58, R64, 0x2, R6 ;  /* 0x00000002403a7825 */ /* 0x004fe200078e0206 */
[----:B------:R1:W-:Y:S04]  /*5e70*/  STL.64 [R1+0x818], R60 ;  /* 0x0008183c01007387 */ /* 0x0003e80000100a00 */
[----:B------:R2:W-:Y:S01]  /*5e80*/  STL.64 [R1+0x810], R58 ;  /* 0x0008103a01007387 */ /* 0x0005e20000100a00 */
[----:B0-----:R-:W-:-:S04]  /*5e90*/  IMAD.WIDE R56, R65, 0x2, R224 ;  /* 0x0000000241387825 */ /* 0x001fc800078e02e0 */
[----:B-1----:R-:W-:Y:S01]  /*5ea0*/  IMAD.WIDE R60, R65, 0x2, R6 ;  /* 0x00000002413c7825 */ /* 0x002fe200078e0206 */
[----:B------:R0:W-:Y:S03]  /*5eb0*/  STL.64 [R1+0x808], R56 ;  /* 0x0008083801007387 */ /* 0x0001e60000100a00 */
[C---:B--2---:R-:W-:Y:S01]  /*5ec0*/  IMAD.WIDE R58, R66.reuse, 0x2, R224 ;  /* 0x00000002423a7825 */ /* 0x044fe200078e02e0 */
        /* <DEDUP_REMOVED lines=214> */
[----:B------:R0:W-:Y:S01]  /*6c30*/  STL.64 [R1+0x4a8], R56 ;  /* 0x0004a83801007387 */ /* 0x0001e20000100a00 */
[----:B--2---:R-:W-:-:S03]  /*6c40*/  LOP3.LUT R58, R3, 0x20, RZ, 0x3c, !PT ;  /* 0x00000020033a7812 */ /* 0x004fc600078e3cff */
[----:B------:R1:W-:Y:S01]  /*6c50*/  STL.64 [R1+0x4a0], R60 ;  /* 0x0004a03c01007387 */ /* 0x0003e20000100a00 */
[C---:B0-----:R-:W-:Y:S02]  /*6c60*/  LOP3.LUT R57, R3.reuse, 0x40, RZ, 0x3c, !PT ;  /* 0x0000004003397812 */ /* 0x041fe400078e3cff */
[----:B------:R-:W-:Y:S02]  /*6c70*/  LOP3.LUT R56, R3, 0x60, RZ, 0x3c, !PT ;  /* 0x0000006003387812 */ /* 0x000fe400078e3cff */
.L_x_1:
[----:B------:R-:W2:Y:S04]  /*6c80*/  LDL.64 R68, [R1+0x870] ;  /* 0x0008700001447983 */ /* 0x000ea80000100a00 */
[----:B------:R-:W3:Y:S04]  /*6c90*/  LDL.64 R56, [R1+0x890] ;  /* 0x0008900001387983 */ /* 0x000ee80000100a00 */
[----:B------:R-:W2:Y:S04]  /*6ca0*/  LDL.64 R64, [R1+0x888] ;  /* 0x0008880001407983 */ /* 0x000ea80000100a00 */
        /* <DEDUP_REMOVED lines=8> */
[----:B------:R-:W-:Y:S04]  /*6d30*/  STL [R1+0x9ac], R0 ;  /* 0x0009ac0001007387 */ /* 0x000fe80000100800 */
        /* <DEDUP_REMOVED lines=36> */
[----:B------:R0:W-:Y:S04]  /*6f80*/  STL [R1+0x918], R86 ;  /* 0x0009185601007387 */ /* 0x0001e80000100800 */
        /* <DEDUP_REMOVED lines=26> */
[----:B------:R-:W-:Y:S01]  /*7130*/  STL [R1+0x8ac], R93 ;  /* 0x0008ac5d01007387 */ /* 0x000fe20000100800 */
[----:B-1---5:R-:W-:-:S03]  /*7140*/  IMAD.WIDE R60, R2, 0x2, R224 ;  /* 0x00000002023c7825 */ /* 0x022fc600078e02e0 */
[----:B------:R-:W-:Y:S04]  /*7150*/  STL [R1+0x8a8], R94 ;  /* 0x0008a85e01007387 */ /* 0x000fe80000100800 */
[----:B------:R-:W-:Y:S04]  /*7160*/  STL [R1+0x8a4], R95 ;  /* 0x0008a45f01007387 */ /* 0x000fe80000100800 */
[----:B------:R-:W-:Y:S04]  /*7170*/  STL [R1+0x9b0], R224 ;  /* 0x0009b0e001007387 */ /* 0x000fe80000100800 */
[----:B------:R-:W-:Y:S04]  /*7180*/  STL [R1+0x8a0], R225 ;  /* 0x0008a0e101007387 */ /* 0x000fe80000100800 */
[----:B------:R-:W-:Y:S04]  /*7190*/  STL [R1+0x9b8], R6 ;  /* 0x0009b80601007387 */ /* 0x000fe80000100800 */
[----:B------:R1:W-:Y:S04]  /*71a0*/  STL [R1+0x9b4], R7 ;  /* 0x0009b40701007387 */ /* 0x0003e80000100800 */
[----:B------:R-:W4:Y:S04]  /*71b0*/  LDL.64 R74, [R1+0x830] ;  /* 0x00083000014a7983 */ /* 0x000f280000100a00 */
[----:B0-----:R2:W4:Y:S01]  /*71c0*/  LDG.E.U16 R86, [R60.64] ;  /* 0x000000043c567981 */ /* 0x001522000c1e1500 */
[----:B------:R-:W-:-:S03]  /*71d0*/  IMAD.WIDE R58, R2, 0x2, R6 ;  /* 0x00000002023a7825 */ /* 0x000fc600078e0206 */
[----:B------:R-:W4:Y:S04]  /*71e0*/  LDL.64 R70, [R1+0x828] ;  /* 0x0008280001467983 */ /* 0x000f280000100a00 */
[----:B------:R-:W4:Y:S01]  /*71f0*/  LDL.64 R78, [R1+0x820] ;  /* 0x00082000014e7983 */ /* 0x000f220000100a00 */
[----:B--2---:R-:W-:-:S03]  /*7200*/  IMAD.WIDE R60, R2, 0x2, R68 ;  /* 0x00000002023c7825 */ /* 0x004fc600078e0244 */
[----:B------:R-:W2:Y:S04]  /*7210*/  LDL.64 R68, [R1+0x818] ;  /* 0x0008180001447983 */ /* 0x000ea80000100a00 */
[----:B-1----:R-:W2:Y:S04]  /*7220*/  LDL.64 R6, [R1+0x810] ;  /* 0x0008100001067983 */ /* 0x002ea80000100a00 */
[----:B------:R-:W2:Y:S04]  /*7230*/  LDL.64 R90, [R1+0x7f8] ;  /* 0x0007f800015a7983 */ /* 0x000ea80000100a00 */
[----:B------:R-:W2:Y:S01]  /*7240*/  LDL.64 R88, [R1+0x7f0] ;  /* 0x0007f00001587983 */ /* 0x000ea20000100a00 */
[----:B---3--:R-:W-:-:S03]  /*7250*/  IMAD.WIDE R56, R2, 0x2, R56 ;  /* 0x0000000202387825 */ /* 0x008fc600078e0238 */
[----:B------:R0:W3:Y:S01]  /*7260*/  LDG.E.U16 R85, [R58.64] ;  /* 0x000000043a557981 */ /* 0x0000e2000c1e1500 */
[----:B------:R-:W-:-:S03]  /*7270*/  IMAD.WIDE R64, R2, 0x2, R64 ;  /* 0x0000000202407825 */ /* 0x000fc600078e0240 */
[----:B------:R1:W3:Y:S01]  /*7280*/  LDG.E.U16 R83, [R56.64] ;  /* 0x0000000438537981 */ /* 0x0002e2000c1e1500 */
[----:B------:R-:W-:-:S03]  /*7290*/  IMAD.WIDE R62, R2, 0x2, R62 ;  /* 0x00000002023e7825 */ /* 0x000fc600078e023e */
[----:B------:R1:W3:Y:S01]  /*72a0*/  LDG.E.U16 R82, [R64.64] ;  /* 0x0000000440527981 */ /* 0x0002e2000c1e1500 */
[----:B0-----:R-:W-:-:S03]  /*72b0*/  IMAD.WIDE R58, R2, 0x2, R150 ;  /* 0x00000002023a7825 */ /* 0x001fc600078e0296 */
[----:B------:R0:W3:Y:S01]  /*72c0*/  LDG.E.U16 R80, [R62.64] ;  /* 0x000000043e507981 */ /* 0x0000e2000c1e1500 */
[----:B-1----:R-:W-:-:S03]  /*72d0*/  IMAD.WIDE R56, R2, 0x2, R72 ;  /* 0x0000000202387825 */ /* 0x002fc600078e0248 */
[----:B------:R-:W3:Y:S01]  /*72e0*/  LDL.64 R72, [R1+0x808] ;  /* 0x0008080001487983 */ /* 0x000ee20000100a00 */
[----:B------:R-:W-:-:S03]  /*72f0*/  IMAD.WIDE R64, R2, 0x2, R66 ;  /* 0x0000000202407825 */ /* 0x000fc600078e0242 */
[----:B------:R-:W3:Y:S04]  /*7300*/  LDL.64 R66, [R1+0x800] ;  /* 0x0008000001427983 */ /* 0x000ee80000100a00 */
[----:B------:R1:W3:Y:S01]  /*7310*/  LDG.E.U16 R50, [R58.64] ;  /* 0x000000043a327981 */ /* 0x0002e2000c1e1500 */
[----:B0-----:R-:W-:-:S03]  /*7320*/  IMAD.WIDE R62, R2, 0x2, R148 ;  /* 0x00000002023e7825 */ /* 0x001fc600078e0294 */
[----:B------:R0:W3:Y:S04]  /*7330*/  LDG.E.U16 R49, [R56.64] ;  /* 0x0000000438317981 */ /* 0x0000e8000c1e1500 */
[----:B------:R0:W3:Y:S01]  /*7340*/  LDG.E.U16 R51, [R60.64] ;  /* 0x000000043c337981 */ /* 0x0000e2000c1e1500 */
[----:B-1----:R-:W-:-:S03]  /*7350*/  IMAD.WIDE R58, R2, 0x2, R116 ;  /* 0x00000002023a7825 */ /* 0x002fc600078e0274 */
[----:B------:R4:W3:Y:S01]  /*7360*/  LDG.E.U16 R48, [R64.64] ;  /* 0x0000000440307981 */ /* 0x0008e2000c1e1500 */
[----:B0-----:R-:W-:-:S03]  /*7370*/  IMAD.WIDE R56, R2, 0x2, R76 ;  /* 0x0000000202387825 */ /* 0x001fc600078e024c */
[----:B------:R-:W3:Y:S01]  /*7380*/  LDL.64 R76, [R1+0x7e0] ;  /* 0x0007e000014c7983 */ /* 0x000ee20000100a00 */
[----:B------:R-:W-:-:S03]  /*7390*/  IMAD.WIDE R60, R2, 0x2, R118 ;  /* 0x00000002023c7825 */ /* 0x000fc600078e0276 */
[----:B------:R-:W3:Y:S04]  /*73a0*/  LDL.64 R94, [R1+0x7e8] ;  /* 0x0007e800015e7983 */ /* 0x000ee80000100a00 */
[----:B------:R2:W3:Y:S04]  /*73b0*/  LDG.E.U16 R0, [R58.64] ;  /* 0x000000043a007981 */ /* 0x0004e8000c1e1500 */
[----:B------:R0:W3:Y:S04]  /*73c0*/  LDG.E.U16 R47, [R62.64] ;  /* 0x000000043e2f7981 */ /* 0x0000e8000c1e1500 */
[----:B------:R1:W3:Y:S04]  /*73d0*/  LDG.E.U16 R46, [R60.64] ;  /* 0x000000043c2e7981 */ /* 0x0002e8000c1e1500 */
[----:B------:R-:W3:Y:S04]  /*73e0*/  LDL.64 R92, [R1+0x7b8] ;  /* 0x0007b800015c7983 */ /* 0x000ee80000100a00 */
[----:B------:R0:W3:Y:S04]  /*73f0*/  LDG.E.U16 R45, [R56.64] ;  /* 0x00000004382d7981 */ /* 0x0000e8000c1e1500 */
[----:B------:R-:W3:Y:S04]  /*7400*/  LDL.64 R112, [R1+0x6c0] ;  /* 0x0006c00001707983 */ /* 0x000ee80000100a00 */
        /* <DEDUP_REMOVED lines=9> */
[----:B------:R-:W3:Y:S01]  /*74a0*/  LDL.64 R140, [R1+0x5b0] ;  /* 0x0005b000018c7983 */ /* 0x000ee20000100a00 */
[----:B----4-:R-:W-:-:S03]  /*74b0*/  IMAD.WIDE R64, R2, 0x2, R74 ;  /* 0x0000000202407825 */ /* 0x010fc600078e024a */
[----:B------:R-:W4:Y:S04]  /*74c0*/  LDL.64 R74, [R1+0x7d8] ;  /* 0x0007d800014a7983 */ /* 0x000f280000100a00 */
[----:B------:R3:W4:Y:S01]  /*74d0*/  LDG.E.U16 R44, [R64.64] ;  /* 0x00000004402c7981 */ /* 0x000722000c1e1500 */
[----:B0-----:R-:W-:-:S03]  /*74e0*/  IMAD.WIDE R62, R2, 0x2, R70 ;  /* 0x00000002023e7825 */ /* 0x001fc600078e0246 */
[----:B------:R-:W4:Y:S01]  /*74f0*/  LDL.64 R70, [R1+0x7d0] ;  /* 0x0007d00001467983 */ /* 0x000f220000100a00 */
[----:B-1----:R-:W-:-:S03]  /*7500*/  IMAD.WIDE R60, R2, 0x2, R78 ;  /* 0x00000002023c7825 */ /* 0x002fc600078e024e */
[----:B------:R-:W4:Y:S01]  /*7510*/  LDL.64 R78, [R1+0x7c8] ;  /* 0x0007c800014e7983 */ /* 0x000f220000100a00 */
[----:B--2---:R-:W-:-:S03]  /*7520*/  IMAD.WIDE R58, R2, 0x2, R68 ;  /* 0x00000002023a7825 */ /* 0x004fc600078e0244 */
[----:B------:R-:W2:Y:S01]  /*7530*/  LDL.64 R68, [R1+0x7c0] ;  /* 0x0007c00001447983 */ /* 0x000ea20000100a00 */
[----:B------:R-:W-:-:S03]  /*7540*/  IMAD.WIDE R56, R2, 0x2, R6 ;  /* 0x0000000202387825 */ /* 0x000fc600078e0206 */
[----:B------:R0:W2:Y:S04]  /*7550*/  LDG.E.U16 R6, [R60.64] ;  /* 0x000000043c067981 */ /* 0x0000a8000c1e1500 */
[----:B------:R1:W2:Y:S04]  /*7560*/  LDG.E.U16 R84, [R58.64] ;  /* 0x000000043a547981 */ /* 0x0002a8000c1e1500 */
[----:B------:R3:W2:Y:S01]  /*7570*/  LDG.E.U16 R7, [R62.64] ;  /* 0x000000043e077981 */ /* 0x0006a2000c1e1500 */
[----:B0-----:R-:W-:-:S03]  /*7580*/  IMAD.WIDE R60, R2, 0x2, R90 ;  /* 0x00000002023c7825 */ /* 0x001fc600078e025a */
[----:B------:R-:W2:Y:S01]  /*7590*/  LDL.64 R90, [R1+0x7a0] ;  /* 0x0007a000015a7983 */ /* 0x000ea20000100a00 */
[----:B-1----:R-:W-:-:S03]  /*75a0*/  IMAD.WIDE R58, R2, 0x2, R88 ;  /* 0x00000002023a7825 */ /* 0x002fc600078e0258 */
[----:B------:R-:W2:Y:S04]  /*75b0*/  LDL.64 R88, [R1+0x798] ;  /* 0x0007980001587983 */ /* 0x000ea80000100a00 */
[----:B------:R0:W2:Y:S04]  /*75c0*/  LDG.E.U16 R81, [R56.64] ;  /* 0x0000000438517981 */ /* 0x0000a8000c1e1500 */
[----:B------:R4:W2:Y:S01]  /*75d0*/  LDG.E.U16 R247, [R60.64] ;  /* 0x000000043cf77981 */ /* 0x0008a2000c1e1500 */
[----:B---3--:R-:W-:-:S03]  /*75e0*/  IMAD.WIDE R64, R2, 0x2, R72 ;  /* 0x0000000202407825 */ /* 0x008fc600078e0248 */
[----:B------:R-:W3:Y:S01]  /*75f0*/  LDL.64 R72, [R1+0x7b0] ;  /* 0x0007b00001487983 */ /* 0x000ee20000100a00 */
[----:B------:R-:W-:-:S03]  /*7600*/  IMAD.WIDE R62, R2, 0x2, R66 ;  /* 0x00000002023e7825 */ /* 0x000fc600078e0242 */
[----:B------:R-:W3:Y:S04]  /*7610*/  LDL.64 R66, [R1+0x7a8] ;  /* 0x0007a80001427983 */ /* 0x000ee80000100a00 */
[----:B------:R1:W3:Y:S04]  /*7620*/  LDG.E.U16 R249, [R62.64] ;  /* 0x000000043ef97981 */ /* 0x0002e8000c1e1500 */
[----:B------:R0:W3:Y:S04]  /*7630*/  LDG.E.U16 R251, [R64.64] ;  /* 0x0000000440fb7981 */ /* 0x0000e8000c1e1500 */
[----:B------:R4:W3:Y:S01]  /*7640*/  LDG.E.U16 R245, [R58.64] ;  /* 0x000000043af57981 */ /* 0x0008e2000c1e1500 */
[----:B-1----:R-:W-:-:S03]  /*7650*/  IMAD.WIDE R62, R2, 0x2, R76 ;  /* 0x00000002023e7825 */ /* 0x002fc600078e024c */
[----:B0-----:R-:W3:Y:S01]  /*7660*/  LDL.64 R64, [R1+0x790] ;  /* 0x0007900001407983 */ /* 0x001ee20000100a00 */
[----:B------:R-:W-:-:S03]  /*7670*/  IMAD.WIDE R56, R2, 0x2, R94 ;  /* 0x0000000202387825 */ /* 0x000fc600078e025e */
[----:B------:R-:W3:Y:S04]  /*7680*/  LDL.64 R76, [R1+0x788] ;  /* 0x00078800014c7983 */ /* 0x000ee80000100a00 */
[----:B------:R-:W3:Y:S04]  /*7690*/  LDL.64 R94, [R1+0x770] ;  /* 0x00077000015e7983 */ /* 0x000ee80000100a00 */
[----:B------:R0:W3:Y:S04]  /*76a0*/  LDG.E.U16 R243, [R56.64] ;  /* 0x0000000438f37981 */ /* 0x0000e8000c1e1500 */
[----:B------:R3:W3:Y:S01]  /*76b0*/  LDG.E.U16 R241, [R62.64] ;  /* 0x000000043ef17981 */ /* 0x0006e2000c1e1500 */
[----:B------:R-:W-:-:S03]  /*76c0*/  IMAD.WIDE R230, R2, 0x2, R92 ;  /* 0x0000000202e67825 */ /* 0x000fc600078e025c */
[----:B------:R-:W3:Y:S04]  /*76d0*/  LDL.64 R92, [R1+0x748] ;  /* 0x00074800015c7983 */ /* 0x000ee80000100a00 */
[----:B------:R1:W3:Y:S01]  /*76e0*/  LDG.E.U16 R230, [R230.64] ;  /* 0x00000004e6e67981 */ /* 0x0002e2000c1e1500 */
[----:B----4-:R-:W-:-:S03]  /*76f0*/  IMAD.WIDE R60, R2, 0x2, R74 ;  /* 0x00000002023c7825 */ /* 0x010fc600078e024a */
[----:B------:R-:W4:Y:S04]  /*7700*/  LDL.64 R74, [R1+0x780] ;  /* 0x00078000014a7983 */ /* 0x000f280000100a00 */
[----:B------:R1:W4:Y:S01]  /*7710*/  LDG.E.U16 R239, [R60.64] ;  /* 0x000000043cef7981 */ /* 0x000322000c1e1500 */
[----:B------:R-:W-:-:S03]  /*7720*/  IMAD.WIDE R58, R2, 0x2, R70 ;  /* 0x00000002023a7825 */ /* 0x000fc600078e0246 */
[----:B------:R-:W4:Y:S01]  /*7730*/  LDL.64 R70, [R1+0x778] ;  /* 0x0007780001467983 */ /* 0x000f220000100a00 */
[----:B0-----:R-:W-:-:S03]  /*7740*/  IMAD.WIDE R56, R2, 0x2, R78 ;  /* 0x0000000202387825 */ /* 0x001fc600078e024e */
[----:B------:R-:W4:Y:S01]  /*7750*/  LDL.64 R78, [R1+0x768] ;  /* 0x00076800014e7983 */ /* 0x000f220000100a00 */
[----:B--2---:R-:W-:-:S03]  /*7760*/  IMAD.WIDE R232, R2, 0x2, R68 ;  /* 0x0000000202e87825 */ /* 0x004fc600078e0244 */
[----:B------:R-:W2:Y:S04]  /*7770*/  LDL.64 R68, [R1+0x760] ;  /* 0x0007600001447983 */ /* 0x000ea80000100a00 */
[----:B------:R0:W2:Y:S04]  /*7780*/  LDG.E.U16 R237, [R58.64] ;  /* 0x000000043aed7981 */ /* 0x0000a8000c1e1500 */
[----:B------:R1:W2:Y:S01]  /*7790*/  LDG.E.U16 R234, [R56.64] ;  /* 0x0000000438ea7981 */ /* 0x0002a2000c1e1500 */
[----:B------:R-:W-:-:S03]  /*77a0*/  IMAD.WIDE R164, R2, 0x2, R114 ;  /* 0x0000000202a47825 */ /* 0x000fc600078e0272 */
[----:B------:R-:W2:Y:S01]  /*77b0*/  LDL.64 R114, [R1+0x618] ;  /* 0x0006180001727983 */ /* 0x000ea20000100a00 */
        /* <DEDUP_REMOVED lines=11> */
[----:B------:R4:W3:Y:S01]  /*7870*/  LDG.E.U16 R221, [R60.64] ;  /* 0x000000043cdd7981 */ /* 0x0008e2000c1e1500 */
[----:B------:R-:W-:-:S03]  /*7880*/  IMAD.WIDE R166, R2, 0x2, R136 ;  /* 0x0000000202a67825 */ /* 0x000fc600078e0288 */
[----:B------:R-:W3:Y:S04]  /*7890*/  LDL.64 R136, [R1+0x5a0] ;  /* 0x0005a00001887983 */ /* 0x000ee80000100a00 */
[----:B------:R1:W3:Y:S01]  /*78a0*/  LDG.E.U16 R164, [R164.64] ;  /* 0x00000004a4a47981 */ /* 0x0002e2000c1e1500 */
[----:B------:R-:W-:-:S03]  /*78b0*/  IMAD.WIDE R64, R2, 0x2, R64 ;  /* 0x0000000202407825 */ /* 0x000fc600078e0240 */
[----:B------:R1:W3:Y:S01]  /*78c0*/  LDG.E.U16 R232, [R232.64] ;  /* 0x00000004e8e87981 */ /* 0x0002e2000c1e1500 */
[----:B0-----:R-:W-:-:S03]  /*78d0*/  IMAD.WIDE R62, R2, 0x2, R76 ;  /* 0x00000002023e7825 */ /* 0x001fc600078e024c */
[----:B------:R-:W3:Y:S01]  /*78e0*/  LDL.64 R76, [R1+0x730] ;  /* 0x00073000014c7983 */ /* 0x000ee20000100a00 */
[----:B------:R-:W-:-:S03]  /*78f0*/  IMAD.WIDE R56, R2, 0x2, R94 ;  /* 0x0000000202387825 */ /* 0x000fc600078e025e */
[----:B------:R2:W3:Y:S04]  /*7900*/  LDG.E.U16 R217, [R62.64] ;  /* 0x000000043ed97981 */ /* 0x0004e8000c1e1500 */
[----:B------:R0:W3:Y:S04]  /*7910*/  LDG.E.U16 R218, [R64.64] ;  /* 0x0000000440da7981 */ /* 0x0000e8000c1e1500 */
[----:B------:R0:W3:Y:S04]  /*7920*/  LDG.E.U16 R214, [R56.64] ;  /* 0x0000000438d67981 */ /* 0x0000e8000c1e1500 */
[----:B------:R-:W3:Y:S01]  /*7930*/  LDL.64 R94, [R1+0x6b8] ;  /* 0x0006b800015e7983 */ /* 0x000ee20000100a00 */
[----:B0-----:R-:W-:-:S03]  /*7940*/  IMAD.WIDE R56, R2, 0x2, R92 ;  /* 0x0000000202387825 */ /* 0x001fc600078e025c */
[----:B------:R-:W3:Y:S04]  /*7950*/  LDL.64 R92, [R1+0x6f0] ;  /* 0x0006f000015c7983 */ /* 0x000ee80000100a00 */
[----:B------:R0:W3:Y:S01]  /*7960*/  LDG.E.U16 R205, [R56.64] ;  /* 0x0000000438cd7981 */ /* 0x0000e2000c1e1500 */
[----:B----4-:R-:W-:-:S03]  /*7970*/  IMAD.WIDE R60, R2, 0x2, R74 ;  /* 0x00000002023c7825 */ /* 0x010fc600078e024a */
[----:B------:R-:W4:Y:S04]  /*7980*/  LDL.64 R74, [R1+0x728] ;  /* 0x00072800014a7983 */ /* 0x000f280000100a00 */
[----:B------:R3:W4:Y:S01]  /*7990*/  LDG.E.U16 R216, [R60.64] ;  /* 0x000000043cd87981 */ /* 0x000722000c1e1500 */
[----:B------:R-:W-:-:S03]  /*79a0*/  IMAD.WIDE R64, R2, 0x2, R78 ;  /* 0x0000000202407825 */ /* 0x000fc600078e024e */
[----:B------:R-:W4:Y:S01]  /*79b0*/  LDL.64 R78, [R1+0x710] ;  /* 0x00071000014e7983 */ /* 0x000f220000100a00 */
[----:B--2---:R-:W-:-:S03]  /*79c0*/  IMAD.WIDE R62, R2, 0x2, R68 ;  /* 0x00000002023e7825 */ /* 0x004fc600078e0244 */
[----:B------:R-:W2:Y:S04]  /*79d0*/  LDL.64 R68, [R1+0x708] ;  /* 0x0007080001447983 */ /* 0x000ea80000100a00 */
[----:B------:R0:W2:Y:S04]  /*79e0*/  LDG.E.U16 R213, [R64.64] ;  /* 0x0000000440d57981 */ /* 0x0000a8000c1e1500 */
[----:B------:R1:W2:Y:S01]  /*79f0*/  LDG.E.U16 R211, [R62.64] ;  /* 0x000000043ed37981 */ /* 0x0002a2000c1e1500 */
[----:B0-----:R-:W-:-:S03]  /*7a00*/  IMAD.WIDE R64, R2, 0x2, R90 ;  /* 0x0000000202407825 */ /* 0x001fc600078e025a */
[----:B------:R-:W2:Y:S01]  /*7a10*/  LDL.64 R90, [R1+0x6e8] ;  /* 0x0006e800015a7983 */ /* 0x000ea20000100a00 */
[----:B-1----:R-:W-:-:S03]  /*7a20*/  IMAD.WIDE R62, R2, 0x2, R88 ;  /* 0x00000002023e7825 */ /* 0x002fc600078e0258 */
[----:B------:R-:W2:Y:S01]  /*7a30*/  LDL.64 R88, [R1+0x6e0] ;  /* 0x0006e00001587983 */ /* 0x000ea20000100a00 */
[----:B------:R-:W-:-:S03]  /*7a40*/  IMAD.WIDE R58, R2, 0x2, R70 ;  /* 0x00000002023a7825 */ /* 0x000fc600078e0246 */
[----:B------:R-:W2:Y:S04]  /*7a50*/  LDL.64 R70, [R1+0x720] ;  /* 0x0007200001467983 */ /* 0x000ea80000100a00 */
[----:B------:R0:W2:Y:S01]  /*7a60*/  LDG.E.U16 R215, [R58.64] ;  /* 0x000000043ad77981 */ /* 0x0000a2000c1e1500 */
[----:B---3--:R-:W-:-:S03]  /*7a70*/  IMAD.WIDE R60, R2, 0x2, R72 ;  /* 0x00000002023c7825 */ /* 0x008fc600078e0248 */
[----:B------:R-:W3:Y:S04]  /*7a80*/  LDL.64 R72, [R1+0x700] ;  /* 0x0007000001487983 */ /* 0x000ee80000100a00 */
[----:B------:R1:W3:Y:S01]  /*7a90*/  LDG.E.U16 R209, [R60.64] ;  /* 0x000000043cd17981 */ /* 0x0002e2000c1e1500 */
[----:B0-----:R-:W-:-:S03]  /*7aa0*/  IMAD.WIDE R58, R2, 0x2, R66 ;  /* 0x00000002023a7825 */ /* 0x001fc600078e0242 */
[----:B------:R-:W3:Y:S04]  /*7ab0*/  LDL.64 R66, [R1+0x6f8] ;  /* 0x0006f80001427983 */ /* 0x000ee80000100a00 */
[----:B------:R4:W3:Y:S04]  /*7ac0*/  LDG.E.U16 R207, [R58.64] ;  /* 0x000000043acf7981 */ /* 0x0008e8000c1e1500 */
[----:B------:R0:W3:Y:S04]  /*7ad0*/  LDG.E.U16 R201, [R62.64] ;  /* 0x000000043ec97981 */ /* 0x0000e8000c1e1500 */
[----:B------:R2:W3:Y:S01]  /*7ae0*/  LDG.E.U16 R203, [R64.64] ;  /* 0x0000000440cb7981 */ /* 0x0004e2000c1e1500 */
[----:B-1----:R-:W-:-:S03]  /*7af0*/  IMAD.WIDE R60, R2, 0x2, R76 ;  /* 0x00000002023c7825 */ /* 0x002fc600078e024c */
[----:B0-----:R-:W3:Y:S04]  /*7b00*/  LDL.64 R62, [R1+0x6a8] ;  /* 0x0006a800013e7983 */ /* 0x001ee80000100a00 */
        /* <DEDUP_REMOVED lines=8> */
[----:B--2---:R-:W-:-:S03]  /*7b90*/  IMAD.WIDE R158, R2, 0x2, R68 ;  /* 0x00000002029e7825 */ /* 0x004fc600078e0244 */
[----:B------:R-:W2:Y:S01]  /*7ba0*/  LDL.64 R68, [R1+0x6b0] ;  /* 0x0006b00001447983 */ /* 0x000ea20000100a00 */
[----:B-1----:R-:W-:-:S03]  /*7bb0*/  IMAD.WIDE R58, R2, 0x2, R78 ;  /* 0x00000002023a7825 */ /* 0x002fc600078e024e */
[----:B------:R-:W2:Y:S04]  /*7bc0*/  LDL.64 R78, [R1+0x6a0] ;  /* 0x0006a000014e7983 */ /* 0x000ea80000100a00 */
[----:B------:R1:W2:Y:S01]  /*7bd0*/  LDG.E.U16 R163, [R58.64] ;  /* 0x000000043aa37981 */ /* 0x0002a2000c1e1500 */
[----:B------:R-:W-:-:S03]  /*7be0*/  IMAD.WIDE R118, R2, 0x2, R90 ;  /* 0x0000000202767825 */ /* 0x000fc600078e025a */
[----:B------:R0:W2:Y:S04]  /*7bf0*/  LDG.E.U16 R158, [R158.64] ;  /* 0x000000049e9e7981 */ /* 0x0000a8000c1e1500 */
[----:B------:R-:W2:Y:S01]  /*7c00*/  LDL.64 R90, [R1+0x680] ;  /* 0x00068000015a7983 */ /* 0x000ea20000100a00 */
[----:B-1----:R-:W-:-:S03]  /*7c10*/  IMAD.WIDE R58, R2, 0x2, R88 ;  /* 0x00000002023a7825 */ /* 0x002fc600078e0258 */
[----:B------:R-:W2:Y:S01]  /*7c20*/  LDL.64 R88, [R1+0x678] ;  /* 0x0006780001587983 */ /* 0x000ea20000100a00 */
[----:B------:R-:W-:-:S03]  /*7c30*/  IMAD.WIDE R56, R2, 0x2, R70 ;  /* 0x0000000202387825 */ /* 0x000fc600078e0246 */
[----:B------:R2:W2:Y:S01]  /*7c40*/  LDG.E.U16 R117, [R58.64] ;  /* 0x000000043a757981 */ /* 0x0004a2000c1e1500 */
[----:B0-----:R-:W-:-:S03]  /*7c50*/  IMAD.WIDE R60, R2, 0x2, R112 ;  /* 0x00000002023c7825 */ /* 0x001fc600078e0270 */
[----:B------:R3:W2:Y:S04]  /*7c60*/  LDG.E.U16 R184, [R56.64] ;  /* 0x0000000438b87981 */ /* 0x0006a8000c1e1500 */
[----:B------:R-:W2:Y:S01]  /*7c70*/  LDL.64 R112, [R1+0x658] ;  /* 0x0006580001707983 */ /* 0x000ea20000100a00 */
[----:B------:R-:W-:-:S03]  /*7c80*/  IMAD.WIDE R64, R2, 0x2, R94 ;  /* 0x0000000202407825 */ /* 0x000fc600078e025e */
[----:B------:R-:W2:Y:S01]  /*7c90*/  LDL.64 R94, [R1+0x638] ;  /* 0x00063800015e7983 */ /* 0x000ea20000100a00 */
[----:B---3--:R-:W-:-:S03]  /*7ca0*/  IMAD.WIDE R56, R2, 0x2, R72 ;  /* 0x0000000202387825 */ /* 0x008fc600078e0248 */
[----:B------:R-:W2:Y:S01]  /*7cb0*/  LDL.64 R72, [R1+0x698] ;  /* 0x0006980001487983 */ /* 0x000ea20000100a00 */
[----:B------:R-:W-:-:S03]  /*7cc0*/  IMAD.WIDE R152, R2, 0x2, R66 ;  /* 0x0000000202987825 */ /* 0x000fc600078e0242 */
[----:B------:R4:W2:Y:S04]  /*7cd0*/  LDG.E.U16 R157, [R56.64] ;  /* 0x00000004389d7981 */ /* 0x0008a8000c1e1500 */
[----:B------:R-:W2:Y:S01]  /*7ce0*/  LDL.64 R66, [R1+0x690] ;  /* 0x0006900001427983 */ /* 0x000ea20000100a00 */
[----:B------:R-:W-:-:S03]  /*7cf0*/  IMAD.WIDE R170, R2, 0x2, R114 ;  /* 0x0000000202aa7825 */ /* 0x000fc600078e0272 */
[----:B------:R-:W2:Y:S04]  /*7d00*/  LDL.64 R114, [R1+0x5c0] ;  /* 0x0005c00001727983 */ /* 0x000ea80000100a00 */
[----:B------:R0:W2:Y:S04]  /*7d10*/  LDG.E.U16 R152, [R152.64] ;  /* 0x0000000498987981 */ /* 0x0000a8000c1e1500 */
[----:B------:R-:W2:Y:S01]  /*7d20*/  LDL.64 R70, [R1+0x6c8] ;  /* 0x0006c80001467983 */ /* 0x000ea20000100a00 */
[----:B------:R-:W-:-:S03]  /*7d30*/  IMAD.WIDE R76, R2, 0x2, R76 ;  /* 0x00000002024c7825 */ /* 0x000fc600078e024c */
[----:B------:R1:W2:Y:S04]  /*7d40*/  LDG.E.U16 R160, [R170.64] ;  /* 0x00000004aaa07981 */ /* 0x0002a8000c1e1500 */
[----:B------:R0:W2:Y:S04]  /*7d50*/  LDG.E.U16 R76, [R76.64] ;  /* 0x000000044c4c7981 */ /* 0x0000a8000c1e1500 */
[----:B------:R0:W2:Y:S04]  /*7d60*/  LDG.E.U16 R118, [R118.64] ;  /* 0x0000000476767981 */ /* 0x0000a8000c1e1500 */
[----:B------:R0:W2:Y:S01]  /*7d70*/  LDG.E.U16 R64, [R64.64] ;  /* 0x0000000440407981 */ /* 0x0000a2000c1e1500 */
[----:B----4-:R-:W-:-:S05]  /*7d80*/  IMAD.WIDE R56, R2, 0x2, R74 ;  /* 0x0000000202387825 */ /* 0x010fca00078e024a */
[----:B------:R4:W2:Y:S02]  /*7d90*/  LDG.E.U16 R75, [R56.64] ;  /* 0x00000004384b7981 */ /* 0x0008a4000c1e1500 */
[C---:B--2---:R-:W-:Y:S02]  /*7da0*/  IMAD.WIDE R58, R2.reuse, 0x2, R68 ;  /* 0x00000002023a7825 */ /* 0x044fe400078e0244 */
[----:B------:R2:W2:Y:S02]  /*7db0*/  LDG.E.U16 R69, [R60.64] ;  /* 0x000000043c457981 */ /* 0x0004a4000c1e1500 */
[C---:B----4-:R-:W-:Y:S02]  /*7dc0*/  IMAD.WIDE R56, R2.reuse, 0x2, R62 ;  /* 0x0000000202387825 */ /* 0x050fe400078e023e */
[----:B------:R4:W2:Y:S02]  /*7dd0*/  LDG.E.U16 R63, [R58.64] ;  /* 0x000000043a3f7981 */ /* 0x0008a4000c1e1500 */
[----:B------:R-:W-:-:S02]  /*7de0*/  IMAD.WIDE R78, R2, 0x2, R78 ;  /* 0x00000002024e7825 */ /* 0x000fc400078e024e */
[----:B------:R0:W2:Y:S02]  /*7df0*/  LDG.E.U16 R68, [R166.64] ;  /* 0x00000004a6447981 */ /* 0x0000a4000c1e1500 */
[C---:B--2---:R-:W-:Y:S02]  /*7e00*/  IMAD.WIDE R60, R2.reuse, 0x2, R92 ;  /* 0x00000002023c7825 */ /* 0x044fe400078e025c */
[----:B------:R-:W2:Y:S04]  /*7e10*/  LDL.64 R92, [R1+0x628] ;  /* 0x00062800015c7983 */ /* 0x000ea80000100a00 */
[----:B----4-:R4:W2:Y:S04]  /*7e20*/  LDG.E.U16 R59, [R56.64] ;  /* 0x00000004383b7981 */ /* 0x0108a8000c1e1500 */
[----:B------:R0:W2:Y:S04]  /*7e30*/  LDG.E.U16 R58, [R78.64] ;  /* 0x000000044e3a7981 */ /* 0x0000a8000c1e1500 */
[----:B------:R1:W2:Y:S01]  /*7e40*/  LDG.E.U16 R156, [R60.64] ;  /* 0x000000043c9c7981 */ /* 0x0002a2000c1e1500 */
[----:B----4-:R-:W-:-:S03]  /*7e50*/  IMAD.WIDE R56, R2, 0x2, R90 ;  /* 0x0000000202387825 */ /* 0x010fc600078e025a */
[----:B------:R-:W4:Y:S01]  /*7e60*/  LDL.64 R90, [R1+0x620] ;  /* 0x00062000015a7983 */ /* 0x000f220000100a00 */
[----:B0-----:R-:W-:-:S03]  /*7e70*/  IMAD.WIDE R78, R2, 0x2, R88 ;  /* 0x00000002024e7825 */ /* 0x001fc600078e0258 */
[----:B------:R-:W2:Y:S01]  /*7e80*/  LDL.64 R88, [R1+0x610] ;  /* 0x0006100001587983 */ /* 0x000ea20000100a00 */
[----:B-1----:R-:W-:-:S03]  /*7e90*/  IMAD.WIDE R60, R2, 0x2, R126 ;  /* 0x00000002023c7825 */ /* 0x002fc600078e027e */
[----:B------:R0:W2:Y:S04]  /*7ea0*/  LDG.E.U16 R155, [R56.64] ;  /* 0x00000004389b7981 */ /* 0x0000a8000c1e1500 */
[----:B------:R1:W2:Y:S01]  /*7eb0*/  LDG.E.U16 R150, [R78.64] ;  /* 0x000000044e967981 */ /* 0x0002a2000c1e1500 */
[----:B------:R-:W-:-:S03]  /*7ec0*/  IMAD.WIDE R72, R2, 0x2, R72 ;  /* 0x0000000202487825 */ /* 0x000fc600078e0248 */
[----:B------:R-:W2:Y:S01]  /*7ed0*/  LDL.64 R126, [R1+0x5f0] ;  /* 0x0005f000017e7983 */ /* 0x000ea20000100a00 */
[----:B0-----:R-:W-:-:S03]  /*7ee0*/  IMAD.WIDE R56, R2, 0x2, R112 ;  /* 0x0000000202387825 */ /* 0x001fc600078e0270 */
[----:B------:R-:W2:Y:S01]  /*7ef0*/  LDL.64 R112, [R1+0x5e8] ;  /* 0x0005e80001707983 */ /* 0x000ea20000100a00 */
[----:B------:R-:W-:-:S03]  /*7f00*/  IMAD.WIDE R66, R2, 0x2, R66 ;  /* 0x0000000202427825 */ /* 0x000fc600078e0242 */
[----:B-1----:R0:W2:Y:S04]  /*7f10*/  LDG.E.U16 R79, [R60.64] ;  /* 0x000000043c4f7981 */ /* 0x0020a8000c1e1500 */
[----:B------:R1:W2:Y:S04]  /*7f20*/  LDG.E.U16 R162, [R72.64] ;  /* 0x0000000448a27981 */ /* 0x0002a8000c1e1500 */
[----:B------:R1:W2:Y:S01]  /*7f30*/  LDG.E.U16 R74, [R56.64] ;  /* 0x00000004384a7981 */ /* 0x0002a2000c1e1500 */
[----:B0-----:R-:W-:-:S03]  /*7f40*/  IMAD.WIDE R60, R2, 0x2, R94 ;  /* 0x00000002023c7825 */ /* 0x001fc600078e025e */
[----:B------:R-:W2:Y:S01]  /*7f50*/  LDL.64 R94, [R1+0x5e0] ;  /* 0x0005e000015e7983 */ /* 0x000ea20000100a00 */
[----:B-1----:R-:W-:-:S03]  /*7f60*/  IMAD.WIDE R72, R2, 0x2, R130 ;  /* 0x0000000202487825 */ /* 0x002fc600078e0282 */
[----:B------:R-:W2:Y:S01]  /*7f70*/  LDL.64 R130, [R1+0x600] ;  /* 0x0006000001827983 */ /* 0x000ea20000100a00 */
[----:B------:R-:W-:-:S03]  /*7f80*/  IMAD.WIDE R56, R2, 0x2, R124 ;  /* 0x0000000202387825 */ /* 0x000fc600078e027c */
[----:B------:R0:W2:Y:S04]  /*7f90*/  LDG.E.U16 R62, [R60.64] ;  /* 0x000000043c3e7981 */ /* 0x0000a8000c1e1500 */
[----:B------:R1:W2:Y:S04]  /*7fa0*/  LDG.E.U16 R161, [R66.64] ;  /* 0x0000000442a17981 */ /* 0x0002a8000c1e1500 */
[----:B------:R-:W2:Y:S04]  /*7fb0*/  LDL.64 R124, [R1+0x5c8] ;  /* 0x0005c800017c7983 */ /* 0x000ea80000100a00 */
[----:B0-----:R2:W2:Y:S01]  /*7fc0*/  LDG.E.U16 R61, [R56.64] ;  /* 0x00000004383d7981 */ /* 0x0014a2000c1e1500 */
[----:B-1----:R-:W-:-:S03]  /*7fd0*/  IMAD.WIDE R66, R2, 0x2, R128 ;  /* 0x0000000202427825 */ /* 0x002fc600078e0280 */
[----:B------:R-:W2:Y:S04]  /*7fe0*/  LDL.64 R128, [R1+0x5f8] ;  /* 0x0005f80001807983 */ /* 0x000ea80000100a00 */
[----:B------:R0:W2:Y:S01]  /*7ff0*/  LDG.E.U16 R116, [R66.64] ;  /* 0x0000000442747981 */ /* 0x0000a2000c1e1500 */
[----:B------:R-:W-:-:S03]  /*8000*/  IMAD.WIDE R166, R2, 0x2, R132 ;  /* 0x0000000202a67825 */ /* 0x000fc600078e0284 */
[----:B------:R-:W2:Y:S04]  /*8010*/  LDL.64 R132, [R1+0x590] ;  /* 0x0005900001847983 */ /* 0x000ea80000100a00 */
[----:B------:R1:W2:Y:S02]  /*8020*/  LDG.E.U16 R149, [R72.64] ;  /* 0x0000000448957981 */ /* 0x0002a4000c1e1500 */
[C---:B--2---:R-:W-:Y:S02]  /*8030*/  IMAD.WIDE R56, R2.reuse, 0x2, R92 ;  /* 0x0000000202387825 */ /* 0x044fe400078e025c */
[----:B------:R2:W3:Y:S04]  /*8040*/  LDG.E.U16 R154, [R166.64] ;  /* 0x00000004a69a7981 */ /* 0x0004e8000c1e1500 */
[----:B------:R-:W3:Y:S01]  /*8050*/  LDL.64 R92, [R1+0x5d8] ;  /* 0x0005d800015c7983 */ /* 0x000ee20000100a00 */
[----:B----4-:R-:W-:-:S03]  /*8060*/  IMAD.WIDE R176, R2, 0x2, R90 ;  /* 0x0000000202b07825 */ /* 0x010fc600078e025a */
[----:B------:R4:W3:Y:S04]  /*8070*/  LDG.E.U16 R57, [R56.64] ;  /* 0x0000000438397981 */ /* 0x0008e8000c1e1500 */
[----:B------:R-:W3:Y:S01]  /*8080*/  LDL.64 R90, [R1+0x5d0] ;  /* 0x0005d000015a7983 */ /* 0x000ee20000100a00 */
[----:B--2---:R-:W-:-:S03]  /*8090*/  IMAD.WIDE R168, R2, 0x2, R88 ;  /* 0x0000000202a87825 */ /* 0x004fc600078e0258 */
[----:B------:R-:W2:Y:S01]  /*80a0*/  LDL.64 R88, [R1+0x5b8] ;  /* 0x0005b80001587983 */ /* 0x000ea20000100a00 */
[----:B0-----:R-:W-:-:S03]  /*80b0*/  IMAD.WIDE R66, R2, 0x2, R134 ;  /* 0x0000000202427825 */ /* 0x001fc600078e0286 */
[----:B------:R-:W2:Y:S01]  /*80c0*/  LDL.64 R134, [R1+0x598] ;  /* 0x0005980001867983 */ /* 0x000ea20000100a00 */
[----:B-1----:R-:W-:-:S03]  /*80d0*/  IMAD.WIDE R72, R2, 0x2, R138 ;  /* 0x0000000202487825 */ /* 0x002fc600078e028a */
[----:B------:R0:W2:Y:S04]  /*80e0*/  LDG.E.U16 R159, [R168.64] ;  /* 0x00000004a89f7981 */ /* 0x0000a8000c1e1500 */
[----:B------:R-:W2:Y:S04]  /*80f0*/  LDL.64 R138, [R1+0x5a8] ;  /* 0x0005a800018a7983 */ /* 0x000ea80000100a00 */
[----:B----4-:R1:W4:Y:S01]  /*8100*/  LDG.E.U16 R56, [R176.64] ;  /* 0x00000004b0387981 */ /* 0x010322000c1e1500 */
[----:B0-----:R-:W-:-:S03]  /*8110*/  IMAD.WIDE R168, R2, 0x2, R112 ;  /* 0x0000000202a87825 */ /* 0x001fc600078e0270 */
[----:B------:R-:W4:Y:S01]  /*8120*/  LDL.64 R112, [R1+0x588] ;  /* 0x0005880001707983 */ /* 0x000f220000100a00 */
[----:B------:R-:W-:-:S03]  /*8130*/  IMAD.WIDE R170, R2, 0x2, R126 ;  /* 0x0000000202aa7825 */ /* 0x000fc600078e027e */
[----:B------:R-:W4:Y:S01]  /*8140*/  LDL.64 R126, [R1+0x560] ;  /* 0x00056000017e7983 */ /* 0x000f220000100a00 */
[----:B------:R-:W-:-:S03]  /*8150*/  IMAD.WIDE R166, R2, 0x2, R94 ;  /* 0x0000000202a67825 */ /* 0x000fc600078e025e */
[----:B------:R0:W4:Y:S01]  /*8160*/  LDG.E.U16 R119, [R170.64] ;  /* 0x00000004aa777981 */ /* 0x000122000c1e1500 */
[----:B------:R-:W-:-:S03]  /*8170*/  IMAD.WIDE R178, R2, 0x2, R130 ;  /* 0x0000000202b27825 */ /* 0x000fc600078e0282 */
[----:B------:R-:W4:Y:S04]  /*8180*/  LDL.64 R94, [R1+0x580] ;  /* 0x00058000015e7983 */ /* 0x000f280000100a00 */
[----:B------:R3:W4:Y:S04]  /*8190*/  LDG.E.U16 R153, [R178.64] ;  /* 0x00000004b2997981 */ /* 0x000728000c1e1500 */
[----:B------:R2:W4:Y:S04]  /*81a0*/  LDG.E.U16 R77, [R166.64] ;  /* 0x00000004a64d7981 */ /* 0x000528000c1e1500 */
[----:B------:R-:W4:Y:S04]  /*81b0*/  LDL.64 R130, [R1+0x518] ;  /* 0x0005180001827983 */ /* 0x000f280000100a00 */
[----:B------:R0:W4:Y:S01]  /*81c0*/  LDG.E.U16 R78, [R168.64] ;  /* 0x00000004a84e7981 */ /* 0x000122000c1e1500 */
[----:B-1----:R-:W-:-:S03]  /*81d0*/  IMAD.WIDE R176, R2, 0x2, R128 ;  /* 0x0000000202b07825 */ /* 0x002fc600078e0280 */
[----:B------:R1:W4:Y:S04]  /*81e0*/  LDG.E.U16 R67, [R66.64] ;  /* 0x0000000442437981 */ /* 0x000328000c1e1500 */
[----:B------:R0:W4:Y:S04]  /*81f0*/  LDG.E.U16 R148, [R176.64] ;  /* 0x00000004b0947981 */ /* 0x000128000c1e1500 */
[----:B------:R-:W4:Y:S04]  /*8200*/  LDL.64 R128, [R1+0x568] ;  /* 0x0005680001807983 */ /* 0x000f280000100a00 */
[----:B------:R0:W4:Y:S01]  /*8210*/  LDG.E.U16 R73, [R72.64] ;  /* 0x0000000448497981 */ /* 0x000122000c1e1500 */
[----:B---3--:R-:W-:-:S03]  /*8220*/  IMAD.WIDE R178, R2, 0x2, R92 ;  /* 0x0000000202b27825 */ /* 0x008fc600078e025c */
[----:B------:R-:W3:Y:S01]  /*8230*/  LDL.64 R92, [R1+0x578] ;  /* 0x00057800015c7983 */ /* 0x000ee20000100a00 */
[----:B--2---:R-:W-:-:S03]  /*8240*/  IMAD.WIDE R166, R2, 0x2, R88 ;  /* 0x0000000202a67825 */ /* 0x004fc600078e0258 */
[----:B0-----:R0:W2:Y:S01]  /*8250*/  LDG.E.U16 R72, [R178.64] ;  /* 0x00000004b2487981 */ /* 0x0010a2000c1e1500 */
[----:B------:R-:W-:-:S03]  /*8260*/  IMAD.WIDE R176, R2, 0x2, R90 ;  /* 0x0000000202b07825 */ /* 0x000fc600078e025a */
[----:B------:R-:W2:Y:S04]  /*8270*/  LDL.64 R88, [R1+0x570] ;  /* 0x0005700001587983 */ /* 0x000ea80000100a00 */
[----:B------:R-:W0:Y:S01]  /*8280*/  LDL.64 R90, [R1+0x510] ;  /* 0x00051000015a7983 */ /* 0x000e220000100a00 */
[----:B------:R-:W-:-:S03]  /*8290*/  IMAD.WIDE R170, R2, 0x2, R124 ;  /* 0x0000000202aa7825 */ /* 0x000fc600078e027c */
[----:B------:R-:W2:Y:S01]  /*82a0*/  LDL.64 R124, [R1+0x558] ;  /* 0x00055800017c7983 */ /* 0x000ea20000100a00 */
[----:B------:R-:W-:-:S03]  /*82b0*/  IMAD.WIDE R182, R2, 0x2, R134 ;  /* 0x0000000202b67825 */ /* 0x000fc600078e0286 */
[----:B------:R1:W2:Y:S01]  /*82c0*/  LDG.E.U16 R60, [R166.64] ;  /* 0x00000004a63c7981 */ /* 0x0002a2000c1e1500 */
[----:B------:R-:W-:-:S03]  /*82d0*/  IMAD.WIDE R168, R2, 0x2, R114 ;  /* 0x0000000202a87825 */ /* 0x000fc600078e0272 */
[----:B------:R-:W2:Y:S01]  /*82e0*/  LDL.64 R114, [R1+0x550] ;  /* 0x0005500001727983 */ /* 0x000ea20000100a00 */
[----:B------:R-:W-:-:S03]  /*82f0*/  IMAD.WIDE R180, R2, 0x2, R138 ;  /* 0x0000000202b47825 */ /* 0x000fc600078e028a */
[----:B------:R1:W2:Y:S02]  /*8300*/  LDG.E.U16 R182, [R182.64] ;  /* 0x00000004b6b67981 */ /* 0x0002a4000c1e1500 */
[C---:B-1----:R-:W-:Y:S02]  /*8310*/  IMAD.WIDE R166, R2.reuse, 0x2, R132 ;  /* 0x0000000202a67825 */ /* 0x042fe400078e0284 */
[----:B------:R1:W2:Y:S04]  /*8320*/  LDG.E.U16 R65, [R168.64] ;  /* 0x00000004a8417981 */ /* 0x0002a8000c1e1500 */
[----:B------:R4:W2:Y:S04]  /*8330*/  LDG.E.U16 R180, [R180.64] ;  /* 0x00000004b4b47981 */ /* 0x0008a8000c1e1500 */
[----:B------:R4:W2:Y:S01]  /*8340*/  LDG.E.U16 R183, [R166.64] ;  /* 0x00000004a6b77981 */ /* 0x0008a2000c1e1500 */
[----:B-1----:R-:W-:-:S03]  /*8350*/  IMAD.WIDE R168, R2, 0x2, R136 ;  /* 0x0000000202a87825 */ /* 0x002fc600078e0288 */
[----:B------:R1:W2:Y:S04]  /*8360*/  LDG.E.U16 R66, [R170.64] ;  /* 0x00000004aa427981 */ /* 0x0002a8000c1e1500 */
[----:B----4-:R4:W2:Y:S01]  /*8370*/  LDG.E.U16 R181, [R168.64] ;  /* 0x00000004a8b57981 */ /* 0x0108a2000c1e1500 */
[----:B------:R-:W-:-:S03]  /*8380*/  IMAD.WIDE R166, R2, 0x2, R112 ;  /* 0x0000000202a67825 */ /* 0x000fc600078e0270 */
[----:B------:R-:W2:Y:S01]  /*8390*/  LDL.64 R112, [R1+0x548] ;  /* 0x0005480001707983 */ /* 0x000ea20000100a00 */
[----:B-1----:R-:W-:-:S03]  /*83a0*/  IMAD.WIDE R170, R2, 0x2, R140 ;  /* 0x0000000202aa7825 */ /* 0x002fc600078e028c */
[----:B------:R2:W2:Y:S01]  /*83b0*/  LDG.E.U16 R186, [R166.64] ;  /* 0x00000004a6ba7981 */ /* 0x0004a2000c1e1500 */
[----:B----4-:R-:W-:-:S03]  /*83c0*/  IMAD.WIDE R168, R2, 0x2, R94 ;  /* 0x0000000202a87825 */ /* 0x010fc600078e025e */
[----:B------:R-:W4:Y:S04]  /*83d0*/  LDL.64 R94, [R1+0x508] ;  /* 0x00050800015e7983 */ /* 0x000f280000100a00 */
[----:B------:R3:W4:Y:S04]  /*83e0*/  LDG.E.U16 R165, [R170.64] ;  /* 0x00000004aaa57981 */ /* 0x000728000c1e1500 */
[----:B------:R-:W4:Y:S04]  /*83f0*/  LDL.64 R140, [R1+0x4f0] ;  /* 0x0004f000018c7983 */ /* 0x000f280000100a00 */
[----:B------:R-:W4:Y:S04]  /*8400*/  LDL.64 R138, [R1+0x538] ;  /* 0x00053800018a7983 */ /* 0x000f280000100a00 */
[----:B------:R-:W4:Y:S01]  /*8410*/  LDL.64 R136, [R1+0x4e8] ;  /* 0x0004e80001887983 */ /* 0x000f220000100a00 */
[----:B------:R-:W-:-:S03]  /*8420*/  IMAD.WIDE R70, R2, 0x2, R70 ;  /* 0x0000000202467825 */ /* 0x000fc600078e0246 */
[----:B------:R-:W4:Y:S04]  /*8430*/  LDL.64 R134, [R1+0x4e0] ;  /* 0x0004e00001867983 */ /* 0x000f280000100a00 */
[----:B------:R-:W4:Y:S04]  /*8440*/  LDL.64 R132, [R1+0x530] ;  /* 0x0005300001847983 */ /* 0x000f280000100a00 */
[----:B------:R1:W4:Y:S04]  /*8450*/  LDG.E.U16 R70, [R70.64] ;  /* 0x0000000446467981 */ /* 0x000328000c1e1500 */
[----:B------:R0:W4:Y:S04]  /*8460*/  LDG.E.U16 R200, [R168.64] ;  /* 0x00000004a8c87981 */ /* 0x000128000c1e1500 */
[----:B-1----:R1:W4:Y:S01]  /*8470*/  LDG.E.U16 R71, [R176.64] ;  /* 0x00000004b0477981 */ /* 0x002322000c1e1500 */
[----:B---3--:R-:W-:-:S03]  /*8480*/  IMAD.WIDE R170, R2, 0x2, R92 ;  /* 0x0000000202aa7825 */ /* 0x008fc600078e025c */
[----:B------:R-:W3:Y:S01]  /*8490*/  LDL.64 R92, [R1+0x500] ;  /* 0x00050000015c7983 */ /* 0x000ee20000100a00 */
[----:B0-----:R-:W-:-:S03]  /*84a0*/  IMAD.WIDE R178, R2, 0x2, R90 ;  /* 0x0000000202b27825 */ /* 0x001fc600078e025a */
[----:B------:R0:W3:Y:S04]  /*84b0*/  LDG.E.U16 R202, [R170.64] ;  /* 0x00000004aaca7981 */ /* 0x0000e8000c1e1500 */
[----:B------:R-:W3:Y:S01]  /*84c0*/  LDL.64 R90, [R1+0x540] ;  /* 0x00054000015a7983 */ /* 0x000ee20000100a00 */
[----:B--2---:R-:W-:-:S03]  /*84d0*/  IMAD.WIDE R166, R2, 0x2, R88 ;  /* 0x0000000202a67825 */ /* 0x004fc600078e0258 */
[----:B------:R-:W2:Y:S01]  /*84e0*/  LDL.64 R88, [R1+0x4f8] ;  /* 0x0004f80001587983 */ /* 0x000ea20000100a00 */
[----:B-1----:R-:W-:-:S03]  /*84f0*/  IMAD.WIDE R176, R2, 0x2, R130 ;  /* 0x0000000202b07825 */ /* 0x002fc600078e0282 */
[----:B------:R-:W2:Y:S01]  /*8500*/  LDL.64 R130, [R1+0x4d8] ;  /* 0x0004d80001827983 */ /* 0x000ea20000100a00 */
[----:B------:R-:W-:-:S03]  /*8510*/  IMAD.WIDE R168, R2, 0x2, R128 ;  /* 0x0000000202a87825 */ /* 0x000fc600078e0280 */
[----:B------:R-:W2:Y:S01]  /*8520*/  LDL.64 R128, [R1+0x4d0] ;  /* 0x0004d00001807983 */ /* 0x000ea20000100a00 */
[----:B0-----:R-:W-:-:S03]  /*8530*/  IMAD.WIDE R170, R2, 0x2, R126 ;  /* 0x0000000202aa7825 */ /* 0x001fc600078e027e */
[----:B------:R-:W2:Y:S04]  /*8540*/  LDL.64 R126, [R1+0x4c8] ;  /* 0x0004c800017e7983 */ /* 0x000ea80000100a00 */
[----:B------:R0:W2:Y:S04]  /*8550*/  LDG.E.U16 R204, [R176.64] ;  /* 0x00000004b0cc7981 */ /* 0x0000a8000c1e1500 */
        /* <DEDUP_REMOVED lines=8> */
[----:B------:R4:W2:Y:S04]  /*85e0*/  LDG.E.U16 R210, [R168.64] ;  /* 0x00000004a8d27981 */ /* 0x0008a8000c1e1500 */
[----:B------:R3:W2:Y:S04]  /*85f0*/  LDG.E.U16 R212, [R170.64] ;  /* 0x00000004aad47981 */ /* 0x0006a8000c1e1500 */
[----:B------:R0:W2:Y:S01]  /*8600*/  LDG.E.U16 R176, [R176.64] ;  /* 0x00000004b0b07981 */ /* 0x0000a2000c1e1500 */
[----:B----4-:R-:W-:-:S03]  /*8610*/  IMAD.WIDE R168, R2, 0x2, R94 ;  /* 0x0000000202a87825 */ /* 0x010fc600078e025e */
[----:B------:R-:W4:Y:S04]  /*8620*/  LDL.64 R94, [R1+0x4b0] ;  /* 0x0004b000015e7983 */ /* 0x000f280000100a00 */
[----:B------:R1:W4:Y:S04]  /*8630*/  LDG.E.U16 R178, [R178.64] ;  /* 0x00000004b2b27981 */ /* 0x000328000c1e1500 */
[----:B0-----:R0:W4:Y:S04]  /*8640*/  LDG.E.U16 R177, [R166.64] ;  /* 0x00000004a6b17981 */ /* 0x001128000c1e1500 */
[----:B-1----:R2:W4:Y:S01]  /*8650*/  LDG.E.U16 R179, [R168.64] ;  /* 0x00000004a8b37981 */ /* 0x002522000c1e1500 */
[----:B---3--:R-:W-:-:S03]  /*8660*/  IMAD.WIDE R170, R2, 0x2, R92 ;  /* 0x0000000202aa7825 */ /* 0x008fc600078e025c */
[----:B------:R-:W3:Y:S04]  /*8670*/  LDL.64 R92, [R1+0x520] ;  /* 0x00052000015c7983 */ /* 0x000ee80000100a00 */
[----:B------:R1:W3:Y:S01]  /*8680*/  LDG.E.U16 R170, [R170.64] ;  /* 0x00000004aaaa7981 */ /* 0x0002e2000c1e1500 */
[----:B0-----:R-:W-:-:S03]  /*8690*/  IMAD.WIDE R166, R2, 0x2, R90 ;  /* 0x0000000202a67825 */ /* 0x001fc600078e025a */
[----:B------:R-:W3:Y:S01]  /*86a0*/  LDL.64 R90, [R1+0x4a8] ;  /* 0x0004a800015a7983 */ /* 0x000ee20000100a00 */
[----:B--2---:R-:W-:-:S03]  /*86b0*/  IMAD.WIDE R168, R2, 0x2, R88 ;  /* 0x0000000202a87825 */ /* 0x004fc600078e0258 */
[----:B------:R-:W2:Y:S04]  /*86c0*/  LDL.64 R88, [R1+0x4a0] ;  /* 0x0004a00001587983 */ /* 0x000ea80000100a00 */
[----:B-1----:R0:W2:Y:S04]  /*86d0*/  LDG.E.U16 R171, [R166.64] ;  /* 0x00000004a6ab7981 */ /* 0x0020a8000c1e1500 */
[----:B------:R1:W2:Y:S01]  /*86e0*/  LDG.E.U16 R168, [R168.64] ;  /* 0x00000004a8a87981 */ /* 0x0002a2000c1e1500 */
[----:B0-----:R-:W-:-:S05]  /*86f0*/  IMAD.WIDE R166, R2, 0x2, R140 ;  /* 0x0000000202a67825 */ /* 0x001fca00078e028c */
[----:B-1----:R0:W2:Y:S02]  /*8700*/  LDG.E.U16 R169, [R166.64] ;  /* 0x00000004a6a97981 */ /* 0x0020a4000c1e1500 */
[----:B0-----:R-:W-:-:S05]  /*8710*/  IMAD.WIDE R166, R2, 0x2, R138 ;  /* 0x0000000202a67825 */ /* 0x001fca00078e028a */
[----:B------:R0:W2:Y:S02]  /*8720*/  LDG.E.U16 R222, [R166.64] ;  /* 0x00000004a6de7981 */ /* 0x0000a4000c1e1500 */
        /* <DEDUP_REMOVED lines=18> */
[----:B----4-:R-:W-:-:S05]  /*8850*/  IMAD.WIDE R166, R2, 0x2, R94 ;  /* 0x0000000202a67825 */ /* 0x010fca00078e025e */
[----:B------:R3:W4:Y:S02]  /*8860*/  LDG.E.U16 R248, [R166.64] ;  /* 0x00000004a6f87981 */ /* 0x000724000c1e1500 */
[----:B---3--:R-:W-:-:S05]  /*8870*/  IMAD.WIDE R166, R2, 0x2, R92 ;  /* 0x0000000202a67825 */ /* 0x008fca00078e025c */
[----:B------:R0:W3:Y:S02]  /*8880*/  LDG.E.U16 R250, [R166.64] ;  /* 0x00000004a6fa7981 */ /* 0x0000e4000c1e1500 */
[----:B0-----:R-:W-:-:S05]  /*8890*/  IMAD.WIDE R166, R2, 0x2, R90 ;  /* 0x0000000202a67825 */ /* 0x001fca00078e025a */
[----:B------:R2:W3:Y:S02]  /*88a0*/  LDG.E.U16 R252, [R166.64] ;  /* 0x00000004a6fc7981 */ /* 0x0004e4000c1e1500 */
[----:B--2---:R-:W-:-:S06]  /*88b0*/  IMAD.WIDE R166, R2, 0x2, R88 ;  /* 0x0000000202a67825 */ /* 0x004fcc00078e0258 */
[----:B------:R-:W2:Y:S04]  /*88c0*/  LDG.E.U16 R166, [R166.64] ;  /* 0x00000004a6a67981 */ /* 0x000ea8000c1e1500 */
[----:B------:R-:W-:Y:S06]  /*88d0*/  BAR.SYNC.DEFER_BLOCKING 0x0 ;  /* 0x0000000000007b1d */ /* 0x000fec0000010000 */
[----:B------:R-:W0:Y:S04]  /*88e0*/  S2R R235, SR_TID.X ;  /* 0x0000000000eb7919 */ /* 0x000e280000002100 */
[----:B------:R-:W-:Y:S04]  /*88f0*/  STL [R1+0x9bc], R2 ;  /* 0x0009bc0201007387 */ /* 0x000fe80000100800 */
[----:B------:R1:W-:Y:S04]  /*8900*/  STS.U16 [R5+0x9100], R81 ;  /* 0x0091005105007388 */ /* 0x0003e80000000400 */
[----:B------:R-:W-:Y:S01]  /*8910*/  STS.U16 [R5+0x8000], R86 ;  /* 0x0080005605007388 */ /* 0x000fe20000000400 */
[----:B-1----:R-:W-:-:S03]  /*8920*/  LOP3.LUT R81, R5, 0x10, RZ, 0x3c, !PT ;  /* 0x0000001005517812 */ /* 0x002fc600078e3cff */
        /* <DEDUP_REMOVED lines=13> */
[----:B------:R1:W-:Y:S01]  /*8a00*/  STS.U16 [R5+0xf100], R206 ;  /* 0x00f100ce05007388 */ /* 0x0003e20000000400 */
[----:B0-----:R-:W-:-:S03]  /*8a10*/  LOP3.LUT R235, R235, 0x7f, RZ, 0xc0, !PT ;  /* 0x0000007febeb7812 */ /* 0x001fc600078ec0ff */
[----:B------:R-:W-:Y:S04]  /*8a20*/  STS.U16 [R81+0x8200], R83 ;  /* 0x0082005351007388 */ /* 0x000fe80000000400 */
[----:B------:R-:W-:Y:S04]  /*8a30*/  STS.U16 [R81+0x8300], R82 ;  /* 0x0083005251007388 */ /* 0x000fe80000000400 */
[----:B------:R-:W-:Y:S04]  /*8a40*/  STS.U16 [R81+0x9200], R251 ;  /* 0x009200fb51007388 */ /* 0x000fe80000000400 */
[----:B------:R-:W-:Y:S01]  /*8a50*/  STS.U16 [R81+0x9300], R249 ;  /* 0x009300f951007388 */ /* 0x000fe20000000400 */
[----:B------:R-:W-:-:S03]  /*8a60*/  SHF.L.U32 R2, R235, 0x1, RZ ;  /* 0x00000001eb027819 */ /* 0x000fc600000006ff */
[----:B------:R-:W-:Y:S04]  /*8a70*/  STS.U16 [R81+0xa200], R217 ;  /* 0x00a200d951007388 */ /* 0x000fe80000000400 */
[----:B------:R-:W-:Y:S04]  /*8a80*/  STS.U16 [R81+0xa300], R216 ;  /* 0x00a300d851007388 */ /* 0x000fe80000000400 */
[----:B------:R-:W-:Y:S01]  /*8a90*/  STS.U16 [R81+0xb200], R158 ;  /* 0x00b2009e51007388 */ /* 0x000fe20000000400 */
[----:B-1----:R-:W-:-:S03]  /*8aa0*/  IMAD.SHL.U32 R5, R235, 0x2, RZ ;  /* 0x00000002eb057824 */ /* 0x002fc600078e00ff */
[----:B------:R-:W-:Y:S01]  /*8ab0*/  STS.U16 [R81+0xb300], R157 ;  /* 0x00b3009d51007388 */ /* 0x000fe20000000400 */
[----:B------:R-:W-:-:S03]  /*8ac0*/  LOP3.LUT R2, R2, 0x20, RZ, 0x3c, !PT ;  /* 0x0000002002027812 */ /* 0x000fc600078e3cff */
[----:B------:R-:W-:Y:S04]  /*8ad0*/  STS.U16 [R81+0xc200], R156 ;  /* 0x00c2009c51007388 */ /* 0x000fe80000000400 */
[----:B------:R-:W-:Y:S04]  /*8ae0*/  STS.U16 [R81+0xc300], R155 ;  /* 0x00c3009b51007388 */ /* 0x000fe80000000400 */
[----:B------:R-:W-:Y:S04]  /*8af0*/  STS.U16 [R81+0xd200], R154 ;  /* 0x00d2009a51007388 */ /* 0x000fe80000000400 */
[----:B------:R-:W-:Y:S04]  /*8b00*/  STS.U16 [R81+0xd300], R153 ;  /* 0x00d3009951007388 */ /* 0x000fe80000000400 */
[----:B------:R-:W0:Y:S04]  /*8b10*/  S2R R235, SR_TID.X ;  /* 0x0000000000eb7919 */ /* 0x000e280000002100 */
        /* <DEDUP_REMOVED lines=26> */
[----:B-1----:R-:W-:-:S03]  /*8cc0*/  SHF.L.U32 R2, R235, 0x1, RZ ;  /* 0x00000001eb027819 */ /* 0x002fc600000006ff */
        /* <DEDUP_REMOVED lines=16> */
[----:B------:R-:W-:Y:S01]  /*8dd0*/  STS.U16 [R2+0x9900], R237 ;  /* 0x009900ed02007388 */ /* 0x000fe20000000400 */
[----:B0-----:R-:W-:-:S03]  /*8de0*/  SHF.L.U32 R5, R235, 0x1, RZ ;  /* 0x00000001eb057819 */ /* 0x001fc600000006ff */
        /* <DEDUP_REMOVED lines=15> */
[----:B0-----:R-:W0:Y:S04]  /*8ee0*/  S2R R0, SR_TID.X ;  /* 0x0000000000007919 */ /* 0x001e280000002100 */
[----:B------:R-:W-:Y:S04]  /*8ef0*/  STS.U16 [R5+0x9a00], R234 ;  /* 0x009a00ea05007388 */ /* 0x000fe80000000400 */
[----:B------:R-:W-:Y:S04]  /*8f00*/  STS.U16 [R5+0x9b00], R232 ;  /* 0x009b00e805007388 */ /* 0x000fe80000000400 */
[----:B------:R-:W-:Y:S04]  /*8f10*/  STS.U16 [R5+0xaa00], R205 ;  /* 0x00aa00cd05007388 */ /* 0x000fe80000000400 */
[----:B------:R-:W-:Y:S01]  /*8f20*/  STS.U16 [R5+0xab00], R203 ;  /* 0x00ab00cb05007388 */ /* 0x000fe20000000400 */
[----:B0-----:R-:W-:-:S03]  /*8f30*/  LOP3.LUT R0, R0, 0x7f, RZ, 0xc0, !PT ;  /* 0x0000007f00007812 */ /* 0x001fc600078ec0ff */
[----:B------:R-:W-:Y:S02]  /*8f40*/  STS.U16 [R5+0xba00], R70 ;  /* 0x00ba004605007388 */ /* 0x000fe40000000400 */
[----:B------:R-:W-:Y:S02]  /*8f50*/  IMAD.SHL.U32 R2, R0, 0x2, RZ ;  /* 0x0000000200027824 */ /* 0x000fe400078e00ff */
        /* <DEDUP_REMOVED lines=14> */
[----:B------:R-:W-:-:S03]  /*9040*/  SHF.L.U32 R0, R0, 0x1, RZ ;  /* 0x0000000100007819 */ /* 0x000fc600000006ff */
        /* <DEDUP_REMOVED lines=12> */
[----:B----4-:R1:W-:Y:S04]  /*9110*/  STS.U16 [R2+0xfd00], R248 ;  /* 0x00fd00f802007388 */ /* 0x0103e80000000400 */
        /* <DEDUP_REMOVED lines=15> */
[----:B--2---:R2:W-:Y:S04]  /*9210*/  STS.U16 [R0+0xff00], R166 ;  /* 0x00ff00a600007388 */ /* 0x0045e80000000400 */
[----:B------:R-:W-:Y:S01]  /*9220*/  BAR.SYNC.DEFER_BLOCKING 0x0 ;  /* 0x0000000000007b1d */ /* 0x000fe20000010000 */
[----:B0-----:R-:W-:-:S02]  /*9230*/  LOP3.LUT R5, R3, 0x20, RZ, 0x3c, !PT ;  /* 0x0000002003057812 */ /* 0x001fc400078e3cff */
[C---:B-1----:R-:W-:Y:S02]  /*9240*/  LOP3.LUT R2, R3.reuse, 0x40, RZ, 0x3c, !PT ;  /* 0x0000004003027812 */ /* 0x042fe400078e3cff */
[----:B--2---:R-:W-:Y:S01]  /*9250*/  LOP3.LUT R0, R3, 0x60, RZ, 0x3c, !PT ;  /* 0x0000006003007812 */ /* 0x004fe200078e3cff */
[----:B------:R-:W-:Y:S04]  /*9260*/  LDSM.16.MT88.4 R184, [R3] ;  /* 0x0000000003b8783b */ /* 0x000fe80000004200 */
[----:B------:R-:W0:Y:S04]  /*9270*/  LDSM.16.M88.4 R68, [R228+0x8000] ;  /* 0x00800000e444783b */ /* 0x000e280000000200 */
[----:B------:R-:W1:Y:S04]  /*9280*/  LDSM.16.M88.4 R156, [R228+0xc000] ;  /* 0x00c00000e49c783b */ /* 0x000e680000000200 */
[----:B------:R-:W2:Y:S04]  /*9290*/  LDSM.16.MT88.4 R180, [R5] ;  /* 0x0000000005b4783b */ /* 0x000ea80000004200 */
[----:B------:R-:W3:Y:S04]  /*92a0*/  LDSM.16.MT88.4 R176, [R2] ;  /* 0x0000000002b0783b */ /* 0x000ee80000004200 */
[----:B------:R-:W4:Y:S04]  /*92b0*/  LDSM.16.MT88.4 R216, [R0] ;  /* 0x0000000000d8783b */ /* 0x000f280000004200 */
[----:B------:R-:W3:Y:S04]  /*92c0*/  LDSM.16.MT88.4 R116, [R3+0x800] ;  /* 0x000800000374783b */ /* 0x000ee80000004200 */
[----:B------:R-:W3:Y:S04]  /*92d0*/  LDSM.16.MT88.4 R60, [R5+0x800] ;  /* 0x00080000053c783b */ /* 0x000ee80000004200 */
[----:B------:R-:W4:Y:S04]  /*92e0*/  LDSM.16.MT88.4 R56, [R2+0x800] ;  /* 0x000800000238783b */ /* 0x000f280000004200 */
[----:B------:R-:W4:Y:S01]  /*92f0*/  LDSM.16.MT88.4 R164, [R0+0x800] ;  /* 0x0008000000a4783b */ /* 0x000f220000004200 */
[----:B------:R-:W-:-:S03]  /*9300*/  LOP3.LUT R6, R228, 0x40, RZ, 0x3c, !PT ;  /* 0x00000040e4067812 */ /* 0x000fc600078e3cff */
[----:B------:R-:W-:Y:S01]  /*9310*/  LDSM.16.MT88.4 R64, [R3+0x1000] ;  /* 0x001000000340783b */ /* 0x000fe20000004200 */
[C---:B0-----:R-:W-:Y:S03]  /*9320*/  HMMA.16816.F32 R152, R184.reuse, R68, RZ ;  /* 0x00000044b898723c */ /* 0x041fe600000018ff */
[----:B------:R-:W0:Y:S04]  /*9330*/  LDSM.16.M88.4 R200, [R6+0x8000] ;  /* 0x0080000006c8783b */ /* 0x000e280000000200 */
[----:B------:R-:W0:Y:S01]  /*9340*/  LDSM.16.M88.4 R208, [R6+0xc000] ;  /* 0x00c0000006d0783b */ /* 0x000e220000000200 */
[----:B-1----:R-:W-:Y:S03]  /*9350*/  HMMA.16816.F32 R184, R184, R156, RZ ;  /* 0x0000009cb8b8723c */ /* 0x002fe600000018ff */
[----:B------:R-:W1:Y:S04]  /*9360*/  LDSM.16.MT88.4 R76, [R5+0x1000] ;  /* 0x00100000054c783b */ /* 0x000e680000004200 */
[----:B------:R-:W0:Y:S01]  /*9370*/  LDSM.16.MT88.4 R72, [R2+0x1000] ;  /* 0x001000000248783b */ /* 0x000e220000004200 */
[-C--:B--2---:R-:W-:Y:S03]  /*9380*/  HMMA.16816.F32 R160, R180, R68.reuse, RZ ;  /* 0x00000044b4a0723c */ /* 0x084fe600000018ff */
[----:B------:R-:W2:Y:S04]  /*9390*/  LDSM.16.MT88.4 R212, [R0+0x1000] ;  /* 0x0010000000d4783b */ /* 0x000ea80000004200 */
[----:B------:R-:W0:Y:S01]  /*93a0*/  LDSM.16.MT88.4 R204, [R3+0x1800] ;  /* 0x0018000003cc783b */ /* 0x000e220000004200 */
[----:B---3--:R-:W-:Y:S08]  /*93b0*/  HMMA.16816.F32 R168, R176, R68, RZ ;  /* 0x00000044b0a8723c */ /* 0x008ff000000018ff */
[----:B------:R-:W-:Y:S08]  /*93c0*/  HMMA.16816.F32 R180, R180, R156, RZ ;  /* 0x0000009cb4b4723c */ /* 0x000ff000000018ff */
[----:B----4-:R-:W-:Y:S08]  /*93d0*/  HMMA.16816.F32 R148, R216, R68, RZ ;  /* 0x00000044d894723c */ /* 0x010ff000000018ff */
[----:B------:R-:W-:Y:S08]  /*93e0*/  HMMA.16816.F32 R176, R176, R156, RZ ;  /* 0x0000009cb0b0723c */ /* 0x000ff000000018ff */
[C---:B------:R-:W-:Y:S08]  /*93f0*/  HMMA.16816.F32 R152, R116.reuse, R70, R152 ;  /* 0x000000467498723c */ /* 0x040ff00000001898 */
[----:B------:R-:W-:Y:S01]  /*9400*/  HMMA.16816.F32 R116, R116, R158, R184 ;  /* 0x0000009e7474723c */ /* 0x000fe200000018b8 */
[----:B------:R-:W3:Y:S07]  /*9410*/  LDSM.16.MT88.4 R184, [R5+0x1800] ;  /* 0x0018000005b8783b */ /* 0x000eee0000004200 */
[----:B------:R-:W-:Y:S08]  /*9420*/  HMMA.16816.F32 R216, R216, R156, RZ ;  /* 0x0000009cd8d8723c */ /* 0x000ff000000018ff */
[-C--:B------:R-:W-:Y:S08]  /*9430*/  HMMA.16816.F32 R160, R60, R70.reuse, R160 ;  /* 0x000000463ca0723c */ /* 0x080ff000000018a0 */
[----:B------:R-:W-:Y:S08]  /*9440*/  HMMA.16816.F32 R168, R56, R70, R168 ;  /* 0x0000004638a8723c */ /* 0x000ff000000018a8 */
[----:B------:R-:W-:Y:S01]  /*9450*/  HMMA.16816.F32 R60, R60, R158, R180 ;  /* 0x0000009e3c3c723c */ /* 0x000fe200000018b4 */
[----:B------:R-:W4:Y:S07]  /*9460*/  LDSM.16.MT88.4 R180, [R2+0x1800] ;  /* 0x0018000002b4783b */ /* 0x000f2e0000004200 */
[----:B------:R-:W-:Y:S01]  /*9470*/  HMMA.16816.F32 R68, R164, R70, R148 ;  /* 0x00000046a444723c */ /* 0x000fe20000001894 */
[----:B------:R-:W2:Y:S07]  /*9480*/  LDSM.16.MT88.4 R148, [R0+0x1800] ;  /* 0x001800000094783b */ /* 0x000eae0000004200 */
[----:B------:R-:W-:Y:S01]  /*9490*/  HMMA.16816.F32 R56, R56, R158, R176 ;  /* 0x0000009e3838723c */ /* 0x000fe200000018b0 */
[----:B------:R-:W-:Y:S07]  /*94a0*/  LDSM.16.MT88.4 R176, [R2+0x2000] ;  /* 0x0020000002b0783b */ /* 0x000fee0000004200 */
[C---:B0-----:R-:W-:Y:S08]  /*94b0*/  HMMA.16816.F32 R152, R64.reuse, R200, R152 ;  /* 0x000000c84098723c */ /* 0x041ff00000001898 */
[----:B------:R-:W-:Y:S01]  /*94c0*/  HMMA.16816.F32 R116, R64, R208, R116 ;  /* 0x000000d04074723c */ /* 0x000fe20000001874 */
[----:B------:R-:W-:Y:S07]  /*94d0*/  LDSM.16.M88.4 R64, [R228+0x8080] ;  /* 0x00808000e440783b */ /* 0x000fee0000000200 */
[----:B------:R-:W-:Y:S01]  /*94e0*/  HMMA.16816.F32 R216, R164, R158, R216 ;  /* 0x0000009ea4d8723c */ /* 0x000fe200000018d8 */
[----:B------:R-:W0:Y:S04]  /*94f0*/  LDSM.16.MT88.4 R156, [R3+0x2000] ;  /* 0x00200000039c783b */ /* 0x000e280000004200 */
[----:B------:R-:W-:Y:S03]  /*9500*/  LDSM.16.MT88.4 R164, [R5+0x2000] ;  /* 0x0020000005a4783b */ /* 0x000fe60000004200 */
[-C--:B-1----:R-:W-:Y:S08]  /*9510*/  HMMA.16816.F32 R160, R76, R200.reuse, R160 ;  /* 0x000000c84ca0723c */ /* 0x082ff000000018a0 */
[----:B------:R-:W-:Y:S08]  /*9520*/  HMMA.16816.F32 R168, R72, R200, R168 ;  /* 0x000000c848a8723c */ /* 0x000ff000000018a8 */
[----:B------:R-:W-:Y:S01]  /*9530*/  HMMA.16816.F32 R76, R76, R208, R60 ;  /* 0x000000d04c4c723c */ /* 0x000fe2000000183c */
[----:B------:R-:W1:Y:S07]  /*9540*/  LDSM.16.M88.4 R60, [R228+0xc080] ;  /* 0x00c08000e43c783b */ /* 0x000e6e0000000200 */
[----:B--2---:R-:W-:Y:S08]  /*9550*/  HMMA.16816.F32 R68, R212, R200, R68 ;  /* 0x000000c8d444723c */ /* 0x004ff00000001844 */
[----:B------:R-:W-:Y:S01]  /*9560*/  HMMA.16816.F32 R72, R72, R208, R56 ;  /* 0x000000d04848723c */ /* 0x000fe20000001838 */
[----:B------:R-:W2:Y:S07]  /*9570*/  LDSM.16.MT88.4 R56, [R0+0x2000] ;  /* 0x002000000038783b */ /* 0x000eae0000004200 */
[C---:B------:R-:W-:Y:S08]  /*9580*/  HMMA.16816.F32 R152, R204.reuse, R202, R152 ;  /* 0x000000cacc98723c */ /* 0x040ff00000001898 */
[----:B------:R-:W-:Y:S01]  /*9590*/  HMMA.16816.F32 R204, R204, R210, R116 ;  /* 0x000000d2cccc723c */ /* 0x000fe20000001874 */
[----:B------:R-:W-:Y:S07]  /*95a0*/  LDSM.16.MT88.4 R116, [R0+0x2800] ;  /* 0x002800000074783b */ /* 0x000fee0000004200 */
[-C--:B---3--:R-:W-:Y:S08]  /*95b0*/  HMMA.16816.F32 R160, R184, R202.reuse, R160 ;  /* 0x000000cab8a0723c */ /* 0x088ff000000018a0 */
[----:B----4-:R-:W-:Y:S08]  /*95c0*/  HMMA.16816.F32 R168, R180, R202, R168 ;  /* 0x000000cab4a8723c */ /* 0x010ff000000018a8 */
[----:B------:R-:W-:Y:S01]  /*95d0*/  HMMA.16816.F32 R212, R212, R208, R216 ;  /* 0x000000d0d4d4723c */ /* 0x000fe200000018d8 */
[----:B------:R-:W-:Y:S07]  /*95e0*/  LDSM.16.MT88.4 R216, [R2+0x3000] ;  /* 0x0030000002d8783b */ /* 0x000fee0000004200 */
[----:B------:R-:W-:Y:S01]  /*95f0*/  HMMA.16816.F32 R184, R184, R210, R76 ;  /* 0x000000d2b8b8723c */ /* 0x000fe2000000184c */
[----:B------:R-:W-:Y:S07]  /*9600*/  LDSM.16.MT88.4 R76, [R2+0x2800] ;  /* 0x00280000024c783b */ /* 0x000fee0000004200 */
[----:B------:R-:W-:Y:S01]  /*9610*/  HMMA.16816.F32 R200, R148, R202, R68 ;  /* 0x000000ca94c8723c */ /* 0x000fe20000001844 */
[----:B------:R-:W3:Y:S07]  /*9620*/  LDSM.16.MT88.4 R68, [R3+0x2800] ;  /* 0x002800000344783b */ /* 0x000eee0000004200 */
[----:B------:R-:W-:Y:S01]  /*9630*/  HMMA.16816.F32 R180, R180, R210, R72 ;  /* 0x000000d2b4b4723c */ /* 0x000fe20000001848 */
[----:B------:R-:W4:Y:S07]  /*9640*/  LDSM.16.MT88.4 R72, [R5+0x2800] ;  /* 0x002800000548783b */ /* 0x000f2e0000004200 */
[C---:B0-----:R-:W-:Y:S08]  /*9650*/  HMMA.16816.F32 R152, R156.reuse, R64, R152 ;  /* 0x000000409c98723c */ /* 0x041ff00000001898 */
[----:B-1----:R-:W-:Y:S01]  /*9660*/  HMMA.16816.F32 R156, R156, R60, R204 ;  /* 0x0000003c9c9c723c */ /* 0x002fe200000018cc */
[----:B------:R-:W-:Y:S07]  /*9670*/  LDSM.16.M88.4 R204, [R6+0xc080] ;  /* 0x00c0800006cc783b */ /* 0x000fee0000000200 */
[----:B------:R-:W-:Y:S08]  /*9680*/  HMMA.16816.F32 R160, R164, R64, R160 ;  /* 0x00000040a4a0723c */ /* 0x000ff000000018a0 */
[----:B------:R-:W-:Y:S01]  /*9690*/  HMMA.16816.F32 R148, R148, R210, R212 ;  /* 0x000000d29494723c */ /* 0x000fe200000018d4 */
[----:B------:R-:W-:Y:S04]  /*96a0*/  LDSM.16.M88.4 R212, [R6+0x8080] ;  /* 0x0080800006d4783b */ /* 0x000fe80000000200 */
[----:B------:R-:W-:Y:S03]  /*96b0*/  LDSM.16.MT88.4 R208, [R0+0x3000] ;  /* 0x0030000000d0783b */ /* 0x000fe60000004200 */
[----:B------:R-:W-:Y:S01]  /*96c0*/  HMMA.16816.F32 R164, R164, R60, R184 ;  /* 0x0000003ca4a4723c */ /* 0x000fe200000018b8 */
[----:B------:R-:W0:Y:S07]  /*96d0*/  LDSM.16.MT88.4 R184, [R3+0x3000] ;  /* 0x0030000003b8783b */ /* 0x000e2e0000004200 */
[C---:B------:R-:W-:Y:S08]  /*96e0*/  HMMA.16816.F32 R168, R176.reuse, R64, R168 ;  /* 0x00000040b0a8723c */ /* 0x040ff000000018a8 */
[----:B------:R-:W-:Y:S01]  /*96f0*/  HMMA.16816.F32 R176, R176, R60, R180 ;  /* 0x0000003cb0b0723c */ /* 0x000fe200000018b4 */
[----:B------:R-:W1:Y:S07]  /*9700*/  LDSM.16.MT88.4 R180, [R5+0x3000] ;  /* 0x0030000005b4783b */ /* 0x000e6e0000004200 */
[----:B--2---:R-:W-:Y:S08]  /*9710*/  HMMA.16816.F32 R200, R56, R64, R200 ;  /* 0x0000004038c8723c */ /* 0x004ff000000018c8 */
[C---:B---3--:R-:W-:Y:S08]  /*9720*/  HMMA.16816.F32 R152, R68.reuse, R66, R152 ;  /* 0x000000424498723c */ /* 0x048ff00000001898 */
[----:B------:R-:W-:Y:S01]  /*9730*/  HMMA.16816.F32 R156, R68, R62, R156 ;  /* 0x0000003e449c723c */ /* 0x000fe2000000189c */
[----:B------:R-:W-:Y:S07]  /*9740*/  LDSM.16.MT88.4 R68, [R0+0x3800] ;  /* 0x003800000044783b */ /* 0x000fee0000004200 */
[----:B------:R-:W-:Y:S01]  /*9750*/  HMMA.16816.F32 R148, R56, R60, R148 ;  /* 0x0000003c3894723c */ /* 0x000fe20000001894 */
[----:B------:R-:W2:Y:S07]  /*9760*/  LDSM.16.MT88.4 R56, [R3+0x3800] ;  /* 0x003800000338783b */ /* 0x000eae0000004200 */
[C---:B----4-:R-:W-:Y:S08]  /*9770*/  HMMA.16816.F32 R160, R72.reuse, R66, R160 ;  /* 0x0000004248a0723c */ /* 0x050ff000000018a0 */
[----:B------:R-:W-:Y:S01]  /*9780*/  HMMA.16816.F32 R164, R72, R62, R164 ;  /* 0x0000003e48a4723c */ /* 0x000fe200000018a4 */
[----:B------:R-:W-:Y:S07]  /*9790*/  LDSM.16.MT88.4 R72, [R2+0x3800] ;  /* 0x003800000248783b */ /* 0x000fee0000004200 */
[-C--:B------:R-:W-:Y:S08]  /*97a0*/  HMMA.16816.F32 R168, R76, R66.reuse, R168 ;  /* 0x000000424ca8723c */ /* 0x080ff000000018a8 */
[----:B------:R-:W-:Y:S01]  /*97b0*/  HMMA.16816.F32 R200, R116, R66, R200 ;  /* 0x0000004274c8723c */ /* 0x000fe200000018c8 */
[----:B------:R-:W3:Y:S07]  /*97c0*/  LDSM.16.MT88.4 R64, [R5+0x3800] ;  /* 0x003800000540783b */ /* 0x000eee0000004200 */
[----:B------:R-:W-:Y:S01]  /*97d0*/  HMMA.16816.F32 R176, R76, R62, R176 ;  /* 0x0000003e4cb0723c */ /* 0x000fe200000018b0 */
[----:B------:R-:W-:Y:S07]  /*97e0*/  LDSM.16.M88.4 R76, [R228+0x8100] ;  /* 0x00810000e44c783b */ /* 0x000fee0000000200 */
[C---:B0-----:R-:W-:Y:S08]  /*97f0*/  HMMA.16816.F32 R152, R184.reuse, R212, R152 ;  /* 0x000000d4b898723c */ /* 0x041ff00000001898 */
[----:B------:R-:W-:Y:S01]  /*9800*/  HMMA.16816.F32 R156, R184, R204, R156 ;  /* 0x000000ccb89c723c */ /* 0x000fe2000000189c */
[----:B------:R-:W-:Y:S07]  /*9810*/  LDSM.16.MT88.4 R184, [R2+0x4000] ;  /* 0x0040000002b8783b */ /* 0x000fee0000004200 */
[----:B------:R-:W-:Y:S01]  /*9820*/  HMMA.16816.F32 R148, R116, R62, R148 ;  /* 0x0000003e7494723c */ /* 0x000fe20000001894 */
[----:B------:R-:W0:Y:S04]  /*9830*/  LDSM.16.MT88.4 R60, [R3+0x4000] ;  /* 0x00400000033c783b */ /* 0x000e280000004200 */
[----:B------:R-:W4:Y:S03]  /*9840*/  LDSM.16.M88.4 R116, [R228+0xc100] ;  /* 0x00c10000e474783b */ /* 0x000f260000000200 */
[C---:B-1----:R-:W-:Y:S08]  /*9850*/  HMMA.16816.F32 R160, R180.reuse, R212, R160 ;  /* 0x000000d4b4a0723c */ /* 0x042ff000000018a0 */
[----:B------:R-:W-:Y:S01]  /*9860*/  HMMA.16816.F32 R164, R180, R204, R164 ;  /* 0x000000ccb4a4723c */ /* 0x000fe200000018a4 */
[----:B------:R-:W1:Y:S07]  /*9870*/  LDSM.16.MT88.4 R180, [R5+0x4000] ;  /* 0x0040000005b4783b */ /* 0x000e6e0000004200 */
[C---:B------:R-:W-:Y:S08]  /*9880*/  HMMA.16816.F32 R168, R216.reuse, R212, R168 ;  /* 0x000000d4d8a8723c */ /* 0x040ff000000018a8 */
[----:B------:R-:W-:Y:S01]  /*9890*/  HMMA.16816.F32 R176, R216, R204, R176 ;  /* 0x000000ccd8b0723c */ /* 0x000fe200000018b0 */
[----:B------:R-:W0:Y:S07]  /*98a0*/  LDSM.16.MT88.4 R216, [R0+0x4000] ;  /* 0x0040000000d8783b */ /* 0x000e2e0000004200 */
[----:B------:R-:W-:Y:S08]  /*98b0*/  HMMA.16816.F32 R200, R208, R212, R200 ;  /* 0x000000d4d0c8723c */ /* 0x000ff000000018c8 */
[C---:B--2---:R-:W-:Y:S08]  /*98c0*/  HMMA.16816.F32 R152, R56.reuse, R214, R152 ;  /* 0x000000d63898723c */ /* 0x044ff00000001898 */
[----:B------:R-:W-:Y:S01]  /*98d0*/  HMMA.16816.F32 R156, R56, R206, R156 ;  /* 0x000000ce389c723c */ /* 0x000fe2000000189c */
[----:B------:R-:W2:Y:S07]  /*98e0*/  LDSM.16.MT88.4 R56, [R3+0x4800] ;  /* 0x004800000338783b */ /* 0x000eae0000004200 */
[----:B------:R-:W-:Y:S01]  /*98f0*/  HMMA.16816.F32 R148, R208, R204, R148 ;  /* 0x000000ccd094723c */ /* 0x000fe20000001894 */
[----:B------:R-:W-:Y:S07]  /*9900*/  LDSM.16.MT88.4 R208, [R0+0x5000] ;  /* 0x0050000000d0783b */ /* 0x000fee0000004200 */
[C---:B---3--:R-:W-:Y:S08]  /*9910*/  HMMA.16816.F32 R160, R64.reuse, R214, R160 ;  /* 0x000000d640a0723c */ /* 0x048ff000000018a0 */
[----:B------:R-:W-:Y:S01]  /*9920*/  HMMA.16816.F32 R164, R64, R206, R164 ;  /* 0x000000ce40a4723c */ /* 0x000fe200000018a4 */
[----:B------:R-:W3:Y:S07]  /*9930*/  LDSM.16.MT88.4 R64, [R5+0x4800] ;  /* 0x004800000540783b */ /* 0x000eee0000004200 */
[C---:B------:R-:W-:Y:S08]  /*9940*/  HMMA.16816.F32 R168, R72.reuse, R214, R168 ;  /* 0x000000d648a8723c */ /* 0x040ff000000018a8 */
[----:B------:R-:W-:Y:S01]  /*9950*/  HMMA.16816.F32 R176, R72, R206, R176 ;  /* 0x000000ce48b0723c */ /* 0x000fe200000018b0 */
[----:B------:R-:W-:Y:S07]  /*9960*/  LDSM.16.M88.4 R72, [R6+0x8100] ;  /* 0x008100000648783b */ /* 0x000fee0000000200 */
[----:B------:R-:W-:Y:S08]  /*9970*/  HMMA.16816.F32 R200, R68, R214, R200 ;  /* 0x000000d644c8723c */ /* 0x000ff000000018c8 */
[C---:B0-----:R-:W-:Y:S08]  /*9980*/  HMMA.16816.F32 R152, R60.reuse, R76, R152 ;  /* 0x0000004c3c98723c */ /* 0x041ff00000001898 */
[----:B----4-:R-:W-:Y:S01]  /*9990*/  HMMA.16816.F32 R156, R60, R116, R156 ;  /* 0x000000743c9c723c */ /* 0x010fe2000000189c */
[----:B------:R-:W0:Y:S07]  /*99a0*/  LDSM.16.MT88.4 R60, [R2+0x4800] ;  /* 0x00480000023c783b */ /* 0x000e2e0000004200 */
[----:B------:R-:W-:Y:S01]  /*99b0*/  HMMA.16816.F32 R148, R68, R206, R148 ;  /* 0x000000ce4494723c */ /* 0x000fe20000001894 */
[----:B------:R-:W-:Y:S04]  /*99c0*/  LDSM.16.MT88.4 R68, [R3+0x5000] ;  /* 0x005000000344783b */ /* 0x000fe80000004200 */
[----:B------:R-:W-:Y:S03]  /*99d0*/  LDSM.16.M88.4 R204, [R6+0xc100] ;  /* 0x00c1000006cc783b */ /* 0x000fe60000000200 */
[C---:B-1----:R-:W-:Y:S08]  /*99e0*/  HMMA.16816.F32 R160, R180.reuse, R76, R160 ;  /* 0x0000004cb4a0723c */ /* 0x042ff000000018a0 */
[----:B------:R-:W-:Y:S01]  /*99f0*/  HMMA.16816.F32 R164, R180, R116, R164 ;  /* 0x00000074b4a4723c */ /* 0x000fe200000018a4 */
[----:B------:R-:W1:Y:S07]  /*9a00*/  LDSM.16.MT88.4 R180, [R0+0x4800] ;  /* 0x0048000000b4783b */ /* 0x000e6e0000004200 */
[C---:B------:R-:W-:Y:S08]  /*9a10*/  HMMA.16816.F32 R168, R184.reuse, R76, R168 ;  /* 0x0000004cb8a8723c */ /* 0x040ff000000018a8 */
[----:B------:R-:W-:Y:S01]  /*9a20*/  HMMA.16816.F32 R176, R184, R116, R176 ;  /* 0x00000074b8b0723c */ /* 0x000fe200000018b0 */
[----:B------:R-:W4:Y:S07]  /*9a30*/  LDSM.16.MT88.4 R184, [R5+0x5000] ;  /* 0x0050000005b8783b */ /* 0x000f2e0000004200 */
[----:B------:R-:W-:Y:S08]  /*9a40*/  HMMA.16816.F32 R200, R216, R76, R200 ;  /* 0x0000004cd8c8723c */ /* 0x000ff000000018c8 */
[C---:B--2---:R-:W-:Y:S08]  /*9a50*/  HMMA.16816.F32 R152, R56.reuse, R78, R152 ;  /* 0x0000004e3898723c */ /* 0x044ff00000001898 */
[----:B------:R-:W-:Y:S01]  /*9a60*/  HMMA.16816.F32 R156, R56, R118, R156 ;  /* 0x00000076389c723c */ /* 0x000fe2000000189c */
[----:B------:R-:W2:Y:S07]  /*9a70*/  LDSM.16.MT88.4 R56, [R2+0x5000] ;  /* 0x005000000238783b */ /* 0x000eae0000004200 */
[C---:B---3--:R-:W-:Y:S08]  /*9a80*/  HMMA.16816.F32 R160, R64.reuse, R78, R160 ;  /* 0x0000004e40a0723c */ /* 0x048ff000000018a0 */
[----:B------:R-:W-:Y:S01]  /*9a90*/  HMMA.16816.F32 R164, R64, R118, R164 ;  /* 0x0000007640a4723c */ /* 0x000fe200000018a4 */
[----:B------:R-:W3:Y:S07]  /*9aa0*/  LDSM.16.MT88.4 R64, [R3+0x5800] ;  /* 0x005800000340783b */ /* 0x000eee0000004200 */
[----:B------:R-:W-:Y:S08]  /*9ab0*/  HMMA.16816.F32 R148, R216, R116, R148 ;  /* 0x00000074d894723c */ /* 0x000ff00000001894 */
[C---:B0-----:R-:W-:Y:S08]  /*9ac0*/  HMMA.16816.F32 R168, R60.reuse, R78, R168 ;  /* 0x0000004e3ca8723c */ /* 0x041ff000000018a8 */
[----:B------:R-:W-:Y:S01]  /*9ad0*/  HMMA.16816.F32 R176, R60, R118, R176 ;  /* 0x000000763cb0723c */ /* 0x000fe200000018b0 */
[----:B------:R-:W0:Y:S07]  /*9ae0*/  LDSM.16.MT88.4 R60, [R5+0x5800] ;  /* 0x00580000053c783b */ /* 0x000e2e0000004200 */
[----:B-1----:R-:W-:Y:S01]  /*9af0*/  HMMA.16816.F32 R200, R180, R78, R200 ;  /* 0x0000004eb4c8723c */ /* 0x002fe200000018c8 */
[----:B------:R-:W-:Y:S07]  /*9b00*/  LDSM.16.MT88.4 R76, [R0+0x5800] ;  /* 0x00580000004c783b */ /* 0x000fee0000004200 */
[C---:B------:R-:W-:Y:S08]  /*9b10*/  HMMA.16816.F32 R152, R68.reuse, R72, R152 ;  /* 0x000000484498723c */ /* 0x040ff00000001898 */
[----:B------:R-:W-:Y:S01]  /*9b20*/  HMMA.16816.F32 R156, R68, R204, R156 ;  /* 0x000000cc449c723c */ /* 0x000fe2000000189c */
[----:B------:R-:W1:Y:S07]  /*9b30*/  LDSM.16.MT88.4 R68, [R2+0x5800] ;  /* 0x005800000244783b */ /* 0x000e6e0000004200 */
[----:B------:R-:W-:Y:S01]  /*9b40*/  HMMA.16816.F32 R148, R180, R118, R148 ;  /* 0x00000076b494723c */ /* 0x000fe20000001894 */
[----:B------:R-:W-:Y:S04]  /*9b50*/  LDSM.16.MT88.4 R180, [R3+0x6000] ;  /* 0x0060000003b4783b */ /* 0x000fe80000004200 */
[----:B------:R-:W0:Y:S03]  /*9b60*/  LDSM.16.M88.4 R116, [R228+0x8180] ;  /* 0x00818000e474783b */ /* 0x000e260000000200 */
[C---:B----4-:R-:W-:Y:S08]  /*9b70*/  HMMA.16816.F32 R160, R184.reuse, R72, R160 ;  /* 0x00000048b8a0723c */ /* 0x050ff000000018a0 */
[----:B------:R-:W-:Y:S08]  /*9b80*/  HMMA.16816.F32 R164, R184, R204, R164 ;  /* 0x000000ccb8a4723c */ /* 0x000ff000000018a4 */
[C---:B--2---:R-:W-:Y:S08]  /*9b90*/  HMMA.16816.F32 R168, R56.reuse, R72, R168 ;  /* 0x0000004838a8723c */ /* 0x044ff000000018a8 */
[----:B------:R-:W-:Y:S01]  /*9ba0*/  HMMA.16816.F32 R176, R56, R204, R176 ;  /* 0x000000cc38b0723c */ /* 0x000fe200000018b0 */
[----:B------:R-:W2:Y:S07]  /*9bb0*/  LDSM.16.M88.4 R56, [R228+0xc180] ;  /* 0x00c18000e438783b */ /* 0x000eae0000000200 */
[----:B------:R-:W-:Y:S08]  /*9bc0*/  HMMA.16816.F32 R200, R208, R72, R200 ;  /* 0x00000048d0c8723c */ /* 0x000ff000000018c8 */
[C---:B---3--:R-:W-:Y:S08]  /*9bd0*/  HMMA.16816.F32 R152, R64.reuse, R74, R152 ;  /* 0x0000004a4098723c */ /* 0x048ff00000001898 */
[----:B------:R-:W-:Y:S01]  /*9be0*/  HMMA.16816.F32 R156, R64, R206, R156 ;  /* 0x000000ce409c723c */ /* 0x000fe2000000189c */
[----:B------:R-:W3:Y:S07]  /*9bf0*/  LDSM.16.MT88.4 R64, [R5+0x6000] ;  /* 0x006000000540783b */ /* 0x000eee0000004200 */
[----:B------:R-:W-:Y:S08]  /*9c00*/  HMMA.16816.F32 R148, R208, R204, R148 ;  /* 0x000000ccd094723c */ /* 0x000ff00000001894 */
[C---:B0-----:R-:W-:Y:S01]  /*9c10*/  HMMA.16816.F32 R184, R60.reuse, R74, R160 ;  /* 0x0000004a3cb8723c */ /* 0x041fe200000018a0 */
[----:B------:R-:W0:Y:S07]  /*9c20*/  LDSM.16.MT88.4 R160, [R2+0x6000] ;  /* 0x0060000002a0783b */ /* 0x000e2e0000004200 */
[----:B------:R-:W-:Y:S01]  /*9c30*/  HMMA.16816.F32 R164, R60, R206, R164 ;  /* 0x000000ce3ca4723c */ /* 0x000fe200000018a4 */
[----:B------:R-:W4:Y:S07]  /*9c40*/  LDSM.16.MT88.4 R60, [R0+0x6000] ;  /* 0x00600000003c783b */ /* 0x000f2e0000004200 */
[-C--:B-1----:R-:W-:Y:S08]  /*9c50*/  HMMA.16816.F32 R168, R68, R74.reuse, R168 ;  /* 0x0000004a44a8723c */ /* 0x082ff000000018a8 */
[----:B------:R-:W-:Y:S01]  /*9c60*/  HMMA.16816.F32 R200, R76, R74, R200 ;  /* 0x0000004a4cc8723c */ /* 0x000fe200000018c8 */
[----:B------:R-:W1:Y:S07]  /*9c70*/  LDSM.16.MT88.4 R72, [R3+0x6800] ;  /* 0x006800000348783b */ /* 0x000e6e0000004200 */
[-C--:B------:R-:W-:Y:S01]  /*9c80*/  HMMA.16816.F32 R176, R68, R206.reuse, R176 ;  /* 0x000000ce44b0723c */ /* 0x080fe200000018b0 */
[----:B------:R-:W0:Y:S07]  /*9c90*/  LDSM.16.MT88.4 R68, [R5+0x6800] ;  /* 0x006800000544783b */ /* 0x000e2e0000004200 */
[----:B------:R-:W-:Y:S01]  /*9ca0*/  HMMA.16816.F32 R148, R76, R206, R148 ;  /* 0x000000ce4c94723c */ /* 0x000fe20000001894 */
[----:B------:R-:W-:Y:S07]  /*9cb0*/  LDSM.16.M88.4 R76, [R6+0x8180] ;  /* 0x00818000064c783b */ /* 0x000fee0000000200 */
[C---:B------:R-:W-:Y:S08]  /*9cc0*/  HMMA.16816.F32 R152, R180.reuse, R116, R152 ;  /* 0x00000074b498723c */ /* 0x040ff00000001898 */
[----:B--2---:R-:W-:Y:S08]  /*9cd0*/  HMMA.16816.F32 R156, R180, R56, R156 ;  /* 0x00000038b49c723c */ /* 0x004ff0000000189c */
[C---:B---3--:R-:W-:Y:S08]  /*9ce0*/  HMMA.16816.F32 R184, R64.reuse, R116, R184 ;  /* 0x0000007440b8723c */ /* 0x048ff000000018b8 */
[----:B------:R-:W-:Y:S01]  /*9cf0*/  HMMA.16816.F32 R164, R64, R56, R164 ;  /* 0x0000003840a4723c */ /* 0x000fe200000018a4 */
[----:B------:R-:W2:Y:S07]  /*9d00*/  LDSM.16.MT88.4 R64, [R2+0x6800] ;  /* 0x006800000240783b */ /* 0x000eae0000004200 */
[C---:B0-----:R-:W-:Y:S08]  /*9d10*/  HMMA.16816.F32 R168, R160.reuse, R116, R168 ;  /* 0x00000074a0a8723c */ /* 0x041ff000000018a8 */
[----:B------:R-:W-:Y:S01]  /*9d20*/  HMMA.16816.F32 R176, R160, R56, R176 ;  /* 0x00000038a0b0723c */ /* 0x000fe200000018b0 */
[----:B------:R-:W-:Y:S07]  /*9d30*/  LDSM.16.M88.4 R160, [R6+0xc180] ;  /* 0x00c1800006a0783b */ /* 0x000fee0000000200 */
[C---:B----4-:R-:W-:Y:S08]  /*9d40*/  HMMA.16816.F32 R200, R60.reuse, R116, R200 ;  /* 0x000000743cc8723c */ /* 0x050ff000000018c8 */
[----:B------:R-:W-:Y:S01]  /*9d50*/  HMMA.16816.F32 R148, R60, R56, R148 ;  /* 0x000000383c94723c */ /* 0x000fe20000001894 */
[----:B------:R-:W0:Y:S07]  /*9d60*/  LDSM.16.MT88.4 R60, [R0+0x6800] ;  /* 0x00680000003c783b */ /* 0x000e2e0000004200 */
[C---:B-1----:R-:W-:Y:S08]  /*9d70*/  HMMA.16816.F32 R152, R72.reuse, R118, R152 ;  /* 0x000000764898723c */ /* 0x042ff00000001898 */
[----:B------:R-:W-:Y:S01]  /*9d80*/  HMMA.16816.F32 R156, R72, R58, R156 ;  /* 0x0000003a489c723c */ /* 0x000fe2000000189c */
[----:B------:R-:W1:Y:S07]  /*9d90*/  LDSM.16.MT88.4 R72, [R3+0x7000] ;  /* 0x007000000348783b */ /* 0x000e6e0000004200 */
[C---:B------:R-:W-:Y:S08]  /*9da0*/  HMMA.16816.F32 R184, R68.reuse, R118, R184 ;  /* 0x0000007644b8723c */ /* 0x040ff000000018b8 */
[----:B------:R-:W-:Y:S01]  /*9db0*/  HMMA.16816.F32 R164, R68, R58, R164 ;  /* 0x0000003a44a4723c */ /* 0x000fe200000018a4 */
[----:B------:R-:W3:Y:S07]  /*9dc0*/  LDSM.16.MT88.4 R68, [R5+0x7000] ;  /* 0x007000000544783b */ /* 0x000eee0000004200 */
[C---:B--2---:R-:W-:Y:S01]  /*9dd0*/  HMMA.16816.F32 R180, R64.reuse, R118, R168 ;  /* 0x0000007640b4723c */ /* 0x044fe200000018a8 */
[----:B------:R-:W2:Y:S07]  /*9de0*/  LDSM.16.MT88.4 R168, [R2+0x7000] ;  /* 0x0070000002a8783b */ /* 0x000eae0000004200 */
[----:B------:R-:W-:Y:S01]  /*9df0*/  HMMA.16816.F32 R176, R64, R58, R176 ;  /* 0x0000003a40b0723c */ /* 0x000fe200000018b0 */
[----:B------:R-:W4:Y:S07]  /*9e00*/  LDSM.16.MT88.4 R64, [R0+0x7000] ;  /* 0x007000000040783b */ /* 0x000f2e0000004200 */
[C---:B0-----:R-:W-:Y:S01]  /*9e10*/  HMMA.16816.F32 R200, R60.reuse, R118, R200 ;  /* 0x000000763cc8723c */ /* 0x041fe200000018c8 */
[----:B------:R-:W0:Y:S07]  /*9e20*/  LDSM.16.MT88.4 R116, [R3+0x7800] ;  /* 0x007800000374783b */ /* 0x000e2e0000004200 */
[----:B------:R-:W-:Y:S01]  /*9e30*/  HMMA.16816.F32 R148, R60, R58, R148 ;  /* 0x0000003a3c94723c */ /* 0x000fe20000001894 */
[----:B------:R-:W0:Y:S04]  /*9e40*/  LDSM.16.MT88.4 R56, [R5+0x7800] ;  /* 0x007800000538783b */ /* 0x000e280000004200 */
[----:B------:R-:W-:Y:S03]  /*9e50*/  LDSM.16.MT88.4 R60, [R0+0x7800] ;  /* 0x00780000003c783b */ /* 0x000fe60000004200 */
[C---:B-1----:R-:W-:Y:S08]  /*9e60*/  HMMA.16816.F32 R152, R72.reuse, R76, R152 ;  /* 0x0000004c4898723c */ /* 0x042ff00000001898 */
[----:B------:R-:W-:Y:S01]  /*9e70*/  HMMA.16816.F32 R156, R72, R160, R156 ;  /* 0x000000a0489c723c */ /* 0x000fe2000000189c */
[----:B------:R-:W1:Y:S07]  /*9e80*/  LDSM.16.MT88.4 R72, [R2+0x7800] ;  /* 0x007800000248783b */ /* 0x000e6e0000004200 */
[-C--:B---3--:R-:W-:Y:S08]  /*9e90*/  HMMA.16816.F32 R184, R68, R76.reuse, R184 ;  /* 0x0000004c44b8723c */ /* 0x088ff000000018b8 */
[-C--:B--2---:R-:W-:Y:S08]  /*9ea0*/  HMMA.16816.F32 R180, R168, R76.reuse, R180 ;  /* 0x0000004ca8b4723c */ /* 0x084ff000000018b4 */
[----:B----4-:R-:W-:Y:S08]  /*9eb0*/  HMMA.16816.F32 R200, R64, R76, R200 ;  /* 0x0000004c40c8723c */ /* 0x010ff000000018c8 */
[-C--:B------:R-:W-:Y:S08]  /*9ec0*/  HMMA.16816.F32 R164, R68, R160.reuse, R164 ;  /* 0x000000a044a4723c */ /* 0x080ff000000018a4 */
[-C--:B------:R-:W-:Y:S08]  /*9ed0*/  HMMA.16816.F32 R176, R168, R160.reuse, R176 ;  /* 0x000000a0a8b0723c */ /* 0x080ff000000018b0 */
[----:B------:R-:W-:Y:S01]  /*9ee0*/  HMMA.16816.F32 R148, R64, R160, R148 ;  /* 0x000000a04094723c */ /* 0x000fe20000001894 */
[----:B------:R-:W-:Y:S07]  /*9ef0*/  STL [R1+0x9c0], R228 ;  /* 0x0009c0e401007387 */ /* 0x000fee0000100800 */
[-C--:B0-----:R-:W-:Y:S01]  /*9f00*/  HMMA.16816.F32 R152, R116, R78.reuse, R152 ;  /* 0x0000004e7498723c */ /* 0x081fe20000001898 */
[----:B------:R-:W-:Y:S04]  /*9f10*/  STL [R1+0x9c4], R3 ;  /* 0x0009c40301007387 */ /* 0x000fe80000100800 */
[----:B------:R-:W2:Y:S03]  /*9f20*/  LDL.LU R204, [R1+0x14] ;  /* 0x0000140001cc7983 */ /* 0x000ea60000300800 */
[-C--:B------:R-:W-:Y:S01]  /*9f30*/  HMMA.16816.F32 R184, R56, R78.reuse, R184 ;  /* 0x0000004e38b8723c */ /* 0x080fe200000018b8 */
[----:B------:R-:W3:Y:S04]  /*9f40*/  LDL.LU R5, [R1+0x20] ;  /* 0x0000200001057983 */ /* 0x000ee80000300800 */
[----:B------:R-:W4:Y:S03]  /*9f50*/  LDL.LU R214, [R1+0x24] ;  /* 0x0000240001d67983 */ /* 0x000f260000300800 */
[----:B-1----:R-:W-:Y:S01]  /*9f60*/  HMMA.16816.F32 R180, R72, R78, R180 ;  /* 0x0000004e48b4723c */ /* 0x002fe200000018b4 */
[----:B------:R-:W0:Y:S04]  /*9f70*/  S2R R0, SR_TID.X ;  /* 0x0000000000007919 */ /* 0x000e280000002100 */
[----:B------:R-:W2:Y:S03]  /*9f80*/  LDL.LU R93, [R1+0x28] ;  /* 0x00002800015d7983 */ /* 0x000ea60000300800 */
[----:B------:R-:W-:Y:S01]  /*9f90*/  HMMA.16816.F32 R156, R116, R162, R156 ;  /* 0x000000a2749c723c */ /* 0x000fe2000000189c */
[----:B------:R-:W2:Y:S04]  /*9fa0*/  LDL.LU R94, [R1+0x2c] ;  /* 0x00002c00015e7983 */ /* 0x000ea80000300800 */
[----:B------:R-:W2:Y:S03]  /*9fb0*/  LDL.LU R95, [R1+0x30] ;  /* 0x00003000015f7983 */ /* 0x000ea60000300800 */
[----:B------:R-:W-:Y:S08]  /*9fc0*/  HMMA.16816.F32 R200, R60, R78, R200 ;  /* 0x0000004e3cc8723c */ /* 0x000ff000000018c8 */
[-C--:B------:R-:W-:Y:S08]  /*9fd0*/  HMMA.16816.F32 R164, R56, R162.reuse, R164 ;  /* 0x000000a238a4723c */ /* 0x080ff000000018a4 */
[----:B------:R-:W-:Y:S01]  /*9fe0*/  HMMA.16816.F32 R176, R72, R162, R176 ;  /* 0x000000a248b0723c */ /* 0x000fe200000018b0 */
[----:B------:R-:W-:Y:S01]  /*9ff0*/  FMUL R56, R152, c[0x0][0x188] ;  /* 0x0000620098387a20 */ /* 0x000fe20000400000 */
[----:B------:R-:W2:Y:S01]  /*a000*/  LDL.LU R206, [R1+0x18] ;  /* 0x0000180001ce7983 */ /* 0x000ea20000300800 */
[----:B------:R-:W-:-:S05]  /*a010*/  FMUL R57, R153, c[0x0][0x188] ;  /* 0x0000620099397a20 */ /* 0x000fca0000400000 */
[----:B------:R-:W-:Y:S01]  /*a020*/  HMMA.16816.F32 R148, R60, R162, R148 ;  /* 0x000000a23c94723c */ /* 0x000fe20000001894 */
[----:B------:R-:W-:Y:S02]  /*a030*/  FMUL R66, R186, c[0x0][0x188] ;  /* 0x00006200ba427a20 */ /* 0x000fe40000400000 */
[----:B------:R-:W-:Y:S02]  /*a040*/  FMUL R67, R187, c[0x0][0x188] ;  /* 0x00006200bb437a20 */ /* 0x000fe40000400000 */
[----:B------:R-:W-:Y:S02]  /*a050*/  FMUL R58, R154, c[0x0][0x188] ;  /* 0x000062009a3a7a20 */ /* 0x000fe40000400000 */
[----:B------:R-:W-:Y:S02]  /*a060*/  FMUL R59, R155, c[0x0][0x188] ;  /* 0x000062009b3b7a20 */ /* 0x000fe40000400000 */
[----:B------:R-:W-:Y:S02]  /*a070*/  FMUL R64, R184, c[0x0][0x188] ;  /* 0x00006200b8407a20 */ /* 0x000fe40000400000 */
[----:B------:R-:W-:Y:S01]  /*a080*/  FMUL R65, R185, c[0x0][0x188] ;  /* 0x00006200b9417a20 */ /* 0x000fe20000400000 */
[----:B------:R-:W-:Y:S01]  /*a090*/  FMNMX R56, R56, R57, !PT ;  /* 0x0000003938387209 */ /* 0x000fe20007800000 */
[----:B------:R-:W-:Y:S01]  /*a0a0*/  FMUL R57, R180, c[0x0][0x188] ;  /* 0x00006200b4397a20 */ /* 0x000fe20000400000 */
[----:B------:R-:W-:Y:S01]  /*a0b0*/  FMNMX R66, R66, R67, !PT ;  /* 0x0000004342427209 */ /* 0x000fe20007800000 */
[----:B------:R-:W-:Y:S01]  /*a0c0*/  FMUL R67, R181, c[0x0][0x188] ;  /* 0x00006200b5437a20 */ /* 0x000fe20000400000 */
[----:B------:R-:W-:Y:S01]  /*a0d0*/  FMNMX R58, R58, R59, !PT ;  /* 0x0000003b3a3a7209 */ /* 0x000fe20007800000 */
[----:B------:R-:W-:Y:S01]  /*a0e0*/  FMUL R63, R200, c[0x0][0x188] ;  /* 0x00006200c83f7a20 */ /* 0x000fe20000400000 */
[----:B------:R-:W-:Y:S01]  /*a0f0*/  FMNMX R65, R64, R65, !PT ;  /* 0x0000004140417209 */ /* 0x000fe20007800000 */
[----:B------:R-:W-:Y:S01]  /*a100*/  FMUL R60, R201, c[0x0][0x188] ;  /* 0x00006200c93c7a20 */ /* 0x000fe20000400000 */
[----:B------:R-:W2:Y:S01]  /*a110*/  LDL.LU R213, [R1+0x1c] ;  /* 0x00001c0001d57983 */ /* 0x000ea20000300800 */
[----:B------:R-:W-:-:S02]  /*a120*/  FMUL R62, R202, c[0x0][0x188] ;  /* 0x00006200ca3e7a20 */ /* 0x000fc40000400000 */
        /* <DEDUP_REMOVED lines=14> */
[----:B------:R-:W-:-:S02]  /*a210*/  FMNMX R67, R67, R65, !PT ;  /* 0x0000004143437209 */ /* 0x000fc40007800000 */
[----:B------:R-:W-:Y:S01]  /*a220*/  FMNMX R68, R68, R58, !PT ;  /* 0x0000003a44447209 */ /* 0x000fe20007800000 */
[----:B------:R-:W-:Y:S01]  /*a230*/  FMUL R58, R157, c[0x0][0x188] ;  /* 0x000062009d3a7a20 */ /* 0x000fe20000400000 */
[----:B------:R-:W-:Y:S01]  /*a240*/  FMNMX R66, R60, R66, !PT ;  /* 0x000000423c427209 */ /* 0x000fe20007800000 */
[----:B------:R-:W-:Y:S01]  /*a250*/  FMUL R60, R148, c[0x0][0x188] ;  /* 0x00006200943c7a20 */ /* 0x000fe20000400000 */
[----:B------:R-:W-:Y:S01]  /*a260*/  FMNMX R65, R59, R57, !PT ;  /* 0x000000393b417209 */ /* 0x000fe20007800000 */
[----:B------:R-:W-:Y:S01]  /*a270*/  FMUL R59, R150, c[0x0][0x188] ;  /* 0x00006200963b7a20 */ /* 0x000fe20000400000 */
[----:B------:R-:W-:Y:S01]  /*a280*/  FMNMX R64, R56, R64, !PT ;  /* 0x0000004038407209 */ /* 0x000fe20007800000 */
        /* <DEDUP_REMOVED lines=13> */
[----:B------:R-:W-:Y:S02]  /*a360*/  FMNMX R65, R59, R65, !PT ;  /* 0x000000413b417209 */ /* 0x000fe40007800000 */
[----:B------:R-:W-:Y:S02]  /*a370*/  FMNMX R64, R58, R64, !PT ;  /* 0x000000403a407209 */ /* 0x000fe40007800000 */
[----:B------:R-:W-:Y:S02]  /*a380*/  FMNMX R63, R57, R63, !PT ;  /* 0x0000003f393f7209 */ /* 0x000fe40007800000 */
[----:B------:R-:W-:Y:S01]  /*a390*/  FMNMX R62, R56, R62, !PT ;  /* 0x0000003e383e7209 */ /* 0x000fe20007800000 */
[----:B------:R-:W1:Y:S04]  /*a3a0*/  SHFL.BFLY PT, R58, R67, 0x2, 0x1f ;  /* 0x0c401f00433a7f89 */ /* 0x000e6800000e0000 */
[----:B------:R-:W0:Y:S04]  /*a3b0*/  SHFL.BFLY PT, R71, R70, 0x2, 0x1f ;  /* 0x0c401f0046477f89 */ /* 0x000e2800000e0000 */
[----:B------:R-:W0:Y:S04]  /*a3c0*/  SHFL.BFLY PT, R69, R68, 0x2, 0x1f ;  /* 0x0c401f0044457f89 */ /* 0x000e2800000e0000 */
[----:B------:R-:W0:Y:S04]  /*a3d0*/  SHFL.BFLY PT, R59, R66, 0x2, 0x1f ;  /* 0x0c401f00423b7f89 */ /* 0x000e2800000e0000 */
[----:B------:R-:W0:Y:S04]  /*a3e0*/  SHFL.BFLY PT, R60, R65, 0x2, 0x1f ;  /* 0x0c401f00413c7f89 */ /* 0x000e2800000e0000 */
[----:B------:R-:W0:Y:S04]  /*a3f0*/  SHFL.BFLY PT, R61, R64, 0x2, 0x1f ;  /* 0x0c401f00403d7f89 */ /* 0x000e2800000e0000 */
[----:B------:R-:W0:Y:S04]  /*a400*/  SHFL.BFLY PT, R56, R63, 0x2, 0x1f ;  /* 0x0c401f003f387f89 */ /* 0x000e2800000e0000 */
[----:B------:R-:W0:Y:S01]  /*a410*/  SHFL.BFLY PT, R57, R62, 0x2, 0x1f ;  /* 0x0c401f003e397f89 */ /* 0x000e2200000e0000 */
[----:B-1----:R-:W-:-:S02]  /*a420*/  FMNMX R58, R67, R58, !PT ;  /* 0x0000003a433a7209 */ /* 0x002fc40007800000 */
[----:B0-----:R-:W-:Y:S02]  /*a430*/  FMNMX R71, R70, R71, !PT ;  /* 0x0000004746477209 */ /* 0x001fe40007800000 */
[----:B------:R-:W-:Y:S02]  /*a440*/  FMNMX R69, R68, R69, !PT ;  /* 0x0000004544457209 */ /* 0x000fe40007800000 */
[----:B------:R-:W-:Y:S02]  /*a450*/  FMNMX R59, R66, R59, !PT ;  /* 0x0000003b423b7209 */ /* 0x000fe40007800000 */
[----:B------:R-:W-:Y:S02]  /*a460*/  FMNMX R60, R65, R60, !PT ;  /* 0x0000003c413c7209 */ /* 0x000fe40007800000 */
[----:B------:R-:W-:Y:S02]  /*a470*/  FMNMX R61, R64, R61, !PT ;  /* 0x0000003d403d7209 */ /* 0x000fe40007800000 */
[----:B------:R-:W-:-:S02]  /*a480*/  FMNMX R56, R63, R56, !PT ;  /* 0x000000383f387209 */ /* 0x000fc40007800000 */
[----:B------:R-:W-:Y:S01]  /*a490*/  FMNMX R67, R62, R57, !PT ;  /* 0x000000393e437209 */ /* 0x000fe20007800000 */
[----:B------:R-:W0:Y:S04]  /*a4a0*/  SHFL.BFLY PT, R70, R71, 0x1, 0x1f ;  /* 0x0c201f0047467f89 */ /* 0x000e2800000e0000 */
[----:B------:R-:W1:Y:S04]  /*a4b0*/  SHFL.BFLY PT, R68, R69, 0x1, 0x1f ;  /* 0x0c201f0045447f89 */ /* 0x000e6800000e0000 */
[----:B------:R-:W1:Y:S04]  /*a4c0*/  SHFL.BFLY PT, R66, R58, 0x1, 0x1f ;  /* 0x0c201f003a427f89 */ /* 0x000e6800000e0000 */
[----:B------:R-:W1:Y:S04]  /*a4d0*/  SHFL.BFLY PT, R65, R59, 0x1, 0x1f ;  /* 0x0c201f003b417f89 */ /* 0x000e6800000e0000 */
[----:B------:R-:W1:Y:S04]  /*a4e0*/  SHFL.BFLY PT, R64, R60, 0x1, 0x1f ;  /* 0x0c201f003c407f89 */ /* 0x000e6800000e0000 */
[----:B------:R-:W1:Y:S04]  /*a4f0*/  SHFL.BFLY PT, R63, R61, 0x1, 0x1f ;  /* 0x0c201f003d3f7f89 */ /* 0x000e6800000e0000 */
[----:B------:R-:W1:Y:S04]  /*a500*/  SHFL.BFLY PT, R62, R56, 0x1, 0x1f ;  /* 0x0c201f00383e7f89 */ /* 0x000e6800000e0000 */
[----:B------:R-:W1:Y:S01]  /*a510*/  SHFL.BFLY PT, R57, R67, 0x1, 0x1f ;  /* 0x0c201f0043397f89 */ /* 0x000e6200000e0000 */
[----:B0-----:R-:W-:-:S03]  /*a520*/  FMNMX R70, R71, R70, !PT ;  /* 0x0000004647467209 */ /* 0x001fc60007800000 */
[----:B------:R-:W-:Y:S01]  /*a530*/  BAR.SYNC.DEFER_BLOCKING 0x0 ;  /* 0x0000000000007b1d */ /* 0x000fe20000010000 */
[----:B-1----:R-:W-:Y:S02]  /*a540*/  FMNMX R68, R69, R68, !PT ;  /* 0x0000004445447209 */ /* 0x002fe40007800000 */
[----:B------:R-:W-:Y:S02]  /*a550*/  FMNMX R66, R58, R66, !PT ;  /* 0x000000423a427209 */ /* 0x000fe40007800000 */
[----:B------:R-:W-:Y:S02]  /*a560*/  FMNMX R65, R59, R65, !PT ;  /* 0x000000413b417209 */ /* 0x000fe40007800000 */
[----:B------:R-:W-:Y:S02]  /*a570*/  FMNMX R64, R60, R64, !PT ;  /* 0x000000403c407209 */ /* 0x000fe40007800000 */
[----:B------:R-:W-:Y:S02]  /*a580*/  FMNMX R63, R61, R63, !PT ;  /* 0x0000003f3d3f7209 */ /* 0x000fe40007800000 */
[----:B------:R-:W-:-:S02]  /*a590*/  FMNMX R62, R56, R62, !PT ;  /* 0x0000003e383e7209 */ /* 0x000fc40007800000 */
[----:B------:R-:W-:Y:S01]  /*a5a0*/  FMNMX R57, R67, R57, !PT ;  /* 0x0000003943397209 */ /* 0x000fe20007800000 */
[----:B------:R-:W-:Y:S04]  /*a5b0*/  @!P0 STS [R226+0x8000], R70 ;  /* 0x00800046e2008388 */ /* 0x000fe80000000800 */
[----:B------:R-:W-:Y:S04]  /*a5c0*/  @!P0 STS [R226+0x8080], R68 ;  /* 0x00808044e2008388 */ /* 0x000fe80000000800 */
[----:B------:R-:W-:Y:S04]  /*a5d0*/  @!P0 STS [R226+0x8100], R66 ;  /* 0x00810042e2008388 */ /* 0x000fe80000000800 */
[----:B------:R-:W-:Y:S04]  /*a5e0*/  @!P0 STS [R226+0x8180], R65 ;  /* 0x00818041e2008388 */ /* 0x000fe80000000800 */
[----:B------:R-:W-:Y:S04]  /*a5f0*/  @!P0 STS [R226+0x8200], R64 ;  /* 0x00820040e2008388 */ /* 0x000fe80000000800 */
[----:B------:R-:W-:Y:S04]  /*a600*/  @!P0 STS [R226+0x8280], R63 ;  /* 0x0082803fe2008388 */ /* 0x000fe80000000800 */
[----:B------:R-:W-:Y:S04]  /*a610*/  @!P0 STS [R226+0x8300], R62 ;  /* 0x0083003ee2008388 */ /* 0x000fe80000000800 */
[----:B------:R-:W-:Y:S01]  /*a620*/  @!P0 STS [R226+0x8380], R57 ;  /* 0x00838039e2008388 */ /* 0x000fe20000000800 */
[----:B------:R-:W-:-:S03]  /*a630*/  LOP3.LUT R88, R0, 0x7f, RZ, 0xc0, !PT ;  /* 0x0000007f00587812 */ /* 0x000fc600078ec0ff */
[----:B------:R-:W-:Y:S06]  /*a640*/  BAR.SYNC.DEFER_BLOCKING 0x0 ;  /* 0x0000000000007b1d */ /* 0x000fec0000010000 */
[----:B------:R-:W0:Y:S04]  /*a650*/  LDS R58, [R88.X4+0x8000] ;  /* 0x00800000583a7984 */ /* 0x000e280000004800 */
[----:B------:R-:W1:Y:S04]  /*a660*/  LDS R56, [R88.X4+0x8200] ;  /* 0x0082000058387984 */ /* 0x000e680000004800 */
[----:B0-----:R-:W0:Y:S04]  /*a670*/  SHFL.BFLY PT, R59, R58, 0x2, 0x1f ;  /* 0x0c401f003a3b7f89 */ /* 0x001e2800000e0000 */
[----:B-1----:R-:W1:Y:S01]  /*a680*/  SHFL.BFLY PT, R57, R56, 0x2, 0x1f ;  /* 0x0c401f0038397f89 */ /* 0x002e6200000e0000 */
[----:B0-----:R-:W-:-:S02]  /*a690*/  FMNMX R59, R58, R59, !PT ;  /* 0x0000003b3a3b7209 */ /* 0x001fc40007800000 */
[----:B-1----:R-:W-:-:S03]  /*a6a0*/  FMNMX R57, R56, R57, !PT ;  /* 0x0000003938397209 */ /* 0x002fc60007800000 */
[----:B------:R-:W0:Y:S04]  /*a6b0*/  SHFL.BFLY PT, R58, R59, 0x1, 0x1f ;  /* 0x0c201f003b3a7f89 */ /* 0x000e2800000e0000 */
[----:B------:R-:W1:Y:S01]  /*a6c0*/  SHFL.BFLY PT, R56, R57, 0x1, 0x1f ;  /* 0x0c201f0039387f89 */ /* 0x000e6200000e0000 */
[----:B0-----:R-:W-:Y:S02]  /*a6d0*/  FMNMX R58, R59, R58, !PT ;  /* 0x0000003a3b3a7209 */ /* 0x001fe40007800000 */
[----:B-1----:R-:W-:-:S03]  /*a6e0*/  FMNMX R56, R57, R56, !PT ;  /* 0x0000003839387209 */ /* 0x002fc60007800000 */
[----:B------:R-:W-:Y:S04]  /*a6f0*/  @!P0 STS [R88.X4+0x8000], R58 ;  /* 0x0080003a58008388 */ /* 0x000fe80000004800 */
[----:B------:R-:W-:Y:S01]  /*a700*/  @!P0 STS [R88.X4+0x8200], R56 ;  /* 0x0082003858008388 */ /* 0x000fe20000004800 */
[----:B------:R-:W-:-:S03]  /*a710*/  LOP3.LUT R212, R0, 0x1c, RZ, 0xc0, !PT ;  /* 0x0000001c00d47812 */ /* 0x000fc600078ec0ff */
[----:B------:R-:W-:Y:S06]  /*a720*/  BAR.SYNC.DEFER_BLOCKING 0x0 ;  /* 0x0000000000007b1d */ /* 0x000fec0000010000 */
[----:B------:R-:W2:Y:S04]  /*a730*/  LDS R237, [R212.X4+0x8000] ;  /* 0x00800000d4ed7984 */ /* 0x000ea80000004800 */
[----:B------:R-:W3:Y:S04]  /*a740*/  LDS R233, [R212.X4+0x8180] ;  /* 0x00818000d4e97984 */ /* 0x000ee80000004800 */
[----:B------:R-:W4:Y:S04]  /*a750*/  LDS R232, [R212.X4+0x8200] ;  /* 0x00820000d4e87984 */ /* 0x000f280000004800 */
[----:B------:R-:W-:Y:S04]  /*a760*/  LDS R234, [R212.X4+0x8100] ;  /* 0x00810000d4ea7984 */ /* 0x000fe80000004800 */
[----:B------:R-:W-:Y:S04]  /*a770*/  LDS R236, [R212.X4+0x8080] ;  /* 0x00808000d4ec7984 */ /* 0x000fe80000004800 */
[----:B------:R-:W-:Y:S04]  /*a780*/  LDS R231, [R212.X4+0x8280] ;  /* 0x00828000d4e77984 */ /* 0x000fe80000004800 */
[----:B------:R-:W-:Y:S04]  /*a790*/  LDS R230, [R212.X4+0x8300] ;  /* 0x00830000d4e67984 */ /* 0x000fe80000004800 */
[----:B------:R-:W-:Y:S01]  /*a7a0*/  LDS R229, [R212.X4+0x8380] ;  /* 0x00838000d4e57984 */ /* 0x000fe20000004800 */
[----:B--2---:R-:W-:-:S05]  /*a7b0*/  FMNMX R237, R237, R204, !PT ;  /* 0x000000cceded7209 */ /* 0x004fca0007800000 */
[--C-:B------:R-:W-:Y:S02]  /*a7c0*/  FFMA R117, R152, c[0x0][0x188], -R237.reuse ;  /* 0x0000620098757a23 */ /* 0x100fe400000008ed */
[--C-:B------:R-:W-:Y:S02]  /*a7d0*/  FFMA R153, R153, c[0x0][0x188], -R237.reuse ;  /* 0x0000620099997a23 */ /* 0x100fe400000008ed */
[----:B------:R-:W-:Y:S02]  /*a7e0*/  FMUL R117, R117, 1.4426950216293334961 ;  /* 0x3fb8aa3b75757820 */ /* 0x000fe40000400000 */
[--C-:B------:R-:W-:Y:S02]  /*a7f0*/  FFMA R116, R156, c[0x0][0x188], -R237.reuse ;  /* 0x000062009c747a23 */ /* 0x100fe400000008ed */
[----:B------:R-:W-:Y:S02]  /*a800*/  FMUL R153, R153, 1.4426950216293334961 ;  /* 0x3fb8aa3b99997820 */ /* 0x000fe40000400000 */
[----:B------:R-:W-:Y:S01]  /*a810*/  FMUL R116, R116, 1.4426950216293334961 ;  /* 0x3fb8aa3b74747820 */ /* 0x000fe20000400000 */
[----:B------:R-:W-:Y:S01]  /*a820*/  MUFU.EX2 R117, R117 ;  /* 0x0000007500757308 */ /* 0x000fe20000000800 */
[----:B------:R-:W-:-:S07]  /*a830*/  FFMA R157, R157, c[0x0][0x188], -R237 ;  /* 0x000062009d9d7a23 */ /* 0x000fce00000008ed */
[----:B------:R-:W0:Y:S01]  /*a840*/  MUFU.EX2 R244, R153 ;  /* 0x0000009900f47308 */ /* 0x000e220000000800 */
[----:B------:R-:W-:-:S07]  /*a850*/  FMUL R157, R157, 1.4426950216293334961 ;  /* 0x3fb8aa3b9d9d7820 */ /* 0x000fce0000400000 */
[----:B------:R-:W1:Y:S08]  /*a860*/  MUFU.EX2 R116, R116 ;  /* 0x0000007400747308 */ /* 0x000e700000000800 */
[----:B------:R-:W2:Y:S01]  /*a870*/  MUFU.EX2 R241, R157 ;  /* 0x0000009d00f17308 */ /* 0x000ea20000000800 */
[----:B---3--:R-:W-:Y:S01]  /*a880*/  FMNMX R233, R233, R5, !PT ;  /* 0x00000005e9e97209 */ /* 0x008fe20007800000 */
[----:B0-----:R-:W-:Y:S01]  /*a890*/  FADD R73, R117, R244 ;  /* 0x000000f475497221 */ /* 0x001fe20000000000 */
[----:B----4-:R-:W-:-:S03]  /*a8a0*/  FMNMX R232, R232, R214, !PT ;  /* 0x000000d6e8e87209 */ /* 0x010fc60007800000 */
[----:B------:R-:W-:Y:S02]  /*a8b0*/  FFMA R186, R186, c[0x0][0x188], -R233 ;  /* 0x00006200baba7a23 */ /* 0x000fe400000008e9 */
[----:B-1----:R-:W-:Y:S02]  /*a8c0*/  FADD R73, R116, R73 ;  /* 0x0000004974497221 */ /* 0x002fe40000000000 */
[--C-:B------:R-:W-:Y:S02]  /*a8d0*/  FFMA R187, R187, c[0x0][0x188], -R233.reuse ;  /* 0x00006200bbbb7a23 */ /* 0x100fe400000008e9 */
[--C-:B------:R-:W-:Y:S02]  /*a8e0*/  FFMA R56, R166, c[0x0][0x188], -R233.reuse ;  /* 0x00006200a6387a23 */ /* 0x100fe400000008e9 */
[----:B------:R-:W-:Y:S02]  /*a8f0*/  FFMA R167, R167, c[0x0][0x188], -R233 ;  /* 0x00006200a7a77a23 */ /* 0x000fe400000008e9 */
[----:B--2---:R-:W-:-:S02]  /*a900*/  FADD R73, R241, R73 ;  /* 0x00000049f1497221 */ /* 0x004fc40000000000 */
[----:B------:R-:W-:Y:S02]  /*a910*/  FMUL R186, R186, 1.4426950216293334961 ;  /* 0x3fb8aa3bbaba7820 */ /* 0x000fe40000400000 */
[----:B------:R-:W-:Y:S02]  /*a920*/  FFMA R181, R181, c[0x0][0x188], -R232 ;  /* 0x00006200b5b57a23 */ /* 0x000fe400000008e8 */
[----:B------:R-:W-:Y:S02]  /*a930*/  FMUL R187, R187, 1.4426950216293334961 ;  /* 0x3fb8aa3bbbbb7820 */ /* 0x000fe40000400000 */
[----:B------:R-:W-:Y:S01]  /*a940*/  FMUL R56, R56, 1.4426950216293334961 ;  /* 0x3fb8aa3b38387820 */ /* 0x000fe20000400000 */
[----:B------:R-:W0:Y:S01]  /*a950*/  MUFU.EX2 R47, R186 ;  /* 0x000000ba002f7308 */ /* 0x000e220000000800 */
[----:B------:R-:W-:Y:S01]  /*a960*/  FMUL R167, R167, 1.4426950216293334961 ;  /* 0x3fb8aa3ba7a77820 */ /* 0x000fe20000400000 */
[----:B------:R-:W1:Y:S01]  /*a970*/  SHFL.BFLY PT, R74, R73, 0x2, 0x1f ;  /* 0x0c401f00494a7f89 */ /* 0x000e6200000e0000 */
[----:B------:R-:W-:-:S05]  /*a980*/  FMUL R181, R181, 1.4426950216293334961 ;  /* 0x3fb8aa3bb5b57820 */ /* 0x000fca0000400000 */
[----:B------:R-:W2:Y:S08]  /*a990*/  MUFU.EX2 R48, R187 ;  /* 0x000000bb00307308 */ /* 0x000eb00000000800 */
[----:B------:R-:W3:Y:S08]  /*a9a0*/  MUFU.EX2 R45, R56 ;  /* 0x00000038002d7308 */ /* 0x000ef00000000800 */
[----:B------:R-:W4:Y:S08]  /*a9b0*/  MUFU.EX2 R44, R167 ;  /* 0x000000a7002c7308 */ /* 0x000f300000000800 */
[----:B------:R-:W1:Y:S01]  /*a9c0*/  MUFU.EX2 R46, R181 ;  /* 0x000000b5002e7308 */ /* 0x000e620000000800 */
[----:B0-----:R-:W-:Y:S04]  /*a9d0*/  STL [R1+0x10], R47 ;  /* 0x0000102f01007387 */ /* 0x001fe80000100800 */
[----:B--2---:R0:W-:Y:S01]  /*a9e0*/  STL [R1+0xc], R48 ;  /* 0x00000c3001007387 */ /* 0x0041e20000100800 */
[----:B------:R-:W-:-:S03]  /*a9f0*/  FFMA R180, R180, c[0x0][0x188], -R232 ;  /* 0x00006200b4b47a23 */ /* 0x000fc600000008e8 */
[----:B---3--:R-:W-:Y:S04]  /*aa00*/  STL [R1+0x8], R45 ;  /* 0x0000082d01007387 */ /* 0x008fe80000100800 */
[----:B----4-:R-:W-:Y:S04]  /*aa10*/  STL [R1+0x4], R44 ;  /* 0x0000042c01007387 */ /* 0x010fe80000100800 */
[----:B-1----:R1:W-:Y:S01]  /*aa20*/  STL [R1], R46 ;  /* 0x0000002e01007387 */ /* 0x0023e20000100800 */
[----:B------:R-:W-:-:S03]  /*aa30*/  FADD R74, R73, R74 ;  /* 0x0000004a494a7221 */ /* 0x000fc60000000000 */
[----:B------:R-:W2:Y:S01]  /*aa40*/  LDL.64 R84, [R1+0x458] ;  /* 0x0004580001547983 */ /* 0x000ea20000100a00 */
[----:B------:R-:W-:-:S03]  /*aa50*/  FMUL R180, R180, 1.4426950216293334961 ;  /* 0x3fb8aa3bb4b47820 */ /* 0x000fc60000400000 */
[----:B------:R-:W3:Y:S01]  /*aa60*/  LDL.64 R80, [R1+0x450] ;  /* 0x0004500001507983 */ /* 0x000ee20000100a00 */
[----:B------:R-:W-:Y:S01]  /*aa70*/  FADD R68, R47, R48 ;  /* 0x000000302f447221 */ /* 0x000fe20000000000 */
[----:B------:R-:W4:Y:S02]  /*aa80*/  MUFU.EX2 R3, R180 ;  /* 0x000000b400037308 */ /* 0x000f240000000800 */
[----:B------:R-:W2:Y:S04]  /*aa90*/  LDL.64 R76, [R1+0x430] ;  /* 0x00043000014c7983 */ /* 0x000ea80000100a00 */
[----:B0-----:R-:W2:Y:S04]  /*aaa0*/  LDL.64 R48, [R1+0x440] ;  /* 0x0004400001307983 */ /* 0x001ea80000100a00 */
[----:B------:R-:W0:Y:S04]  /*aab0*/  SHFL.BFLY PT, R73, R74, 0x1, 0x1f ;  /* 0x0c201f004a497f89 */ /* 0x000e2800000e0000 */
[----:B------:R-:W2:Y:S01]  /*aac0*/  LDL.64 R78, [R1+0x448] ;  /* 0x00044800014e7983 */ /* 0x000ea20000100a00 */
[----:B----4-:R-:W-:-:S03]  /*aad0*/  FADD R65, R3, R46 ;  /* 0x0000002e03417221 */ /* 0x010fc60000000000 */
[----:B-1----:R-:W4:Y:S04]  /*aae0*/  LDL.64 R46, [R1+0x438] ;  /* 0x00043800012e7983 */ /* 0x002f280000100a00 */
[----:B------:R-:W2:Y:S01]  /*aaf0*/  LDL.64 R50, [R1+0x420] ;  /* 0x0004200001327983 */ /* 0x000ea20000100a00 */
[----:B------:R-:W-:Y:S02]  /*ab00*/  FMNMX R234, R234, R213, !PT ;  /* 0x000000d5eaea7209 */ /* 0x000fe40007800000 */
[----:B------:R-:W-:Y:S02]  /*ab10*/  FMNMX R236, R236, R206, !PT ;  /* 0x000000ceecec7209 */ /* 0x000fe40007800000 */
[----:B------:R-:W-:Y:S02]  /*ab20*/  FMNMX R231, R231, R93, !PT ;  /* 0x0000005de7e77209 */ /* 0x000fe40007800000 */
[----:B------:R-:W-:-:S02]  /*ab30*/  FMNMX R230, R230, R94, !PT ;  /* 0x0000005ee6e67209 */ /* 0x000fc40007800000 */
[----:B------:R-:W-:Y:S01]  /*ab40*/  FMNMX R229, R229, R95, !PT ;  /* 0x0000005fe5e57209 */ /* 0x000fe20007800000 */
[----:B------:R-:W-:Y:S01]  /*ab50*/  FFMA R176, R176, c[0x0][0x188], -R232 ;  /* 0x00006200b0b07a23 */ /* 0x000fe200000008e8 */
[----:B------:R-:W2:Y:S01]  /*ab60*/  LDL.64 R86, [R1+0x428] ;  /* 0x0004280001567983 */ /* 0x000ea20000100a00 */
[----:B0-----:R-:W-:-:S03]  /*ab70*/  FADD R73, R74, R73 ;  /* 0x000000494a497221 */ /* 0x001fc60000000000 */
[----:B------:R-:W2:Y:S01]  /*ab80*/  LDL.64 R74, [R1+0x3f8] ;  /* 0x0003f800014a7983 */ /* 0x000ea20000100a00 */
[----:B------:R-:W-:Y:S02]  /*ab90*/  FFMA R184, R184, c[0x0][0x188], -R234 ;  /* 0x00006200b8b87a23 */ /* 0x000fe400000008ea */
[----:B------:R-:W-:Y:S01]  /*aba0*/  FFMA R154, R154, c[0x0][0x188], -R236 ;  /* 0x000062009a9a7a23 */ /* 0x000fe200000008ec */
[----:B------:R-:W-:Y:S01]  /*abb0*/  BAR.SYNC.DEFER_BLOCKING 0x0 ;  /* 0x0000000000007b1d */ /* 0x000fe20000010000 */
[----:B------:R-:W-:Y:S02]  /*abc0*/  FFMA R185, R185, c[0x0][0x188], -R234 ;  /* 0x00006200b9b97a23 */ /* 0x000fe400000008ea */
[----:B------:R-:W-:Y:S02]  /*abd0*/  FFMA R155, R155, c[0x0][0x188], -R236 ;  /* 0x000062009b9b7a23 */ /* 0x000fe400000008ec */
[--C-:B------:R-:W-:Y:S01]  /*abe0*/  FFMA R182, R182, c[0x0][0x188], -R231.reuse ;  /* 0x00006200b6b67a23 */ /* 0x100fe200000008e7 */
[----:B------:R-:W2:Y:S01]  /*abf0*/  LDL.64 R82, [R1+0x418] ;  /* 0x0004180001527983 */ /* 0x000ea20000100a00 */
[----:B------:R-:W-:-:S02]  /*ac00*/  FFMA R183, R183, c[0x0][0x188], -R231 ;  /* 0x00006200b7b77a23 */ /* 0x000fc400000008e7 */
[--C-:B------:R-:W-:Y:S01]  /*ac10*/  FFMA R200, R200, c[0x0][0x188], -R230.reuse ;  /* 0x00006200c8c87a23 */ /* 0x100fe200000008e6 */
[----:B------:R-:W2:Y:S01]  /*ac20*/  LDL.64 R114, [R1+0x3e0] ;  /* 0x0003e00001727983 */ /* 0x000ea20000100a00 */
[----:B------:R-:W-:Y:S02]  /*ac30*/  FFMA R201, R201, c[0x0][0x188], -R230 ;  /* 0x00006200c9c97a23 */ /* 0x000fe400000008e6 */
[--C-:B------:R-:W-:Y:S01]  /*ac40*/  FFMA R202, R202, c[0x0][0x188], -R229.reuse ;  /* 0x00006200caca7a23 */ /* 0x100fe200000008e5 */
[----:B------:R-:W2:Y:S01]  /*ac50*/  LDL.64 R112, [R1+0x3c0] ;  /* 0x0003c00001707983 */ /* 0x000ea20000100a00 */
[----:B------:R-:W-:Y:S02]  /*ac60*/  FFMA R203, R203, c[0x0][0x188], -R229 ;  /* 0x00006200cbcb7a23 */ /* 0x000fe400000008e5 */
[----:B------:R-:W-:Y:S01]  /*ac70*/  FMUL R67, R184, 1.4426950216293334961 ;  /* 0x3fb8aa3bb8437820 */ /* 0x000fe20000400000 */
[----:B------:R-:W2:Y:S01]  /*ac80*/  LDL.64 R90, [R1+0x390] ;  /* 0x00039000015a7983 */ /* 0x000ea20000100a00 */
[----:B------:R-:W-:-:S02]  /*ac90*/  FFMA R119, R164, c[0x0][0x188], -R234 ;  /* 0x00006200a4777a23 */ /* 0x000fc400000008ea */
[----:B------:R-:W-:Y:S01]  /*aca0*/  FMUL R66, R154, 1.4426950216293334961 ;  /* 0x3fb8aa3b9a427820 */ /* 0x000fe20000400000 */
[----:B------:R-:W2:Y:S01]  /*acb0*/  LDL.64 R126, [R1+0x358] ;  /* 0x00035800017e7983 */ /* 0x000ea20000100a00 */
[----:B------:R-:W-:Y:S02]  /*acc0*/  FFMA R72, R158, c[0x0][0x188], -R236 ;  /* 0x000062009e487a23 */ /* 0x000fe400000008ec */
[----:B------:R-:W-:Y:S01]  /*acd0*/  FMUL R185, R185, 1.4426950216293334961 ;  /* 0x3fb8aa3bb9b97820 */ /* 0x000fe20000400000 */
[----:B------:R-:W2:Y:S01]  /*ace0*/  LDL.64 R142, [R1+0x360] ;  /* 0x00036000018e7983 */ /* 0x000ea20000100a00 */
[----:B------:R-:W-:Y:S02]  /*acf0*/  FMUL R155, R155, 1.4426950216293334961 ;  /* 0x3fb8aa3b9b9b7820 */ /* 0x000fe40000400000 */
[----:B------:R-:W-:Y:S01]  /*ad00*/  FMUL R182, R182, 1.4426950216293334961 ;  /* 0x3fb8aa3bb6b67820 */ /* 0x000fe20000400000 */
[----:B------:R-:W2:Y:S01]  /*ad10*/  LDL.64 R124, [R1+0x338] ;  /* 0x00033800017c7983 */ /* 0x000ea20000100a00 */
[----:B------:R-:W-:-:S02]  /*ad20*/  FMUL R183, R183, 1.4426950216293334961 ;  /* 0x3fb8aa3bb7b77820 */ /* 0x000fc40000400000 */
[----:B------:R-:W-:Y:S01]  /*ad30*/  FFMA R178, R178, c[0x0][0x188], -R231 ;  /* 0x00006200b2b27a23 */ /* 0x000fe200000008e7 */
[----:B------:R-:W2:Y:S01]  /*ad40*/  LDL.64 R152, [R1+0x318] ;  /* 0x0003180001987983 */ /* 0x000ea20000100a00 */
[----:B------:R-:W-:Y:S02]  /*ad50*/  FMUL R200, R200, 1.4426950216293334961 ;  /* 0x3fb8aa3bc8c87820 */ /* 0x000fe40000400000 */
[----:B------:R-:W-:Y:S01]  /*ad60*/  FMUL R201, R201, 1.4426950216293334961 ;  /* 0x3fb8aa3bc9c97820 */ /* 0x000fe20000400000 */
[----:B------:R-:W2:Y:S01]  /*ad70*/  LDL.64 R144, [R1+0x310] ;  /* 0x0003100001907983 */ /* 0x000ea20000100a00 */
[----:B------:R-:W-:Y:S02]  /*ad80*/  FFMA R148, R148, c[0x0][0x188], -R230 ;  /* 0x0000620094947a23 */ /* 0x000fe400000008e6 */
[----:B------:R-:W-:Y:S01]  /*ad90*/  FMUL R202, R202, 1.4426950216293334961 ;  /* 0x3fb8aa3bcaca7820 */ /* 0x000fe20000400000 */
[----:B------:R-:W2:Y:S01]  /*ada0*/  LDL.64 R160, [R1+0x2a8] ;  /* 0x0002a80001a07983 */ /* 0x000ea20000100a00 */
[----:B------:R-:W-:-:S02]  /*adb0*/  FMUL R203, R203, 1.4426950216293334961 ;  /* 0x3fb8aa3bcbcb7820 */ /* 0x000fc40000400000 */
[----:B------:R-:W-:Y:S01]  /*adc0*/  FFMA R150, R150, c[0x0][0x188], -R229 ;  /* 0x0000620096967a23 */ /* 0x000fe200000008e5 */
[----:B------:R-:W2:Y:S01]  /*add0*/  LDL.64 R156, [R1+0x270] ;  /* 0x00027000019c7983 */ /* 0x000ea20000100a00 */
[----:B------:R-:W-:Y:S02]  /*ade0*/  FMUL R119, R119, 1.4426950216293334961 ;  /* 0x3fb8aa3b77777820 */ /* 0x000fe40000400000 */
[----:B------:R-:W-:Y:S01]  /*adf0*/  FFMA R165, R165, c[0x0][0x188], -R234 ;  /* 0x00006200a5a57a23 */ /* 0x000fe200000008ea */
[----:B------:R-:W-:Y:S01]  /*ae00*/  MUFU.EX2 R67, R67 ;  /* 0x0000004300437308 */ /* 0x000fe20000000800 */
[----:B------:R-:W-:Y:S01]  /*ae10*/  FMUL R72, R72, 1.4426950216293334961 ;  /* 0x3fb8aa3b48487820 */ /* 0x000fe20000400000 */
[----:B------:R-:W2:Y:S01]  /*ae20*/  LDL.64 R162, [R1+0x2b0] ;  /* 0x0002b00001a27983 */ /* 0x000ea20000100a00 */
[----:B------:R-:W-:Y:S02]  /*ae30*/  FFMA R159, R159, c[0x0][0x188], -R236 ;  /* 0x000062009f9f7a23 */ /* 0x000fe400000008ec */
[----:B------:R-:W-:Y:S01]  /*ae40*/  FMUL R176, R176, 1.4426950216293334961 ;  /* 0x3fb8aa3bb0b07820 */ /* 0x000fe20000400000 */
[----:B------:R-:W2:Y:S01]  /*ae50*/  LDL.64 R168, [R1+0x90] ;  /* 0x0000900001a87983 */ /* 0x000ea20000100a00 */
[----:B------:R-:W-:Y:S01]  /*ae60*/  FFMA R177, R177, c[0x0][0x188], -R232 ;  /* 0x00006200b1b17a23 */ /* 0x000fe200000008e8 */
[----:B------:R-:W0:Y:S01]  /*ae70*/  MUFU.EX2 R242, R185 ;  /* 0x000000b900f27308 */ /* 0x000e220000000800 */
[----:B------:R-:W-:Y:S01]  /*ae80*/  FFMA R179, R179, c[0x0][0x188], -R231 ;  /* 0x00006200b3b37a23 */ /* 0x000fe200000008e7 */
[----:B------:R-:W2:Y:S01]  /*ae90*/  LDL.64 R166, [R1+0xa8] ;  /* 0x0000a80001a67983 */ /* 0x000ea20000100a00 */
[----:B------:R-:W-:-:S02]  /*aea0*/  FMUL R178, R178, 1.4426950216293334961 ;  /* 0x3fb8aa3bb2b27820 */ /* 0x000fc40000400000 */
[----:B------:R-:W-:Y:S01]  /*aeb0*/  FMUL R148, R148, 1.4426950216293334961 ;  /* 0x3fb8aa3b94947820 */ /* 0x000fe20000400000 */
[----:B------:R-:W2:Y:S01]  /*aec0*/  LDL.64 R170, [R1+0xa0] ;  /* 0x0000a00001aa7983 */ /* 0x000ea20000100a00 */
[----:B------:R-:W-:Y:S01]  /*aed0*/  FFMA R149, R149, c[0x0][0x188], -R230 ;  /* 0x0000620095957a23 */ /* 0x000fe200000008e6 */
[----:B------:R-:W-:Y:S01]  /*aee0*/  MUFU.EX2 R66, R66 ;  /* 0x0000004200427308 */ /* 0x000fe20000000800 */
[----:B------:R-:W-:Y:S01]  /*aef0*/  FMUL R150, R150, 1.4426950216293334961 ;  /* 0x3fb8aa3b96967820 */ /* 0x000fe20000400000 */
[----:B------:R-:W2:Y:S01]  /*af00*/  LDL.64 R220, [R1+0x68] ;  /* 0x0000680001dc7983 */ /* 0x000ea20000100a00 */
[----:B------:R-:W-:Y:S02]  /*af10*/  FFMA R151, R151, c[0x0][0x188], -R229 ;  /* 0x0000620097977a23 */ /* 0x000fe400000008e5 */
[----:B------:R-:W-:-:S03]  /*af20*/  FMUL R118, R165, 1.4426950216293334961 ;  /* 0x3fb8aa3ba5767820 */ /* 0x000fc60000400000 */
[----:B------:R1:W0:Y:S01]  /*af30*/  MUFU.EX2 R243, R155 ;  /* 0x0000009b00f37308 */ /* 0x0002220000000800 */
[----:B------:R-:W-:Y:S02]  /*af40*/  FMUL R159, R159, 1.4426950216293334961 ;  /* 0x3fb8aa3b9f9f7820 */ /* 0x000fe40000400000 */
[----:B------:R-:W-:Y:S01]  /*af50*/  FADD R68, R45, R68 ;  /* 0x000000442d447221 */ /* 0x000fe20000000000 */
[----:B------:R-:W-:Y:S04]  /*af60*/  @!P0 STS [R226+0x8000], R73 ;  /* 0x00800049e2008388 */ /* 0x000fe80000000800 */
[----:B------:R-:W-:Y:S01]  /*af70*/  MUFU.EX2 R7, R182 ;  /* 0x000000b600077308 */ /* 0x000fe20000000800 */
[----:B------:R-:W-:Y:S01]  /*af80*/  FMUL R177, R177, 1.4426950216293334961 ;  /* 0x3fb8aa3bb1b17820 */ /* 0x000fe20000400000 */
[----:B-1----:R-:W3:Y:S01]  /*af90*/  LDL.64 R154, [R1+0x298] ;  /* 0x00029800019a7983 */ /* 0x002ee20000100a00 */
[----:B------:R-:W-:-:S05]  /*afa0*/  FMUL R179, R179, 1.4426950216293334961 ;  /* 0x3fb8aa3bb3b37820 */ /* 0x000fca0000400000 */
[----:B------:R-:W1:Y:S01]  /*afb0*/  MUFU.EX2 R6, R183 ;  /* 0x000000b700067308 */ /* 0x000e620000000800 */
[----:B------:R-:W-:Y:S01]  /*afc0*/  FMUL R149, R149, 1.4426950216293334961 ;  /* 0x3fb8aa3b95957820 */ /* 0x000fe20000400000 */
[----:B------:R-:W3:Y:S01]  /*afd0*/  LDL.64 R164, [R1+0xb8] ;  /* 0x0000b80001a47983 */ /* 0x000ee20000100a00 */
[----:B------:R-:W-:-:S05]  /*afe0*/  FMUL R151, R151, 1.4426950216293334961 ;  /* 0x3fb8aa3b97977820 */ /* 0x000fca0000400000 */
[----:B------:R-:W-:Y:S08]  /*aff0*/  MUFU.EX2 R227, R200 ;  /* 0x000000c800e37308 */ /* 0x000ff00000000800 */
[----:B------:R-:W0:Y:S08]  /*b000*/  MUFU.EX2 R235, R201 ;  /* 0x000000c900eb7308 */ /* 0x000e300000000800 */
[----:B------:R-:W-:Y:S08]  /*b010*/  MUFU.EX2 R131, R202 ;  /* 0x000000ca00837308 */ /* 0x000ff00000000800 */
[----:B------:R-:W0:Y:S08]  /*b020*/  MUFU.EX2 R130, R203 ;  /* 0x000000cb00827308 */ /* 0x000e300000000800 */
[----:B------:R-:W0:Y:S08]  /*b030*/  MUFU.EX2 R119, R119 ;  /* 0x0000007700777308 */ /* 0x000e300000000800 */
[----:B------:R-:W0:Y:S08]  /*b040*/  MUFU.EX2 R72, R72 ;  /* 0x0000004800487308 */ /* 0x000e300000000800 */
[----:B------:R-:W0:Y:S08]  /*b050*/  MUFU.EX2 R2, R176 ;  /* 0x000000b000027308 */ /* 0x000e300000000800 */
[----:B------:R-:W0:Y:S08]  /*b060*/  MUFU.EX2 R0, R178 ;  /* 0x000000b200007308 */ /* 0x000e300000000800 */
[----:B------:R-:W0:Y:S08]  /*b070*/  MUFU.EX2 R129, R148 ;  /* 0x0000009400817308 */ /* 0x000e300000000800 */
[----:B------:R-:W1:Y:S08]  /*b080*/  MUFU.EX2 R225, R150 ;  /* 0x0000009600e17308 */ /* 0x000e700000000800 */
[----:B------:R-:W1:Y:S01]  /*b090*/  MUFU.EX2 R118, R118 ;  /* 0x0000007600767308 */ /* 0x000e620000000800 */
[----:B0-----:R-:W-:-:S07]  /*b0a0*/  FADD R69, R67, R242 ;  /* 0x000000f243457221 */ /* 0x001fce0000000000 */
[----:B------:R-:W0:Y:S08]  /*b0b0*/  MUFU.EX2 R240, R159 ;  /* 0x0000009f00f07308 */ /* 0x000e300000000800 */
[----:B------:R-:W0:Y:S08]  /*b0c0*/  MUFU.EX2 R228, R177 ;  /* 0x000000b100e47308 */ /* 0x000e300000000800 */
[----:B------:R-:W0:Y:S08]  /*b0d0*/  MUFU.EX2 R224, R179 ;  /* 0x000000b300e07308 */ /* 0x000e300000000800 */
[----:B------:R0:W1:Y:S08]  /*b0e0*/  MUFU.EX2 R128, R149 ;  /* 0x0000009500807308 */ /* 0x0000700000000800 */
[----:B------:R1:W1:Y:S01]  /*b0f0*/  MUFU.EX2 R132, R151 ;  /* 0x0000009700847308 */ /* 0x0002620000000800 */
[----:B------:R-:W-:Y:S01]  /*b100*/  FADD R70, R66, R243 ;  /* 0x000000f342467221 */ /* 0x000fe20000000000 */
[----:B0-----:R-:W4:Y:S01]  /*b110*/  LDL.64 R148, [R1+0x2e8] ;  /* 0x0002e80001947983 */ /* 0x001f220000100a00 */
[----:B-1----:R-:W-:-:S02]  /*b120*/  FADD R64, R7, R6 ;  /* 0x0000000607407221 */ /* 0x002fc40000000000 */
[----:B------:R-:W-:Y:S01]  /*b130*/  FADD R63, R227, R235 ;  /* 0x000000ebe33f7221 */ /* 0x000fe20000000000 */
[----:B------:R-:W4:Y:S01]  /*b140*/  LDL.64 R158, [R1+0x288] ;  /* 0x00028800019e7983 */ /* 0x000f220000100a00 */
[----:B------:R-:W-:Y:S02]  /*b150*/  FADD R62, R131, R130 ;  /* 0x00000082833e7221 */ /* 0x000fe40000000000 */
[----:B------:R-:W-:Y:S01]  /*b160*/  FADD R69, R119, R69 ;  /* 0x0000004577457221 */ /* 0x000fe20000000000 */
[----:B------:R-:W4:Y:S01]  /*b170*/  LDL.64 R150, [R1+0x2f0] ;  /* 0x0002f00001967983 */ /* 0x000f220000100a00 */
[----:B------:R-:W-:Y:S02]  /*b180*/  FADD R70, R72, R70 ;  /* 0x0000004648467221 */ /* 0x000fe40000000000 */
[----:B------:R-:W-:Y:S01]  /*b190*/  FADD R65, R2, R65 ;  /* 0x0000004102417221 */ /* 0x000fe20000000000 */
[----:B------:R-:W4:Y:S01]  /*b1a0*/  LDL.64 R176, [R1+0xc0] ;  /* 0x0000c00001b07983 */ /* 0x000f220000100a00 */
[----:B------:R-:W-:-:S02]  /*b1b0*/  FADD R64, R0, R64 ;  /* 0x0000004000407221 */ /* 0x000fc40000000000 */
[----:B------:R-:W-:Y:S02]  /*b1c0*/  FADD R63, R129, R63 ;  /* 0x0000003f813f7221 */ /* 0x000fe40000000000 */
[----:B------:R-:W-:Y:S02]  /*b1d0*/  FADD R62, R225, R62 ;  /* 0x0000003ee13e7221 */ /* 0x000fe40000000000 */
[----:B------:R-:W-:Y:S02]  /*b1e0*/  FADD R69, R118, R69 ;  /* 0x0000004576457221 */ /* 0x000fe40000000000 */
[----:B------:R-:W-:Y:S02]  /*b1f0*/  FADD R70, R240, R70 ;  /* 0x00000046f0467221 */ /* 0x000fe40000000000 */
[----:B------:R-:W-:Y:S02]  /*b200*/  FADD R68, R44, R68 ;  /* 0x000000442c447221 */ /* 0x000fe40000000000 */
[----:B------:R-:W-:-:S02]  /*b210*/  FADD R65, R228, R65 ;  /* 0x00000041e4417221 */ /* 0x000fc40000000000 */
[----:B------:R-:W-:Y:S02]  /*b220*/  FADD R64, R224, R64 ;  /* 0x00000040e0407221 */ /* 0x000fe40000000000 */
[----:B------:R-:W-:Y:S02]  /*b230*/  FADD R63, R128, R63 ;  /* 0x0000003f803f7221 */ /* 0x000fe40000000000 */
[----:B------:R-:W-:Y:S01]  /*b240*/  FADD R62, R132, R62 ;  /* 0x0000003e843e7221 */ /* 0x000fe20000000000 */
[----:B------:R-:W0:Y:S04]  /*b250*/  SHFL.BFLY PT, R58, R69, 0x2, 0x1f ;  /* 0x0c401f00453a7f89 */ /* 0x000e2800000e0000 */
[----:B------:R-:W1:Y:S04]  /*b260*/  SHFL.BFLY PT, R71, R70, 0x2, 0x1f ;  /* 0x0c401f0046477f89 */ /* 0x000e6800000e0000 */
[----:B------:R-:W1:Y:S04]  /*b270*/  SHFL.BFLY PT, R59, R68, 0x2, 0x1f ;  /* 0x0c401f00443b7f89 */ /* 0x000e6800000e0000 */
[----:B------:R-:W1:Y:S04]  /*b280*/  SHFL.BFLY PT, R60, R65, 0x2, 0x1f ;  /* 0x0c401f00413c7f89 */ /* 0x000e6800000e0000 */
[----:B------:R-:W1:Y:S04]  /*b290*/  SHFL.BFLY PT, R61, R64, 0x2, 0x1f ;  /* 0x0c401f00403d7f89 */ /* 0x000e6800000e0000 */
[----:B------:R-:W1:Y:S04]  /*b2a0*/  SHFL.BFLY PT, R56, R63, 0x2, 0x1f ;  /* 0x0c401f003f387f89 */ /* 0x000e6800000e0000 */
[----:B------:R-:W1:Y:S01]  /*b2b0*/  SHFL.BFLY PT, R57, R62, 0x2, 0x1f ;  /* 0x0c401f003e397f89 */ /* 0x000e6200000e0000 */
[----:B0-----:R-:W-:-:S02]  /*b2c0*/  FADD R58, R69, R58 ;  /* 0x0000003a453a7221 */ /* 0x001fc40000000000 */
[----:B-1----:R-:W-:Y:S01]  /*b2d0*/  FADD R71, R70, R71 ;  /* 0x0000004746477221 */ /* 0x002fe20000000000 */
[----:B------:R-:W4:Y:S01]  /*b2e0*/  LDL.64 R44, [R1+0x410] ;  /* 0x00041000012c7983 */ /* 0x000f220000100a00 */
[----:B------:R-:W-:Y:S02]  /*b2f0*/  FADD R59, R68, R59 ;  /* 0x0000003b443b7221 */ /* 0x000fe40000000000 */
[----:B------:R-:W-:Y:S02]  /*b300*/  FADD R60, R65, R60 ;  /* 0x0000003c413c7221 */ /* 0x000fe40000000000 */
        /* <DEDUP_REMOVED lines=11> */
[----:B-1----:R-:W-:Y:S02]  /*b3c0*/  FADD R68, R58, R68 ;  /* 0x000000443a447221 */ /* 0x002fe40000000000 */
[----:B------:R-:W-:Y:S02]  /*b3d0*/  FADD R65, R59, R65 ;  /* 0x000000413b417221 */ /* 0x000fe40000000000 */
[----:B------:R-:W-:Y:S02]  /*b3e0*/  FADD R64, R60, R64 ;  /* 0x000000403c407221 */ /* 0x000fe40000000000 */
[----:B------:R-:W-:Y:S02]  /*b3f0*/  FADD R63, R61, R63 ;  /* 0x0000003f3d3f7221 */ /* 0x000fe40000000000 */
[----:B------:R-:W-:Y:S02]  /*b400*/  FADD R62, R56, R62 ;  /* 0x0000003e383e7221 */ /* 0x000fe40000000000 */
[----:B------:R-:W-:Y:S01]  /*b410*/  FADD R57, R69, R57 ;  /* 0x0000003945397221 */ /* 0x000fe20000000000 */
[----:B------:R-:W-:Y:S04]  /*b420*/  @!P0 STS [R226+0x8080], R70 ;  /* 0x00808046e2008388 */ /* 0x000fe80000000800 */
[----:B------:R-:W-:Y:S04]  /*b430*/  @!P0 STS [R226+0x8100], R68 ;  /* 0x00810044e2008388 */ /* 0x000fe80000000800 */
[----:B------:R-:W-:Y:S04]  /*b440*/  @!P0 STS [R226+0x8180], R65 ;  /* 0x00818041e2008388 */ /* 0x000fe80000000800 */
[----:B------:R0:W-:Y:S04]  /*b450*/  @!P0 STS [R226+0x8200], R64 ;  /* 0x00820040e2008388 */ /* 0x0001e80000000800 */
[----:B------:R-:W-:Y:S04]  /*b460*/  @!P0 STS [R226+0x8280], R63 ;  /* 0x0082803fe2008388 */ /* 0x000fe80000000800 */
[----:B------:R-:W-:Y:S04]  /*b470*/  @!P0 STS [R226+0x8300], R62 ;  /* 0x0083003ee2008388 */ /* 0x000fe80000000800 */
[----:B------:R-:W-:Y:S04]  /*b480*/  @!P0 STS [R226+0x8380], R57 ;  /* 0x00838039e2008388 */ /* 0x000fe80000000800 */
[----:B------:R-:W-:Y:S01]  /*b490*/  BAR.SYNC.DEFER_BLOCKING 0x0 ;  /* 0x0000000000007b1d */ /* 0x000fe20000010000 */
[----:B--2---:R-:W-:-:S04]  /*b4a0*/  IMAD.WIDE R60, R4, 0x2, R78 ;  /* 0x00000002043c7825 */ /* 0x004fc800078e024e */
[----:B0-----:R-:W-:Y:S01]  /*b4b0*/  IMAD.WIDE R64, R4, 0x2, R84 ;  /* 0x0000000204407825 */ /* 0x001fe200078e0254 */
[----:B------:R-:W2:Y:S04]  /*b4c0*/  LDL.64 R78, [R1+0x3d8] ;  /* 0x0003d800014e7983 */ /* 0x000ea80000100a00 */
[----:B------:R-:W2:Y:S04]  /*b4d0*/  LDL.64 R68, [R1+0x3b0] ;  /* 0x0003b00001447983 */ /* 0x000ea80000100a00 */
[----:B------:R-:W2:Y:S04]  /*b4e0*/  LDL.64 R70, [R1+0x3a8] ;  /* 0x0003a80001467983 */ /* 0x000ea80000100a00 */
[----:B------:R-:W0:Y:S04]  /*b4f0*/  LDS R58, [R88.X4+0x8000] ;  /* 0x00800000583a7984 */ /* 0x000e280000004800 */
[----:B------:R-:W1:Y:S04]  /*b500*/  LDS R56, [R88.X4+0x8200] ;  /* 0x0082000058387984 */ /* 0x000e680000004800 */
[----:B0-----:R-:W0:Y:S04]  /*b510*/  SHFL.BFLY PT, R59, R58, 0x2, 0x1f ;  /* 0x0c401f003a3b7f89 */ /* 0x001e2800000e0000 */
[----:B-1----:R-:W1:Y:S01]  /*b520*/  SHFL.BFLY PT, R57, R56, 0x2, 0x1f ;  /* 0x0c401f0038397f89 */ /* 0x002e6200000e0000 */
[----:B0-----:R-:W-:-:S02]  /*b530*/  FADD R59, R58, R59 ;  /* 0x0000003b3a3b7221 */ /* 0x001fc40000000000 */
[----:B-1----:R-:W-:-:S03]  /*b540*/  FADD R57, R56, R57 ;  /* 0x0000003938397221 */ /* 0x002fc60000000000 */
[----:B------:R-:W0:Y:S04]  /*b550*/  SHFL.BFLY PT, R58, R59, 0x1, 0x1f ;  /* 0x0c201f003b3a7f89 */ /* 0x000e2800000e0000 */
[----:B------:R-:W1:Y:S01]  /*b560*/  SHFL.BFLY PT, R56, R57, 0x1, 0x1f ;  /* 0x0c201f0039387f89 */ /* 0x000e6200000e0000 */
[----:B0-----:R-:W-:Y:S02]  /*b570*/  FADD R58, R59, R58 ;  /* 0x0000003a3b3a7221 */ /* 0x001fe40000000000 */
[----:B-1----:R-:W-:-:S03]  /*b580*/  FADD R56, R57, R56 ;  /* 0x0000003839387221 */ /* 0x002fc60000000000 */
[----:B------:R0:W-:Y:S04]  /*b590*/  @!P0 STS [R88.X4+0x8000], R58 ;  /* 0x0080003a58008388 */ /* 0x0001e80000004800 */
[----:B------:R1:W-:Y:S04]  /*b5a0*/  @!P0 STS [R88.X4+0x8200], R56 ;  /* 0x0082003858008388 */ /* 0x0003e80000004800 */
[----:B------:R-:W-:Y:S01]  /*b5b0*/  BAR.SYNC.DEFER_BLOCKING 0x0 ;  /* 0x0000000000007b1d */ /* 0x000fe20000010000 */
[----:B---3--:R-:W-:-:S05]  /*b5c0*/  IMAD.WIDE R62, R4, 0x2, R80 ;  /* 0x00000002043e7825 */ /* 0x008fca00078e0250 */
[----:B------:R-:W3:Y:S01]  /*b5d0*/  LDL.64 R80, [R1+0x400] ;  /* 0x0004000001507983 */ /* 0x000ee20000100a00 */
[----:B0-----:R-:W-:-:S03]  /*b5e0*/  IMAD.WIDE R58, R4, 0x2, R48 ;  /* 0x00000002043a7825 */ /* 0x001fc600078e0230 */
[----:B------:R-:W2:Y:S04]  /*b5f0*/  LDL.64 R48, [R1+0x3f0] ;  /* 0x0003f00001307983 */ /* 0x000ea80000100a00 */
[----:B-1----:R-:W2:Y:S04]  /*b600*/  LDL.64 R88, [R1+0x408] ;  /* 0x0004080001587983 */ /* 0x002ea80000100a00 */
[----:B------:R0:W2:Y:S01]  /*b610*/  LDG.E.U16 R133, [R64.64] ;  /* 0x0000000440857981 */ /* 0x0000a2000c1e1500 */
[----:B----4-:R-:W-:-:S03]  /*b620*/  IMAD.WIDE R56, R4, 0x2, R46 ;  /* 0x0000000204387825 */ /* 0x010fc600078e022e */
[----:B------:R-:W4:Y:S04]  /*b630*/  LDL.64 R46, [R1+0x3e8] ;  /* 0x0003e800012e7983 */ /* 0x000f280000100a00 */
[----:B------:R1:W4:Y:S01]  /*b640*/  LDG.E.U16 R85, [R60.64] ;  /* 0x000000043c557981 */ /* 0x000322000c1e1500 */
[----:B0-----:R-:W-:-:S03]  /*b650*/  IMAD.WIDE R64, R4, 0x2, R76 ;  /* 0x0000000204407825 */ /* 0x001fc600078e024c */
[----:B------:R-:W4:Y:S04]  /*b660*/  LDL.64 R76, [R1+0x3d0] ;  /* 0x0003d000014c7983 */ /* 0x000f280000100a00 */
[----:B------:R0:W4:Y:S01]  /*b670*/  LDG.E.U16 R147, [R62.64] ;  /* 0x000000043e937981 */ /* 0x000122000c1e1500 */
[----:B-1----:R-:W-:-:S03]  /*b680*/  IMAD.WIDE R60, R4, 0x2, R50 ;  /* 0x00000002043c7825 */ /* 0x002fc600078e0232 */
[----:B------:R-:W4:Y:S04]  /*b690*/  LDL.64 R50, [R1+0x3c8] ;  /* 0x0003c80001327983 */ /* 0x000f280000100a00 */
[----:B------:R1:W4:Y:S04]  /*b6a0*/  LDG.E.U16 R196, [R60.64] ;  /* 0x000000043cc47981 */ /* 0x000328000c1e1500 */
[----:B------:R0:W4:Y:S04]  /*b6b0*/  LDG.E.U16 R195, [R58.64] ;  /* 0x000000043ac37981 */ /* 0x000128000c1e1500 */
[----:B------:R0:W4:Y:S01]  /*b6c0*/  LDG.E.U16 R134, [R56.64] ;  /* 0x0000000438867981 */ /* 0x000122000c1e1500 */
[----:B-1----:R-:W-:-:S03]  /*b6d0*/  IMAD.WIDE R60, R4, 0x2, R74 ;  /* 0x00000002043c7825 */ /* 0x002fc600078e024a */
[----:B------:R-:W4:Y:S01]  /*b6e0*/  LDL.64 R74, [R1+0x3a0] ;  /* 0x0003a000014a7983 */ /* 0x000f220000100a00 */
[----:B0-----:R-:W-:-:S03]  /*b6f0*/  IMAD.WIDE R62, R4, 0x2, R86 ;  /* 0x00000002043e7825 */ /* 0x001fc600078e0256 */
[----:B------:R4:W4:Y:S01]  /*b700*/  LDG.E.U16 R136, [R60.64] ;  /* 0x000000043c887981 */ /* 0x000922000c1e1500 */
[----:B------:R-:W-:-:S03]  /*b710*/  IMAD.WIDE R58, R4, 0x2, R82 ;  /* 0x00000002043a7825 */ /* 0x000fc600078e0252 */
[----:B------:R-:W4:Y:S04]  /*b720*/  LDL.64 R82, [R1+0x3b8] ;  /* 0x0003b80001527983 */ /* 0x000f280000100a00 */
[----:B------:R3:W4:Y:S01]  /*b730*/  LDG.E.U16 R86, [R62.64] ;  /* 0x000000043e567981 */ /* 0x000722000c1e1500 */
[----:B------:R-:W-:-:S03]  /*b740*/  IMAD.WIDE R56, R4, 0x2, R44 ;  /* 0x0000000204387825 */ /* 0x000fc600078e022c */
[----:B------:R2:W4:Y:S04]  /*b750*/  LDG.E.U16 R135, [R58.64] ;  /* 0x000000043a877981 */ /* 0x000528000c1e1500 */
[----:B------:R0:W4:Y:S04]  /*b760*/  LDG.E.U16 R44, [R64.64] ;  /* 0x00000004402c7981 */ /* 0x000128000c1e1500 */
[----:B------:R1:W4:Y:S01]  /*b770*/  LDG.E.U16 R45, [R56.64] ;  /* 0x00000004382d7981 */ /* 0x000322000c1e1500 */
[----:B---3--:R-:W-:-:S04]  /*b780*/  IMAD.WIDE R62, R4, 0x2, R80 ;  /* 0x00000002043e7825 */ /* 0x008fc800078e0250 */
[C---:B--2---:R-:W-:Y:S01]  /*b790*/  IMAD.WIDE R58, R4.reuse, 0x2, R48 ;  /* 0x00000002043a7825 */ /* 0x044fe200078e0230 */
[----:B------:R2:W3:Y:S03]  /*b7a0*/  LDG.E.U16 R197, [R62.64] ;  /* 0x000000043ec57981 */ /* 0x0004e6000c1e1500 */
[C---:B0-----:R-:W-:Y:S01]  /*b7b0*/  IMAD.WIDE R64, R4.reuse, 0x2, R88 ;  /* 0x0000000204407825 */ /* 0x041fe200078e0258 */
[----:B------:R-:W3:Y:S04]  /*b7c0*/  LDL.64 R48, [R1+0x398] ;  /* 0x0003980001307983 */ /* 0x000ee80000100a00 */
[----:B------:R-:W3:Y:S01]  /*b7d0*/  LDL.64 R88, [R1+0x388] ;  /* 0x0003880001587983 */ /* 0x000ee20000100a00 */
[----:B--2---:R-:W-:-:S03]  /*b7e0*/  IMAD.WIDE R62, R4, 0x2, R78 ;  /* 0x00000002043e7825 */ /* 0x004fc600078e024e */
[----:B------:R-:W2:Y:S04]  /*b7f0*/  LDL.64 R78, [R1+0x380] ;  /* 0x00038000014e7983 */ /* 0x000ea80000100a00 */
[----:B------:R0:W2:Y:S01]  /*b800*/  LDG.E.U16 R137, [R62.64] ;  /* 0x000000043e897981 */ /* 0x0000a2000c1e1500 */
[----:B----4-:R-:W-:-:S03]  /*b810*/  IMAD.WIDE R60, R4, 0x2, R76 ;  /* 0x00000002043c7825 */ /* 0x010fc600078e024c */
[----:B------:R4:W2:Y:S04]  /*b820*/  LDG.E.U16 R87, [R64.64] ;  /* 0x0000000440577981 */ /* 0x0008a8000c1e1500 */
[----:B------:R-:W2:Y:S01]  /*b830*/  LDL.64 R76, [R1+0x378] ;  /* 0x00037800014c7983 */ /* 0x000ea20000100a00 */
[----:B0-----:R-:W-:-:S03]  /*b840*/  IMAD.WIDE R62, R4, 0x2, R68 ;  /* 0x00000002043e7825 */ /* 0x001fc600078e0244 */
[----:B------:R-:W2:Y:S01]  /*b850*/  LDL.64 R68, [R1+0x368] ;  /* 0x0003680001447983 */ /* 0x000ea20000100a00 */
[----:B-1----:R-:W-:-:S03]  /*b860*/  IMAD.WIDE R56, R4, 0x2, R46 ;  /* 0x0000000204387825 */ /* 0x002fc600078e022e */
[----:B------:R0:W2:Y:S04]  /*b870*/  LDG.E.U16 R46, [R58.64] ;  /* 0x000000043a2e7981 */ /* 0x0000a8000c1e1500 */
[----:B------:R1:W2:Y:S01]  /*b880*/  LDG.E.U16 R47, [R60.64] ;  /* 0x000000043c2f7981 */ /* 0x0002a2000c1e1500 */
[----:B----4-:R-:W-:-:S03]  /*b890*/  IMAD.WIDE R64, R4, 0x2, R114 ;  /* 0x0000000204407825 */ /* 0x010fc600078e0272 */
[----:B------:R4:W2:Y:S01]  /*b8a0*/  LDG.E.U16 R80, [R56.64] ;  /* 0x0000000438507981 */ /* 0x0008a2000c1e1500 */
[----:B0-----:R-:W-:-:S03]  /*b8b0*/  IMAD.WIDE R58, R4, 0x2, R50 ;  /* 0x00000002043a7825 */ /* 0x001fc600078e0232 */
[----:B------:R-:W2:Y:S01]  /*b8c0*/  LDL.64 R50, [R1+0x370] ;  /* 0x0003700001327983 */ /* 0x000ea20000100a00 */
[----:B-1----:R-:W-:-:S03]  /*b8d0*/  IMAD.WIDE R60, R4, 0x2, R70 ;  /* 0x00000002043c7825 */ /* 0x002fc600078e0246 */
[----:B------:R-:W2:Y:S04]  /*b8e0*/  LDL.64 R70, [R1+0x350] ;  /* 0x0003500001467983 */ /* 0x000ea80000100a00 */
[----:B------:R0:W2:Y:S04]  /*b8f0*/  LDG.E.U16 R81, [R58.64] ;  /* 0x000000043a517981 */ /* 0x0000a8000c1e1500 */
[----:B------:R1:W2:Y:S04]  /*b900*/  LDG.E.U16 R198, [R64.64] ;  /* 0x0000000440c67981 */ /* 0x0002a8000c1e1500 */
[----:B------:R-:W2:Y:S01]  /*b910*/  LDL.64 R114, [R1+0x348] ;  /* 0x0003480001727983 */ /* 0x000ea20000100a00 */
[----:B0-----:R-:W-:-:S03]  /*b920*/  IMAD.WIDE R58, R4, 0x2, R74 ;  /* 0x00000002043a7825 */ /* 0x001fc600078e024a */
[----:B------:R-:W2:Y:S01]  /*b930*/  LDL.64 R74, [R1+0x340] ;  /* 0x00034000014a7983 */ /* 0x000ea20000100a00 */
[----:B-1----:R-:W-:-:S03]  /*b940*/  IMAD.WIDE R64, R4, 0x2, R82 ;  /* 0x0000000204407825 */ /* 0x002fc600078e0252 */
[----:B------:R2:W2:Y:S01]  /*b950*/  LDG.E.U16 R82, [R60.64] ;  /* 0x000000043c527981 */ /* 0x0004a2000c1e1500 */
[----:B----4-:R-:W-:-:S03]  /*b960*/  IMAD.WIDE R56, R4, 0x2, R112 ;  /* 0x0000000204387825 */ /* 0x010fc600078e0270 */
[----:B------:R0:W4:Y:S04]  /*b970*/  LDG.E.U16 R138, [R64.64] ;  /* 0x00000004408a7981 */ /* 0x000128000c1e1500 */
[----:B------:R1:W4:Y:S04]  /*b980*/  LDG.E.U16 R112, [R58.64] ;  /* 0x000000043a707981 */ /* 0x000328000c1e1500 */
[----:B------:R3:W4:Y:S01]  /*b990*/  LDG.E.U16 R199, [R56.64] ;  /* 0x0000000438c77981 */ /* 0x000722000c1e1500 */
[----:B0-----:R-:W-:-:S03]  /*b9a0*/  IMAD.WIDE R64, R4, 0x2, R90 ;  /* 0x0000000204407825 */ /* 0x001fc600078e025a */
[----:B------:R-:W4:Y:S01]  /*b9b0*/  LDL.64 R90, [R1+0x330] ;  /* 0x00033000015a7983 */ /* 0x000f220000100a00 */
[----:B---3--:R-:W-:-:S03]  /*b9c0*/  IMAD.WIDE R56, R4, 0x2, R48 ;  /* 0x0000000204387825 */ /* 0x008fc600078e0230 */
[----:B------:R0:W3:Y:S04]  /*b9d0*/  LDG.E.U16 R48, [R62.64] ;  /* 0x000000043e307981 */ /* 0x0000e8000c1e1500 */
[----:B------:R1:W3:Y:S01]  /*b9e0*/  LDG.E.U16 R49, [R64.64] ;  /* 0x0000000440317981 */ /* 0x0002e2000c1e1500 */
[----:B--2---:R-:W-:-:S03]  /*b9f0*/  IMAD.WIDE R60, R4, 0x2, R78 ;  /* 0x00000002043c7825 */ /* 0x004fc600078e024e */
[----:B------:R-:W2:Y:S01]  /*ba00*/  LDL.64 R78, [R1+0x308] ;  /* 0x00030800014e7983 */ /* 0x000ea20000100a00 */
[----:B0-----:R-:W-:-:S03]  /*ba10*/  IMAD.WIDE R62, R4, 0x2, R88 ;  /* 0x00000002043e7825 */ /* 0x001fc600078e0258 */
[----:B------:R-:W3:Y:S04]  /*ba20*/  LDL.64 R88, [R1+0x328] ;  /* 0x0003280001587983 */ /* 0x000ee80000100a00 */
[----:B------:R0:W3:Y:S04]  /*ba30*/  LDG.E.U16 R139, [R56.64] ;  /* 0x00000004388b7981 */ /* 0x0000e8000c1e1500 */
[----:B------:R0:W3:Y:S01]  /*ba40*/  LDG.E.U16 R113, [R60.64] ;  /* 0x000000043c717981 */ /* 0x0000e2000c1e1500 */
[----:B-1----:R-:W-:-:S03]  /*ba50*/  IMAD.WIDE R58, R4, 0x2, R76 ;  /* 0x00000002043a7825 */ /* 0x002fc600078e024c */
[----:B------:R1:W3:Y:S04]  /*ba60*/  LDG.E.U16 R83, [R62.64] ;  /* 0x000000043e537981 */ /* 0x0002e8000c1e1500 */
[----:B------:R-:W3:Y:S01]  /*ba70*/  LDL.64 R76, [R1+0x320] ;  /* 0x00032000014c7983 */ /* 0x000ee20000100a00 */
[----:B------:R-:W-:-:S03]  /*ba80*/  IMAD.WIDE R64, R4, 0x2, R68 ;  /* 0x0000000204407825 */ /* 0x000fc600078e0244 */
[----:B------:R-:W3:Y:S04]  /*ba90*/  LDL.64 R68, [R1+0x300] ;  /* 0x0003000001447983 */ /* 0x000ee80000100a00 */
[----:B------:R0:W3:Y:S04]  /*baa0*/  LDG.E.U16 R140, [R58.64] ;  /* 0x000000043a8c7981 */ /* 0x0000e8000c1e1500 */
[----:B------:R1:W3:Y:S01]  /*bab0*/  LDG.E.U16 R188, [R64.64] ;  /* 0x0000000440bc7981 */ /* 0x0002e2000c1e1500 */
[----:B0-----:R-:W-:-:S03]  /*bac0*/  IMAD.WIDE R58, R4, 0x2, R70 ;  /* 0x00000002043a7825 */ /* 0x001fc600078e0246 */
[----:B------:R-:W3:Y:S01]  /*bad0*/  LDL.64 R70, [R1+0x2f8] ;  /* 0x0002f80001467983 */ /* 0x000ee20000100a00 */
[----:B-1----:R-:W-:-:S03]  /*bae0*/  IMAD.WIDE R64, R4, 0x2, R74 ;  /* 0x0000000204407825 */ /* 0x002fc600078e024a */
[----:B------:R-:W3:Y:S01]  /*baf0*/  LDL.64 R74, [R1+0x2e0] ;  /* 0x0002e000014a7983 */ /* 0x000ee20000100a00 */
[----:B------:R-:W-:-:S03]  /*bb00*/  IMAD.WIDE R56, R4, 0x2, R50 ;  /* 0x0000000204387825 */ /* 0x000fc600078e0232 */
[----:B------:R3:W3:Y:S01]  /*bb10*/  LDG.E.U16 R51, [R58.64] ;  /* 0x000000043a337981 */ /* 0x0006e2000c1e1500 */
[----:B------:R-:W-:-:S03]  /*bb20*/  IMAD.WIDE R60, R4, 0x2, R126 ;  /* 0x00000002043c7825 */ /* 0x000fc600078e027e */
[----:B------:R0:W3:Y:S01]  /*bb30*/  LDG.E.U16 R50, [R56.64] ;  /* 0x0000000438327981 */ /* 0x0000e2000c1e1500 */
[----:B------:R-:W-:-:S03]  /*bb40*/  IMAD.WIDE R62, R4, 0x2, R142 ;  /* 0x00000002043e7825 */ /* 0x000fc600078e028e */
[----:B------:R4:W3:Y:S04]  /*bb50*/  LDG.E.U16 R141, [R60.64] ;  /* 0x000000043c8d7981 */ /* 0x0008e8000c1e1500 */
[----:B------:R-:W3:Y:S01]  /*bb60*/  LDL.64 R126, [R1+0x2d0] ;  /* 0x0002d000017e7983 */ /* 0x000ee20000100a00 */
[----:B0-----:R-:W-:-:S03]  /*bb70*/  IMAD.WIDE R56, R4, 0x2, R114 ;  /* 0x0000000204387825 */ /* 0x001fc600078e0272 */
[----:B------:R0:W3:Y:S01]  /*bb80*/  LDG.E.U16 R114, [R62.64] ;  /* 0x000000043e727981 */ /* 0x0000e2000c1e1500 */
[----:B----4-:R-:W-:-:S03]  /*bb90*/  IMAD.WIDE R60, R4, 0x2, R90 ;  /* 0x00000002043c7825 */ /* 0x010fc600078e025a */
[----:B------:R1:W4:Y:S04]  /*bba0*/  LDG.E.U16 R189, [R56.64] ;  /* 0x0000000438bd7981 */ /* 0x000328000c1e1500 */
[----:B------:R-:W4:Y:S01]  /*bbb0*/  LDL.64 R90, [R1+0x2c8] ;  /* 0x0002c800015a7983 */ /* 0x000f220000100a00 */
[----:B0-----:R-:W-:-:S03]  /*bbc0*/  IMAD.WIDE R62, R4, 0x2, R124 ;  /* 0x00000002043e7825 */ /* 0x001fc600078e027c */
[----:B------:R2:W4:Y:S04]  /*bbd0*/  LDG.E.U16 R124, [R60.64] ;  /* 0x000000043c7c7981 */ /* 0x000528000c1e1500 */
[----:B------:R0:W4:Y:S04]  /*bbe0*/  LDG.E.U16 R115, [R64.64] ;  /* 0x0000000440737981 */ /* 0x000128000c1e1500 */
[----:B------:R1:W4:Y:S01]  /*bbf0*/  LDG.E.U16 R142, [R62.64] ;  /* 0x000000043e8e7981 */ /* 0x000322000c1e1500 */
[----:B0-----:R-:W-:-:S03]  /*bc00*/  IMAD.WIDE R64, R4, 0x2, R152 ;  /* 0x0000000204407825 */ /* 0x001fc600078e0298 */
[----:B------:R-:W4:Y:S01]  /*bc10*/  LDL.64 R152, [R1+0x280] ;  /* 0x0002800001987983 */ /* 0x000f220000100a00 */
[----:B--2---:R-:W-:-:S03]  /*bc20*/  IMAD.WIDE R60, R4, 0x2, R78 ;  /* 0x00000002043c7825 */ /* 0x004fc600078e024e */
[----:B------:R0:W2:Y:S01]  /*bc30*/  LDG.E.U16 R143, [R64.64] ;  /* 0x00000004408f7981 */ /* 0x0000a2000c1e1500 */
[----:B---3--:R-:W-:-:S03]  /*bc40*/  IMAD.WIDE R58, R4, 0x2, R88 ;  /* 0x00000002043a7825 */ /* 0x008fc600078e0258 */
[----:B------:R-:W3:Y:S04]  /*bc50*/  LDL.64 R78, [R1+0x2b8] ;  /* 0x0002b800014e7983 */ /* 0x000ee80000100a00 */
[----:B------:R0:W2:Y:S04]  /*bc60*/  LDG.E.U16 R190, [R58.64] ;  /* 0x000000043abe7981 */ /* 0x0000a8000c1e1500 */
[----:B------:R0:W2:Y:S01]  /*bc70*/  LDG.E.U16 R191, [R60.64] ;  /* 0x000000043cbf7981 */ /* 0x0000a2000c1e1500 */
[----:B-1----:R-:W-:-:S03]  /*bc80*/  IMAD.WIDE R56, R4, 0x2, R76 ;  /* 0x0000000204387825 */ /* 0x002fc600078e024c */
[----:B------:R-:W2:Y:S01]  /*bc90*/  LDL.64 R76, [R1+0x2c0] ;  /* 0x0002c000014c7983 */ /* 0x000ea20000100a00 */
[----:B0-----:R-:W-:-:S03]  /*bca0*/  IMAD.WIDE R58, R4, 0x2, R68 ;  /* 0x00000002043a7825 */ /* 0x001fc600078e0244 */
[----:B------:R-:W2:Y:S04]  /*bcb0*/  LDL.64 R68, [R1+0x2a0] ;  /* 0x0002a00001447983 */ /* 0x000ea80000100a00 */
[----:B------:R0:W2:Y:S01]  /*bcc0*/  LDG.E.U16 R88, [R56.64] ;  /* 0x0000000438587981 */ /* 0x0000a2000c1e1500 */
[----:B------:R-:W-:-:S03]  /*bcd0*/  IMAD.WIDE R62, R4, 0x2, R144 ;  /* 0x00000002043e7825 */ /* 0x000fc600078e0290 */
[----:B------:R1:W2:Y:S01]  /*bce0*/  LDG.E.U16 R89, [R58.64] ;  /* 0x000000043a597981 */ /* 0x0002a2000c1e1500 */
[----:B------:R-:W-:-:S03]  /*bcf0*/  IMAD.WIDE R64, R4, 0x2, R150 ;  /* 0x0000000204407825 */ /* 0x000fc600078e0296 */
[----:B------:R1:W2:Y:S01]  /*bd00*/  LDG.E.U16 R125, [R62.64] ;  /* 0x000000043e7d7981 */ /* 0x0002a2000c1e1500 */
[----:B0-----:R-:W-:-:S03]  /*bd10*/  IMAD.WIDE R56, R4, 0x2, R70 ;  /* 0x0000000204387825 */ /* 0x001fc600078e0246 */
[----:B------:R-:W2:Y:S04]  /*bd20*/  LDL.64 R150, [R1+0x268] ;  /* 0x0002680001967983 */ /* 0x000ea80000100a00 */
[----:B------:R-:W2:Y:S01]  /*bd30*/  LDL.64 R70, [R1+0x290] ;  /* 0x0002900001467983 */ /* 0x000ea20000100a00 */
[----:B------:R-:W-:-:S03]  /*bd40*/  IMAD.WIDE R60, R4, 0x2, R74 ;  /* 0x00000002043c7825 */ /* 0x000fc600078e024a */
[----:B------:R4:W2:Y:S04]  /*bd50*/  LDG.E.U16 R144, [R56.64] ;  /* 0x0000000438907981 */ /* 0x0008a8000c1e1500 */
[----:B------:R-:W2:Y:S01]  /*bd60*/  LDL.64 R74, [R1+0x278] ;  /* 0x00027800014a7983 */ /* 0x000ea20000100a00 */
[----:B-1----:R-:W-:-:S03]  /*bd70*/  IMAD.WIDE R62, R4, 0x2, R148 ;  /* 0x00000002043e7825 */ /* 0x002fc600078e0294 */
[----:B------:R-:W2:Y:S04]  /*bd80*/  LDL.64 R148, [R1+0x260] ;  /* 0x0002600001947983 */ /* 0x000ea80000100a00 */
[----:B------:R3:W2:Y:S01]  /*bd90*/  LDG.E.U16 R192, [R62.64] ;  /* 0x000000043ec07981 */ /* 0x0006a2000c1e1500 */
[----:B------:R-:W-:-:S03]  /*bda0*/  IMAD.WIDE R58, R4, 0x2, R126 ;  /* 0x00000002043a7825 */ /* 0x000fc600078e027e */
[----:B------:R2:W2:Y:S04]  /*bdb0*/  LDG.E.U16 R126, [R64.64] ;  /* 0x00000004407e7981 */ /* 0x0004a8000c1e1500 */
[----:B------:R0:W2:Y:S01]  /*bdc0*/  LDG.E.U16 R145, [R58.64] ;  /* 0x000000043a917981 */ /* 0x0000a2000c1e1500 */
[----:B----4-:R-:W-:-:S03]  /*bdd0*/  IMAD.WIDE R56, R4, 0x2, R90 ;  /* 0x0000000204387825 */ /* 0x010fc600078e025a */
[----:B------:R1:W4:Y:S04]  /*bde0*/  LDG.E.U16 R90, [R60.64] ;  /* 0x000000043c5a7981 */ /* 0x000328000c1e1500 */
[----:B------:R1:W4:Y:S01]  /*bdf0*/  LDG.E.U16 R127, [R56.64] ;  /* 0x00000004387f7981 */ /* 0x000322000c1e1500 */
[----:B0-----:R-:W-:-:S03]  /*be00*/  IMAD.WIDE R58, R4, 0x2, R160 ;  /* 0x00000002043a7825 */ /* 0x001fc600078e02a0 */
[----:B------:R-:W4:Y:S04]  /*be10*/  LDL.64 R160, [R1+0x240] ;  /* 0x0002400001a07983 */ /* 0x000f280000100a00 */
[----:B------:R0:W4:Y:S02]  /*be20*/  LDG.E.U16 R84, [R58.64] ;  /* 0x000000043a547981 */ /* 0x000124000c1e1500 */
[C---:B0-----:R-:W-:Y:S02]  /*be30*/  IMAD.WIDE R58, R4.reuse, 0x2, R152 ;  /* 0x00000002043a7825 */ /* 0x041fe400078e0298 */
[----:B------:R-:W4:Y:S02]  /*be40*/  LDL.64 R152, [R1+0x220] ;  /* 0x0002200001987983 */ /* 0x000f240000100a00 */
[----:B---3--:R-:W-:-:S02]  /*be50*/  IMAD.WIDE R62, R4, 0x2, R78 ;  /* 0x00000002043e7825 */ /* 0x008fc400078e024e */
[----:B------:R0:W3:Y:S04]  /*be60*/  LDG.E.U16 R250, [R58.64] ;  /* 0x000000043afa7981 */ /* 0x0000e8000c1e1500 */
[----:B------:R-:W3:Y:S04]  /*be70*/  LDL.64 R78, [R1+0x250] ;  /* 0x00025000014e7983 */ /* 0x000ee80000100a00 */
[----:B------:R0:W4:Y:S01]  /*be80*/  LDG.E.U16 R91, [R62.64] ;  /* 0x000000043e5b7981 */ /* 0x000122000c1e1500 */
[----:B--2---:R-:W-:-:S03]  /*be90*/  IMAD.WIDE R64, R4, 0x2, R76 ;  /* 0x0000000204407825 */ /* 0x004fc600078e024c */
[----:B------:R-:W2:Y:S01]  /*bea0*/  LDL.64 R76, [R1+0x258] ;  /* 0x00025800014c7983 */ /* 0x000ea20000100a00 */
[----:B-1----:R-:W-:-:S03]  /*beb0*/  IMAD.WIDE R56, R4, 0x2, R68 ;  /* 0x0000000204387825 */ /* 0x002fc600078e0244 */
[----:B------:R-:W4:Y:S04]  /*bec0*/  LDL.64 R68, [R1+0x248] ;  /* 0x0002480001447983 */ /* 0x000f280000100a00 */
[----:B------:R1:W4:Y:S04]  /*bed0*/  LDG.E.U16 R193, [R64.64] ;  /* 0x0000000440c17981 */ /* 0x000328000c1e1500 */
[----:B------:R0:W4:Y:S02]  /*bee0*/  LDG.E.U16 R194, [R56.64] ;  /* 0x0000000438c27981 */ /* 0x000124000c1e1500 */
[----:B0-----:R-:W-:-:S02]  /*bef0*/  IMAD.WIDE R62, R4, 0x2, R70 ;  /* 0x00000002043e7825 */ /* 0x001fc400078e0246 */
[----:B------:R-:W4:Y:S02]  /*bf00*/  LDL.64 R70, [R1+0x230] ;  /* 0x0002300001467983 */ /* 0x000f240000100a00 */
[C---:B-1----:R-:W-:Y:S02]  /*bf10*/  IMAD.WIDE R64, R4.reuse, 0x2, R154 ;  /* 0x0000000204407825 */ /* 0x042fe400078e029a */
[----:B------:R-:W4:Y:S04]  /*bf20*/  LDL.64 R154, [R1+0x238] ;  /* 0x00023800019a7983 */ /* 0x000f280000100a00 */
[----:B------:R0:W4:Y:S01]  /*bf30*/  LDG.E.U16 R92, [R64.64] ;  /* 0x00000004405c7981 */ /* 0x000122000c1e1500 */
[----:B------:R-:W-:-:S03]  /*bf40*/  IMAD.WIDE R60, R4, 0x2, R162 ;  /* 0x00000002043c7825 */ /* 0x000fc600078e02a2 */
[----:B------:R1:W4:Y:S01]  /*bf50*/  LDG.E.U16 R252, [R62.64] ;  /* 0x000000043efc7981 */ /* 0x000322000c1e1500 */
[----:B------:R-:W-:-:S03]  /*bf60*/  IMAD.WIDE R56, R4, 0x2, R74 ;  /* 0x0000000204387825 */ /* 0x000fc600078e024a */
[----:B------:R-:W4:Y:S01]  /*bf70*/  LDL.64 R74, [R1+0x218] ;  /* 0x00021800014a7983 */ /* 0x000f220000100a00 */
[----:B0-----:R-:W-:-:S03]  /*bf80*/  IMAD.WIDE R64, R4, 0x2, R156 ;  /* 0x0000000204407825 */ /* 0x001fc600078e029c */
[----:B------:R-:W4:Y:S04]  /*bf90*/  LDL.64 R156, [R1+0x208] ;  /* 0x00020800019c7983 */ /* 0x000f280000100a00 */
[----:B------:R0:W4:Y:S01]  /*bfa0*/  LDG.E.U16 R146, [R60.64] ;  /* 0x000000043c927981 */ /* 0x000122000c1e1500 */
[----:B-1----:R-:W-:-:S03]  /*bfb0*/  IMAD.WIDE R62, R4, 0x2, R150 ;  /* 0x00000002043e7825 */ /* 0x002fc600078e0296 */
[----:B------:R3:W4:Y:S04]  /*bfc0*/  LDG.E.U16 R249, [R56.64] ;  /* 0x0000000438f97981 */ /* 0x000728000c1e1500 */
[----:B------:R4:W4:Y:S01]  /*bfd0*/  LDG.E.U16 R247, [R62.64] ;  /* 0x000000043ef77981 */ /* 0x000922000c1e1500 */
[----:B0-----:R-:W-:-:S03]  /*bfe0*/  IMAD.WIDE R60, R4, 0x2, R158 ;  /* 0x00000002043c7825 */ /* 0x001fc600078e029e */
[----:B------:R-:W4:Y:S04]  /*bff0*/  LDL.64 R158, [R1+0x228] ;  /* 0x00022800019e7983 */ /* 0x000f280000100a00 */
[----:B------:R0:W4:Y:S04]  /*c000*/  LDG.E.U16 R251, [R60.64] ;  /* 0x000000043cfb7981 */ /* 0x000128000c1e1500 */
[----:B------:R1:W4:Y:S04]  /*c010*/  LDG.E.U16 R248, [R64.64] ;  /* 0x0000000440f87981 */ /* 0x000328000c1e1500 */
[----:B------:R-:W4:Y:S01]  /*c020*/  LDL.64 R150, [R1+0x1f8] ;  /* 0x0001f80001967983 */ /* 0x000f220000100a00 */
[----:B0-----:R-:W-:-:S03]  /*c030*/  IMAD.WIDE R60, R4, 0x2, R148 ;  /* 0x00000002043c7825 */ /* 0x001fc600078e0294 */
[----:B------:R-:W4:Y:S04]  /*c040*/  LDL.64 R148, [R1+0x1f0] ;  /* 0x0001f00001947983 */ /* 0x000f280000100a00 */
[----:B-1----:R-:W4:Y:S04]  /*c050*/  LDL.64 R64, [R1+0x1d0] ;  /* 0x0001d00001407983 */ /* 0x002f280000100a00 */
[----:B------:R0:W4:Y:S04]  /*c060*/  LDG.E.U16 R246, [R60.64] ;  /* 0x000000043cf67981 */ /* 0x000128000c1e1500 */
[----:B------:R-:W4:Y:S01]  /*c070*/  LDL.64 R162, [R1+0xf0] ;  /* 0x0000f00001a27983 */ /* 0x000f220000100a00 */
[----:B---3--:R-:W-:-:S03]  /*c080*/  IMAD.WIDE R56, R4, 0x2, R78 ;  /* 0x0000000204387825 */ /* 0x008fc600078e024e */
[----:B------:R-:W3:Y:S04]  /*c090*/  LDL.64 R78, [R1+0x200] ;  /* 0x00020000014e7983 */ /* 0x000ee80000100a00 */
[----:B------:R1:W3:Y:S01]  /*c0a0*/  LDG.E.U16 R238, [R56.64] ;  /* 0x0000000438ee7981 */ /* 0x0002e2000c1e1500 */
[----:B--2---:R-:W-:-:S03]  /*c0b0*/  IMAD.WIDE R58, R4, 0x2, R76 ;  /* 0x00000002043a7825 */ /* 0x004fc600078e024c */
[----:B------:R-:W2:Y:S01]  /*c0c0*/  LDL.64 R76, [R1+0x210] ;  /* 0x00021000014c7983 */ /* 0x000ea20000100a00 */
[----:B----4-:R-:W-:-:S03]  /*c0d0*/  IMAD.WIDE R62, R4, 0x2, R68 ;  /* 0x00000002043e7825 */ /* 0x010fc600078e0244 */
[----:B------:R-:W4:Y:S04]  /*c0e0*/  LDL.64 R68, [R1+0x1e8] ;  /* 0x0001e80001447983 */ /* 0x000f280000100a00 */
[----:B------:R0:W4:Y:S04]  /*c0f0*/  LDG.E.U16 R239, [R58.64] ;  /* 0x000000043aef7981 */ /* 0x000128000c1e1500 */
[----:B------:R0:W4:Y:S01]  /*c100*/  LDG.E.U16 R219, [R62.64] ;  /* 0x000000043edb7981 */ /* 0x000122000c1e1500 */
[----:B-1----:R-:W-:-:S03]  /*c110*/  IMAD.WIDE R56, R4, 0x2, R70 ;  /* 0x0000000204387825 */ /* 0x002fc600078e0246 */
[----:B0-----:R-:W4:Y:S04]  /*c120*/  LDL.64 R62, [R1+0x1a8] ;  /* 0x0001a800013e7983 */ /* 0x001f280000100a00 */
[----:B------:R-:W4:Y:S01]  /*c130*/  LDL.64 R70, [R1+0x1d8] ;  /* 0x0001d80001467983 */ /* 0x000f220000100a00 */
[----:B------:R-:W-:-:S03]  /*c140*/  IMAD.WIDE R58, R4, 0x2, R154 ;  /* 0x00000002043a7825 */ /* 0x000fc600078e029a */
[----:B------:R0:W4:Y:S04]  /*c150*/  LDG.E.U16 R216, [R56.64] ;  /* 0x0000000438d87981 */ /* 0x000128000c1e1500 */
[----:B------:R-:W4:Y:S04]  /*c160*/  LDL.64 R154, [R1+0x1e0] ;  /* 0x0001e000019a7983 */ /* 0x000f280000100a00 */
[----:B------:R1:W4:Y:S01]  /*c170*/  LDG.E.U16 R217, [R58.64] ;  /* 0x000000043ad97981 */ /* 0x000322000c1e1500 */
[----:B0-----:R-:W-:-:S03]  /*c180*/  IMAD.WIDE R56, R4, 0x2, R74 ;  /* 0x0000000204387825 */ /* 0x001fc600078e024a */
[----:B------:R-:W4:Y:S01]  /*c190*/  LDL.64 R74, [R1+0x1c0] ;  /* 0x0001c000014a7983 */ /* 0x000f220000100a00 */
[----:B------:R-:W-:-:S03]  /*c1a0*/  IMAD.WIDE R60, R4, 0x2, R160 ;  /* 0x00000002043c7825 */ /* 0x000fc600078e02a0 */
[----:B------:R3:W4:Y:S01]  /*c1b0*/  LDG.E.U16 R209, [R56.64] ;  /* 0x0000000438d17981 */ /* 0x000722000c1e1500 */
[----:B-1----:R-:W-:-:S03]  /*c1c0*/  IMAD.WIDE R58, R4, 0x2, R152 ;  /* 0x00000002043a7825 */ /* 0x002fc600078e0298 */
[----:B------:R-:W4:Y:S04]  /*c1d0*/  LDL.64 R152, [R1+0x1c8] ;  /* 0x0001c80001987983 */ /* 0x000f280000100a00 */
[----:B------:R0:W4:Y:S04]  /*c1e0*/  LDG.E.U16 R210, [R58.64] ;  /* 0x000000043ad27981 */ /* 0x000128000c1e1500 */
[----:B------:R1:W4:Y:S04]  /*c1f0*/  LDG.E.U16 R218, [R60.64] ;  /* 0x000000043cda7981 */ /* 0x000328000c1e1500 */
[----:B------:R-:W4:Y:S01]  /*c200*/  LDL.64 R160, [R1+0x120] ;  /* 0x0001200001a07983 */ /* 0x000f220000100a00 */
[----:B0-----:R-:W-:-:S03]  /*c210*/  IMAD.WIDE R58, R4, 0x2, R156 ;  /* 0x00000002043a7825 */ /* 0x001fc600078e029c */
[----:B------:R-:W4:Y:S01]  /*c220*/  LDL.64 R156, [R1+0x1b0] ;  /* 0x0001b000019c7983 */ /* 0x000f220000100a00 */
[----:B-1----:R-:W-:-:S03]  /*c230*/  IMAD.WIDE R60, R4, 0x2, R158 ;  /* 0x00000002043c7825 */ /* 0x002fc600078e029e */
[----:B------:R0:W4:Y:S04]  /*c240*/  LDG.E.U16 R207, [R58.64] ;  /* 0x000000043acf7981 */ /* 0x000128000c1e1500 */
[----:B------:R2:W4:Y:S04]  /*c250*/  LDG.E.U16 R211, [R60.64] ;  /* 0x000000043cd37981 */ /* 0x000528000c1e1500 */
[----:B------:R-:W4:Y:S01]  /*c260*/  LDL.64 R158, [R1+0xe8] ;  /* 0x0000e800019e7983 */ /* 0x000f220000100a00 */
[----:B0-----:R-:W-:-:S03]  /*c270*/  IMAD.WIDE R58, R4, 0x2, R148 ;  /* 0x00000002043a7825 */ /* 0x001fc600078e0294 */
[----:B------:R-:W4:Y:S04]  /*c280*/  LDL.64 R148, [R1+0x188] ;  /* 0x0001880001947983 */ /* 0x000f280000100a00 */
[----:B------:R0:W4:Y:S01]  /*c290*/  LDG.E.U16 R202, [R58.64] ;  /* 0x000000043aca7981 */ /* 0x000122000c1e1500 */
[----:B---3--:R-:W-:-:S03]  /*c2a0*/  IMAD.WIDE R56, R4, 0x2, R78 ;  /* 0x0000000204387825 */ /* 0x008fc600078e024e */
[----:B------:R-:W3:Y:S04]  /*c2b0*/  LDL.64 R78, [R1+0x1a0] ;  /* 0x0001a000014e7983 */ /* 0x000ee80000100a00 */
[----:B------:R4:W3:Y:S01]  /*c2c0*/  LDG.E.U16 R205, [R56.64] ;  /* 0x0000000438cd7981 */ /* 0x0008e2000c1e1500 */
[----:B--2---:R-:W-:-:S03]  /*c2d0*/  IMAD.WIDE R60, R4, 0x2, R76 ;  /* 0x00000002043c7825 */ /* 0x004fc600078e024c */
[----:B------:R-:W2:Y:S01]  /*c2e0*/  LDL.64 R76, [R1+0x1b8] ;  /* 0x0001b800014c7983 */ /* 0x000ea20000100a00 */
[----:B----4-:R-:W-:-:S03]  /*c2f0*/  IMAD.WIDE R56, R4, 0x2, R68 ;  /* 0x0000000204387825 */ /* 0x010fc600078e0244 */
[----:B------:R-:W4:Y:S04]  /*c300*/  LDL.64 R68, [R1+0x190] ;  /* 0x0001900001447983 */ /* 0x000f280000100a00 */
[----:B------:R1:W3:Y:S04]  /*c310*/  LDG.E.U16 R208, [R60.64] ;  /* 0x000000043cd07981 */ /* 0x0002e8000c1e1500 */
[----:B------:R0:W3:Y:S01]  /*c320*/  LDG.E.U16 R201, [R56.64] ;  /* 0x0000000438c97981 */ /* 0x0000e2000c1e1500 */
[----:B-1----:R-:W-:-:S03]  /*c330*/  IMAD.WIDE R60, R4, 0x2, R150 ;  /* 0x00000002043c7825 */ /* 0x002fc600078e0296 */
[----:B------:R-:W3:Y:S01]  /*c340*/  LDL.64 R150, [R1+0x198] ;  /* 0x0001980001967983 */ /* 0x000ee20000100a00 */
[----:B0-----:R-:W-:-:S03]  /*c350*/  IMAD.WIDE R56, R4, 0x2, R64 ;  /* 0x0000000204387825 */ /* 0x001fc600078e0240 */
[----:B------:R-:W3:Y:S01]  /*c360*/  LDL.64 R64, [R1+0x170] ;  /* 0x0001700001407983 */ /* 0x000ee20000100a00 */
[----:B------:R-:W-:-:S03]  /*c370*/  IMAD.WIDE R58, R4, 0x2, R70 ;  /* 0x00000002043a7825 */ /* 0x000fc600078e0246 */
[----:B------:R0:W3:Y:S04]  /*c380*/  LDG.E.U16 R203, [R60.64] ;  /* 0x000000043ccb7981 */ /* 0x0000e8000c1e1500 */
[----:B------:R-:W3:Y:S04]  /*c390*/  LDL.64 R70, [R1+0x180] ;  /* 0x0001800001467983 */ /* 0x000ee80000100a00 */
[----:B------:R1:W3:Y:S01]  /*c3a0*/  LDG.E.U16 R187, [R58.64] ;  /* 0x000000043abb7981 */ /* 0x0002e2000c1e1500 */
[----:B0-----:R-:W-:-:S03]  /*c3b0*/  IMAD.WIDE R60, R4, 0x2, R154 ;  /* 0x00000002043c7825 */ /* 0x001fc600078e029a */
[----:B------:R-:W3:Y:S04]  /*c3c0*/  LDL.64 R154, [R1+0x178] ;  /* 0x00017800019a7983 */ /* 0x000ee80000100a00 */
[----:B------:R0:W3:Y:S01]  /*c3d0*/  LDG.E.U16 R200, [R60.64] ;  /* 0x000000043cc87981 */ /* 0x0000e2000c1e1500 */
[----:B-1----:R-:W-:-:S03]  /*c3e0*/  IMAD.WIDE R58, R4, 0x2, R74 ;  /* 0x00000002043a7825 */ /* 0x002fc600078e024a */
[----:B------:R-:W3:Y:S04]  /*c3f0*/  LDL.64 R74, [R1+0x168] ;  /* 0x00016800014a7983 */ /* 0x000ee80000100a00 */
[----:B------:R1:W3:Y:S04]  /*c400*/  LDG.E.U16 R184, [R58.64] ;  /* 0x000000043ab87981 */ /* 0x0002e8000c1e1500 */
[----:B------:R2:W3:Y:S01]  /*c410*/  LDG.E.U16 R186, [R56.64] ;  /* 0x0000000438ba7981 */ /* 0x0004e2000c1e1500 */
[----:B-1----:R-:W-:-:S03]  /*c420*/  IMAD.WIDE R58, R4, 0x2, R62 ;  /* 0x00000002043a7825 */ /* 0x002fc600078e023e */
[----:B------:R-:W3:Y:S01]  /*c430*/  LDL.64 R62, [R1+0x150] ;  /* 0x00015000013e7983 */ /* 0x000ee20000100a00 */
[----:B0-----:R-:W-:-:S03]  /*c440*/  IMAD.WIDE R60, R4, 0x2, R152 ;  /* 0x00000002043c7825 */ /* 0x001fc600078e0298 */
[----:B------:R-:W3:Y:S04]  /*c450*/  LDL.64 R152, [R1+0x160] ;  /* 0x0001600001987983 */ /* 0x000ee80000100a00 */
[----:B------:R0:W3:Y:S04]  /*c460*/  LDG.E.U16 R185, [R60.64] ;  /* 0x000000043cb97981 */ /* 0x0000e8000c1e1500 */
[----:B------:R1:W3:Y:S01]  /*c470*/  LDG.E.U16 R181, [R58.64] ;  /* 0x000000043ab57981 */ /* 0x0002e2000c1e1500 */
[----:B0-----:R-:W-:-:S03]  /*c480*/  IMAD.WIDE R60, R4, 0x2, R156 ;  /* 0x00000002043c7825 */ /* 0x001fc600078e029c */
[----:B------:R-:W3:Y:S04]  /*c490*/  LDL.64 R156, [R1+0x100] ;  /* 0x00010000019c7983 */ /* 0x000ee80000100a00 */
[----:B------:R0:W3:Y:S04]  /*c4a0*/  LDG.E.U16 R182, [R60.64] ;  /* 0x000000043cb67981 */ /* 0x0000e8000c1e1500 */
[----:B0-----:R-:W3:Y:S01]  /*c4b0*/  LDL.64 R60, [R1+0x140] ;  /* 0x00014000013c7983 */ /* 0x001ee20000100a00 */
[----:B--2---:R-:W-:-:S03]  /*c4c0*/  IMAD.WIDE R56, R4, 0x2, R76 ;  /* 0x0000000204387825 */ /* 0x004fc600078e024c */
[----:B------:R-:W2:Y:S04]  /*c4d0*/  LDL.64 R76, [R1+0x158] ;  /* 0x00015800014c7983 */ /* 0x000ea80000100a00 */
[----:B------:R3:W2:Y:S01]  /*c4e0*/  LDG.E.U16 R183, [R56.64] ;  /* 0x0000000438b77981 */ /* 0x0006a2000c1e1500 */
[----:B----4-:R-:W-:-:S06]  /*c4f0*/  IMAD.WIDE R68, R4, 0x2, R68 ;  /* 0x0000000204447825 */ /* 0x010fcc00078e0244 */
[----:B------:R0:W4:Y:S01]  /*c500*/  LDG.E.U16 R68, [R68.64] ;  /* 0x0000000444447981 */ /* 0x000122000c1e1500 */
[----:B---3--:R-:W-:-:S03]  /*c510*/  IMAD.WIDE R56, R4, 0x2, R78 ;  /* 0x0000000204387825 */ /* 0x008fc600078e024e */
[----:B------:R-:W3:Y:S04]  /*c520*/  LDL.64 R78, [R1+0x148] ;  /* 0x00014800014e7983 */ /* 0x000ee80000100a00 */
[----:B------:R0:W2:Y:S01]  /*c530*/  LDG.E.U16 R180, [R56.64] ;  /* 0x0000000438b47981 */ /* 0x0000a2000c1e1500 */
[----:B-1----:R-:W-:-:S03]  /*c540*/  IMAD.WIDE R58, R4, 0x2, R150 ;  /* 0x00000002043a7825 */ /* 0x002fc600078e0296 */
[----:B------:R-:W2:Y:S04]  /*c550*/  LDL.64 R150, [R1+0x130] ;  /* 0x0001300001967983 */ /* 0x000ea80000100a00 */
[----:B------:R1:W2:Y:S01]  /*c560*/  LDG.E.U16 R179, [R58.64] ;  /* 0x000000043ab37981 */ /* 0x0002a2000c1e1500 */
[----:B0-----:R-:W-:-:S03]  /*c570*/  IMAD.WIDE R56, R4, 0x2, R148 ;  /* 0x0000000204387825 */ /* 0x001fc600078e0294 */
[----:B------:R-:W2:Y:S04]  /*c580*/  LDL.64 R148, [R1+0x138] ;  /* 0x0001380001947983 */ /* 0x000ea80000100a00 */
[----:B------:R0:W4:Y:S01]  /*c590*/  LDG.E.U16 R69, [R56.64] ;  /* 0x0000000438457981 */ /* 0x000122000c1e1500 */
[----:B------:R-:W-:-:S04]  /*c5a0*/  IMAD.WIDE R70, R4, 0x2, R70 ;  /* 0x0000000204467825 */ /* 0x000fc800078e0246 */
[C---:B-1----:R-:W-:Y:S02]  /*c5b0*/  IMAD.WIDE R58, R4.reuse, 0x2, R154 ;  /* 0x00000002043a7825 */ /* 0x042fe400078e029a */
[----:B------:R1:W4:Y:S02]  /*c5c0*/  LDG.E.U16 R70, [R70.64] ;  /* 0x0000000446467981 */ /* 0x000324000c1e1500 */
[C---:B0-----:R-:W-:Y:S02]  /*c5d0*/  IMAD.WIDE R56, R4.reuse, 0x2, R64 ;  /* 0x0000000204387825 */ /* 0x041fe400078e0240 */
[----:B------:R-:W4:Y:S04]  /*c5e0*/  LDL.64 R154, [R1+0x110] ;  /* 0x00011000019a7983 */ /* 0x000f280000100a00 */
[----:B------:R-:W4:Y:S04]  /*c5f0*/  LDL.64 R64, [R1+0x128] ;  /* 0x0001280001407983 */ /* 0x000f280000100a00 */
[----:B-1----:R0:W4:Y:S01]  /*c600*/  LDG.E.U16 R71, [R58.64] ;  /* 0x000000043a477981 */ /* 0x002122000c1e1500 */
[----:B------:R-:W-:-:S03]  /*c610*/  IMAD.WIDE R74, R4, 0x2, R74 ;  /* 0x00000002044a7825 */ /* 0x000fc600078e024a */
[----:B------:R1:W4:Y:S04]  /*c620*/  LDG.E.U16 R73, [R56.64] ;  /* 0x0000000438497981 */ /* 0x000328000c1e1500 */
[----:B------:R1:W4:Y:S01]  /*c630*/  LDG.E.U16 R74, [R74.64] ;  /* 0x000000044a4a7981 */ /* 0x000322000c1e1500 */
[----:B0-----:R-:W-:-:S03]  /*c640*/  IMAD.WIDE R58, R4, 0x2, R62 ;  /* 0x00000002043a7825 */ /* 0x001fc600078e023e */
[----:B------:R-:W4:Y:S01]  /*c650*/  LDL.64 R62, [R1+0x108] ;  /* 0x00010800013e7983 */ /* 0x000f220000100a00 */
[----:B-1----:R-:W-:-:S03]  /*c660*/  IMAD.WIDE R56, R4, 0x2, R152 ;  /* 0x0000000204387825 */ /* 0x002fc600078e0298 */
[----:B------:R-:W4:Y:S04]  /*c670*/  LDL.64 R152, [R1+0x118] ;  /* 0x0001180001987983 */ /* 0x000f280000100a00 */
[----:B------:R0:W4:Y:S02]  /*c680*/  LDG.E.U16 R75, [R56.64] ;  /* 0x00000004384b7981 */ /* 0x000124000c1e1500 */
[C---:B0-----:R-:W-:Y:S02]  /*c690*/  IMAD.WIDE R56, R4.reuse, 0x2, R60 ;  /* 0x0000000204387825 */ /* 0x041fe400078e023c */
[----:B------:R-:W4:Y:S02]  /*c6a0*/  LDL.64 R60, [R1+0xf8] ;  /* 0x0000f800013c7983 */ /* 0x000f240000100a00 */
[----:B---3--:R-:W-:-:S06]  /*c6b0*/  IMAD.WIDE R78, R4, 0x2, R78 ;  /* 0x00000002044e7825 */ /* 0x008fcc00078e024e */
[----:B------:R0:W3:Y:S04]  /*c6c0*/  LDG.E.U16 R78, [R78.64] ;  /* 0x000000044e4e7981 */ /* 0x0000e8000c1e1500 */
[----:B0-----:R0:W3:Y:S01]  /*c6d0*/  LDG.E.U16 R79, [R56.64] ;  /* 0x00000004384f7981 */ /* 0x0010e2000c1e1500 */
[----:B--2---:R-:W-:-:S06]  /*c6e0*/  IMAD.WIDE R148, R4, 0x2, R148 ;  /* 0x0000000204947825 */ /* 0x004fcc00078e0294 */
[----:B------:R1:W2:Y:S01]  /*c6f0*/  LDG.E.U16 R148, [R148.64] ;  /* 0x0000000494947981 */ /* 0x0002a2000c1e1500 */
[----:B0-----:R-:W-:-:S05]  /*c700*/  IMAD.WIDE R56, R4, 0x2, R150 ;  /* 0x0000000204387825 */ /* 0x001fca00078e0296 */
[----:B-1----:R0:W2:Y:S01]  /*c710*/  LDG.E.U16 R149, [R56.64] ;  /* 0x0000000438957981 */ /* 0x0020a2000c1e1500 */
[----:B----4-:R-:W-:-:S03]  /*c720*/  IMAD.WIDE R150, R4, 0x2, R64 ;  /* 0x0000000204967825 */ /* 0x010fc600078e0240 */
[----:B------:R-:W4:Y:S01]  /*c730*/  LDL.64 R64, [R1+0xe0] ;  /* 0x0000e00001407983 */ /* 0x000f220000100a00 */
[----:B------:R-:W-:-:S03]  /*c740*/  IMAD.WIDE R76, R4, 0x2, R76 ;  /* 0x00000002044c7825 */ /* 0x000fc600078e024c */
[----:B------:R1:W2:Y:S01]  /*c750*/  LDG.E.U16 R150, [R150.64] ;  /* 0x0000000496967981 */ /* 0x0002a2000c1e1500 */
[----:B0-----:R-:W-:-:S03]  /*c760*/  IMAD.WIDE R56, R4, 0x2, R154 ;  /* 0x0000000204387825 */ /* 0x001fc600078e029a */
[----:B------:R0:W2:Y:S01]  /*c770*/  LDG.E.U16 R76, [R76.64] ;  /* 0x000000044c4c7981 */ /* 0x0000a2000c1e1500 */
[----:B------:R-:W-:-:S03]  /*c780*/  IMAD.WIDE R154, R4, 0x2, R62 ;  /* 0x00000002049a7825 */ /* 0x000fc600078e023e */
[----:B------:R-:W2:Y:S01]  /*c790*/  LDL.64 R62, [R1+0xd0] ;  /* 0x0000d000013e7983 */ /* 0x000ea20000100a00 */
[----:B------:R-:W-:-:S03]  /*c7a0*/  IMAD.WIDE R152, R4, 0x2, R152 ;  /* 0x0000000204987825 */ /* 0x000fc600078e0298 */
[----:B0-----:R0:W3:Y:S04]  /*c7b0*/  LDG.E.U16 R77, [R58.64] ;  /* 0x000000043a4d7981 */ /* 0x0010e8000c1e1500 */
[----:B------:R0:W3:Y:S04]  /*c7c0*/  LDG.E.U16 R152, [R152.64] ;  /* 0x0000000498987981 */ /* 0x0000e8000c1e1500 */
[----:B------:R1:W3:Y:S04]  /*c7d0*/  LDG.E.U16 R154, [R154.64] ;  /* 0x000000049a9a7981 */ /* 0x0002e8000c1e1500 */
[----:B0-----:R0:W3:Y:S02]  /*c7e0*/  LDG.E.U16 R153, [R56.64] ;  /* 0x0000000438997981 */ /* 0x0010e4000c1e1500 */
[----:B0-----:R-:W-:-:S04]  /*c7f0*/  IMAD.WIDE R56, R4, 0x2, R156 ;  /* 0x0000000204387825 */ /* 0x001fc800078e029c */
[C---:B------:R-:W-:Y:S01]  /*c800*/  IMAD.WIDE R156, R4.reuse, 0x2, R60 ;  /* 0x00000002049c7825 */ /* 0x040fe200078e023c */
[----:B-1----:R4:W3:Y:S04]  /*c810*/  LDG.E.U16 R155, [R56.64] ;  /* 0x00000004389b7981 */ /* 0x0028e8000c1e1500 */
[----:B------:R-:W3:Y:S01]  /*c820*/  LDL.64 R60, [R1+0xc8] ;  /* 0x0000c800013c7983 */ /* 0x000ee20000100a00 */
[----:B------:R-:W-:-:S03]  /*c830*/  IMAD.WIDE R58, R4, 0x2, R160 ;  /* 0x00000002043a7825 */ /* 0x000fc600078e02a0 */
[----:B------:R-:W3:Y:S01]  /*c840*/  LDL.64 R160, [R1+0xd8] ;  /* 0x0000d80001a07983 */ /* 0x000ee20000100a00 */
[----:B------:R-:W-:-:S03]  /*c850*/  IMAD.WIDE R158, R4, 0x2, R158 ;  /* 0x00000002049e7825 */ /* 0x000fc600078e029e */
[----:B------:R0:W3:Y:S04]  /*c860*/  LDG.E.U16 R151, [R58.64] ;  /* 0x000000043a977981 */ /* 0x0000e8000c1e1500 */
[----:B------:R1:W3:Y:S04]  /*c870*/  LDG.E.U16 R158, [R158.64] ;  /* 0x000000049e9e7981 */ /* 0x0002e8000c1e1500 */
[----:B------:R1:W3:Y:S01]  /*c880*/  LDG.E.U16 R156, [R156.64] ;  /* 0x000000049c9c7981 */ /* 0x0002e2000c1e1500 */
[----:B0-----:R-:W-:-:S05]  /*c890*/  IMAD.WIDE R58, R4, 0x2, R162 ;  /* 0x00000002043a7825 */ /* 0x001fca00078e02a2 */
[----:B-1----:R0:W3:Y:S01]  /*c8a0*/  LDG.E.U16 R157, [R58.64] ;  /* 0x000000043a9d7981 */ /* 0x0020e2000c1e1500 */
[----:B----4-:R-:W-:-:S03]  /*c8b0*/  IMAD.WIDE R56, R4, 0x2, R64 ;  /* 0x0000000204387825 */ /* 0x010fc600078e0240 */
[----:B------:R-:W4:Y:S04]  /*c8c0*/  LDL.64 R64, [R1+0xb0] ;  /* 0x0000b00001407983 */ /* 0x000f280000100a00 */
[----:B------:R2:W4:Y:S02]  /*c8d0*/  LDG.E.U16 R159, [R56.64] ;  /* 0x00000004389f7981 */ /* 0x000524000c1e1500 */
[C---:B--2---:R-:W-:Y:S02]  /*c8e0*/  IMAD.WIDE R56, R4.reuse, 0x2, R62 ;  /* 0x0000000204387825 */ /* 0x044fe400078e023e */
[----:B------:R-:W2:Y:S02]  /*c8f0*/  LDL.64 R62, [R1+0x70] ;  /* 0x00007000013e7983 */ /* 0x000ea40000100a00 */
[----:B---3--:R-:W-:-:S02]  /*c900*/  IMAD.WIDE R162, R4, 0x2, R60 ;  /* 0x0000000204a27825 */ /* 0x008fc400078e023c */
[----:B------:R-:W3:Y:S02]  /*c910*/  LDL.64 R60, [R1+0x98] ;  /* 0x00009800013c7983 */ /* 0x000ee40000100a00 */
[C---:B------:R-:W-:Y:S02]  /*c920*/  IMAD.WIDE R160, R4.reuse, 0x2, R160 ;  /* 0x0000000204a07825 */ /* 0x040fe400078e02a0 */
[----:B------:R1:W3:Y:S02]  /*c930*/  LDG.E.U16 R162, [R162.64] ;  /* 0x00000004a2a27981 */ /* 0x0002e4000c1e1500 */
[C---:B0-----:R-:W-:Y:S02]  /*c940*/  IMAD.WIDE R58, R4.reuse, 0x2, R176 ;  /* 0x00000002043a7825 */ /* 0x041fe400078e02b0 */
[----:B------:R0:W3:Y:S04]  /*c950*/  LDG.E.U16 R160, [R160.64] ;  /* 0x00000004a0a07981 */ /* 0x0000e8000c1e1500 */
[----:B------:R-:W3:Y:S01]  /*c960*/  LDL.64 R176, [R1+0x88] ;  /* 0x0000880001b07983 */ /* 0x000ee20000100a00 */
[----:B------:R-:W-:-:S03]  /*c970*/  IMAD.WIDE R164, R4, 0x2, R164 ;  /* 0x0000000204a47825 */ /* 0x000fc600078e02a4 */
[----:B-1----:R1:W3:Y:S04]  /*c980*/  LDG.E.U16 R163, [R58.64] ;  /* 0x000000043aa37981 */ /* 0x0022e8000c1e1500 */
[----:B0-----:R4:W3:Y:S04]  /*c990*/  LDG.E.U16 R161, [R56.64] ;  /* 0x0000000438a17981 */ /* 0x0018e8000c1e1500 */
[----:B------:R0:W3:Y:S01]  /*c9a0*/  LDG.E.U16 R164, [R164.64] ;  /* 0x00000004a4a47981 */ /* 0x0000e2000c1e1500 */
[----:B------:R-:W-:-:S03]  /*c9b0*/  IMAD.WIDE R166, R4, 0x2, R166 ;  /* 0x0000000204a67825 */ /* 0x000fc600078e02a6 */
[----:B-1----:R-:W1:Y:S04]  /*c9c0*/  LDS R59, [R212.X4+0x8000] ;  /* 0x00800000d43b7984 */ /* 0x002e680000004800 */
[----:B------:R0:W3:Y:S01]  /*c9d0*/  LDG.E.U16 R166, [R166.64] ;  /* 0x00000004a6a67981 */ /* 0x0000e2000c1e1500 */
[----:B----4-:R-:W-:-:S03]  /*c9e0*/  IMAD.WIDE R56, R4, 0x2, R64 ;  /* 0x0000000204387825 */ /* 0x010fc600078e0240 */
[----:B------:R-:W4:Y:S04]  /*c9f0*/  LDL.64 R64, [R1+0x80] ;  /* 0x0000800001407983 */ /* 0x000f280000100a00 */
[----:B0-----:R0:W4:Y:S02]  /*ca00*/  LDG.E.U16 R165, [R56.64] ;  /* 0x0000000438a57981 */ /* 0x001124000c1e1500 */
[----:B0-----:R-:W-:-:S04]  /*ca10*/  IMAD.WIDE R56, R4, 0x2, R168 ;  /* 0x0000000204387825 */ /* 0x001fc800078e02a8 */
[C---:B--2---:R-:W-:Y:S01]  /*ca20*/  IMAD.WIDE R168, R4.reuse, 0x2, R62 ;  /* 0x0000000204a87825 */ /* 0x044fe200078e023e */
[----:B------:R0:W2:Y:S04]  /*ca30*/  LDG.E.U16 R167, [R56.64] ;  /* 0x0000000438a77981 */ /* 0x0000a8000c1e1500 */
[----:B------:R-:W2:Y:S04]  /*ca40*/  LDL.64 R62, [R1+0x78] ;  /* 0x00007800013e7983 */ /* 0x000ea80000100a00 */
[----:B------:R1:W2:Y:S01]  /*ca50*/  LDG.E.U16 R168, [R168.64] ;  /* 0x00000004a8a87981 */ /* 0x0002a2000c1e1500 */
[----:B0-----:R-:W-:-:S05]  /*ca60*/  IMAD.WIDE R56, R4, 0x2, R170 ;  /* 0x0000000204387825 */ /* 0x001fca00078e02aa */
[----:B-1----:R0:W2:Y:S01]  /*ca70*/  LDG.E.U16 R169, [R56.64] ;  /* 0x0000000438a97981 */ /* 0x0020a2000c1e1500 */
[----:B---3--:R-:W-:-:S03]  /*ca80*/  IMAD.WIDE R170, R4, 0x2, R60 ;  /* 0x0000000204aa7825 */ /* 0x008fc600078e023c */
[----:B------:R-:W3:Y:S04]  /*ca90*/  LDL.LU R60, [R1+0x40] ;  /* 0x00004000013c7983 */ /* 0x000ee80000300800 */
[----:B------:R1:W3:Y:S01]  /*caa0*/  LDG.E.U16 R170, [R170.64] ;  /* 0x00000004aaaa7981 */ /* 0x0002e2000c1e1500 */
[----:B0-----:R-:W-:-:S05]  /*cab0*/  IMAD.WIDE R56, R4, 0x2, R176 ;  /* 0x0000000204387825 */ /* 0x001fca00078e02b0 */
[----:B-1----:R2:W3:Y:S01]  /*cac0*/  LDG.E.U16 R171, [R56.64] ;  /* 0x0000000438ab7981 */ /* 0x0024e2000c1e1500 */
[----:B------:R-:W-:-:S04]  /*cad0*/  FADD R58, -R237, R204 ;  /* 0x000000cced3a7221 */ /* 0x000fc80000000100 */
[----:B------:R-:W-:-:S06]  /*cae0*/  FMUL R58, R58, 1.4426950216293334961 ;  /* 0x3fb8aa3b3a3a7820 */ /* 0x000fcc0000400000 */
[----:B------:R-:W3:Y:S01]  /*caf0*/  MUFU.EX2 R58, R58 ;  /* 0x0000003a003a7308 */ /* 0x000ee20000000800 */
[C---:B----4-:R-:W-:Y:S02]  /*cb00*/  IMAD.WIDE R176, R4.reuse, 0x2, R64 ;  /* 0x0000000204b07825 */ /* 0x050fe400078e0240 */
[----:B------:R-:W4:Y:S04]  /*cb10*/  LDL.64 R64, [R1+0x60] ;  /* 0x0000600001407983 */ /* 0x000f280000100a00 */
[----:B------:R-:W4:Y:S04]  /*cb20*/  LDL.LU R61, [R1+0x3c] ;  /* 0x00003c00013d7983 */ /* 0x000f280000300800 */
[----:B------:R0:W4:Y:S01]  /*cb30*/  LDG.E.U16 R176, [R176.64] ;  /* 0x00000004b0b07981 */ /* 0x000122000c1e1500 */
[----:B--2---:R-:W-:-:S03]  /*cb40*/  IMAD.WIDE R56, R4, 0x2, R62 ;  /* 0x0000000204387825 */ /* 0x004fc600078e023e */
[----:B------:R-:W2:Y:S04]  /*cb50*/  LDL.64 R62, [R1+0x58] ;  /* 0x00005800013e7983 */ /* 0x000ea80000100a00 */
[----:B0-----:R0:W2:Y:S01]  /*cb60*/  LDG.E.U16 R177, [R56.64] ;  /* 0x0000000438b17981 */ /* 0x0010a2000c1e1500 */
[----:B---3--:R-:W-:Y:S02]  /*cb70*/  FFMA R60, R58, R60, R59 ;  /* 0x0000003c3a3c7223 */ /* 0x008fe4000000003b */
[----:B0-----:R-:W-:Y:S01]  /*cb80*/  IMAD.WIDE R56, R4, 0x2, R220 ;  /* 0x0000000204387825 */ /* 0x001fe200078e02dc */
[----:B------:R-:W0:Y:S04]  /*cb90*/  LDS R59, [R212.X4+0x8080] ;  /* 0x00808000d43b7984 */ /* 0x000e280000004800 */
[----:B------:R1:W-:Y:S04]  /*cba0*/  STL [R1+0x40], R60 ;  /* 0x0000403c01007387 */ /* 0x0003e80000100800 */
[----:B------:R4:W3:Y:S04]  /*cbb0*/  LDG.E.U16 R178, [R56.64] ;  /* 0x0000000438b27981 */ /* 0x0008e8000c1e1500 */
[----:B-1----:R-:W3:Y:S01]  /*cbc0*/  LDL.LU R60, [R1+0x38] ;  /* 0x00003800013c7983 */ /* 0x002ee20000300800 */
[----:B------:R-:W-:-:S02]  /*cbd0*/  FMUL R96, R58, R96 ;  /* 0x000000603a607220 */ /* 0x000fc40000400000 */
[C---:B------:R-:W-:Y:S02]  /*cbe0*/  FMUL R97, R58.reuse, R97 ;  /* 0x000000613a617220 */ /* 0x040fe40000400000 */
[C---:B------:R-:W-:Y:S02]  /*cbf0*/  FMUL R100, R58.reuse, R100 ;  /* 0x000000643a647220 */ /* 0x040fe40000400000 */
[C---:B------:R-:W-:Y:S02]  /*cc00*/  FMUL R101, R58.reuse, R101 ;  /* 0x000000653a657220 */ /* 0x040fe40000400000 */
[C---:B------:R-:W-:Y:S02]  /*cc10*/  FMUL R20, R58.reuse, R20 ;  /* 0x000000143a147220 */ /* 0x040fe40000400000 */
[C---:B------:R-:W-:Y:S02]  /*cc20*/  FMUL R21, R58.reuse, R21 ;  /* 0x000000153a157220 */ /* 0x040fe40000400000 */
        /* <DEDUP_REMOVED lines=9> */
[----:B------:R-:W-:Y:S02]  /*ccc0*/  FMUL R41, R58, R41 ;  /* 0x000000293a297220 */ /* 0x000fe40000400000 */
[----:B------:R-:W-:Y:S02]  /*ccd0*/  FADD R245, -R233, R5 ;  /* 0x00000005e9f57221 */ /* 0x000fe40000000100 */
[----:B----4-:R-:W-:-:S05]  /*cce0*/  IMAD.WIDE R56, R4, 0x2, R64 ;  /* 0x0000000204387825 */ /* 0x010fca00078e0240 */
[----:B------:R1:W4:Y:S02]  /*ccf0*/  LDG.E.U16 R204, [R56.64] ;  /* 0x0000000438cc7981 */ /* 0x000324000c1e1500 */
[----:B-1----:R-:W-:-:S04]  /*cd00*/  FADD R56, -R236, R206 ;  /* 0x000000ceec387221 */ /* 0x002fc80000000100 */
[----:B------:R-:W-:-:S04]  /*cd10*/  FMUL R56, R56, 1.4426950216293334961 ;  /* 0x3fb8aa3b38387820 */ /* 0x000fc80000400000 */
[----:B------:R2:W0:Y:S02]  /*cd20*/  MUFU.EX2 R58, R56 ;  /* 0x00000038003a7308 */ /* 0x0004240000000800 */
[----:B--2---:R-:W-:-:S05]  /*cd30*/  IMAD.WIDE R56, R4, 0x2, R62 ;  /* 0x0000000204387825 */ /* 0x004fca00078e023e */
[----:B------:R1:W2:Y:S04]  /*cd40*/  LDG.E.U16 R206, [R56.64] ;  /* 0x0000000438ce7981 */ /* 0x0002a8000c1e1500 */
[----:B-1----:R-:W3:Y:S01]  /*cd50*/  LDS R56, [R212.X4+0x8100] ;  /* 0x00810000d4387984 */ /* 0x002ee20000004800 */
[----:B------:R-:W-:Y:S02]  /*cd60*/  FADD R57, -R234, R213 ;  /* 0x000000d5ea397221 */ /* 0x000fe40000000100 */
[----:B0-----:R-:W-:Y:S02]  /*cd70*/  FFMA R61, R58, R61, R59 ;  /* 0x0000003d3a3d7223 */ /* 0x001fe4000000003b */
[----:B------:R-:W-:-:S03]  /*cd80*/  FMUL R57, R57, 1.4426950216293334961 ;  /* 0x3fb8aa3b39397820 */ /* 0x000fc60000400000 */
[----:B------:R0:W-:Y:S01]  /*cd90*/  STL [R1+0x3c], R61 ;  /* 0x00003c3d01007387 */ /* 0x0001e20000100800 */
[----:B------:R-:W1:Y:S03]  /*cda0*/  MUFU.EX2 R59, R57 ;  /* 0x00000039003b7308 */ /* 0x000e660000000800 */
[----:B------:R-:W2:Y:S01]  /*cdb0*/  LDL.LU R5, [R1+0x54] ;  /* 0x0000540001057983 */ /* 0x000ea20000300800 */
[C---:B-1----:R-:W-:Y:S02]  /*cdc0*/  FMUL R65, R59.reuse, R109 ;  /* 0x0000006d3b417220 */ /* 0x042fe40000400000 */
[C---:B0-----:R-:W-:Y:S02]  /*cdd0*/  FMUL R61, R59.reuse, R173 ;  /* 0x000000ad3b3d7220 */ /* 0x041fe40000400000 */
[C---:B------:R-:W-:Y:S02]  /*cde0*/  FMUL R213, R59.reuse, R13 ;  /* 0x0000000d3bd57220 */ /* 0x040fe40000400000 */
[----:B---3--:R-:W-:-:S05]  /*cdf0*/  FFMA R60, R59, R60, R56 ;  /* 0x0000003c3b3c7223 */ /* 0x008fca0000000038 */
[----:B------:R0:W-:Y:S01]  /*ce00*/  STL [R1+0x38], R60 ;  /* 0x0000383c01007387 */ /* 0x0001e20000100800 */
[----:B------:R-:W-:-:S03]  /*ce10*/  FMUL R56, R59, R16 ;  /* 0x000000103b387220 */ /* 0x000fc60000400000 */
[----:B------:R-:W3:Y:S01]  /*ce20*/  LDL.LU R109, [R1] ;  /* 0x00000000016d7983 */ /* 0x000ee20000300800 */
[----:B0-----:R-:W-:-:S03]  /*ce30*/  FMUL R60, R59, R172 ;  /* 0x000000ac3b3c7220 */ /* 0x001fc60000400000 */
[----:B------:R-:W4:Y:S04]  /*ce40*/  LDL.LU R172, [R1+0x8] ;  /* 0x0000080001ac7983 */ /* 0x000f280000300800 */
[----:B------:R-:W4:Y:S04]  /*ce50*/  LDL.LU R173, [R1+0x4] ;  /* 0x0000040001ad7983 */ /* 0x000f280000300800 */
[----:B------:R-:W4:Y:S04]  /*ce60*/  LDL.LU R13, [R1+0x10] ;  /* 0x00001000010d7983 */ /* 0x000f280000300800 */
[----:B------:R-:W4:Y:S01]  /*ce70*/  LDL.LU R16, [R1+0xc] ;  /* 0x00000c0001107983 */ /* 0x000f220000300800 */
        /* <DEDUP_REMOVED lines=16> */
[----:B------:R0:W2:Y:S01]  /*cf80*/  LDS R58, [R212.X4+0x8180] ;  /* 0x00818000d43a7984 */ /* 0x0000a20000004800 */
[----:B------:R-:W-:-:S06]  /*cf90*/  FMUL R245, R245, 1.4426950216293334961 ;  /* 0x3fb8aa3bf5f57820 */ /* 0x000fcc0000400000 */
[----:B------:R-:W1:Y:S01]  /*cfa0*/  MUFU.EX2 R245, R245 ;  /* 0x000000f500f57308 */ /* 0x000e620000000800 */
[----:B0-----:R-:W-:Y:S02]  /*cfb0*/  FMUL R212, R59, R12 ;  /* 0x0000000c3bd47220 */ /* 0x001fe40000400000 */
[----:B------:R-:W-:Y:S01]  /*cfc0*/  FADD R12, -R232, R214 ;  /* 0x000000d6e80c7221 */ /* 0x000fe20000000100 */
[----:B------:R-:W-:-:S03]  /*cfd0*/  F2FP.PACK_AB R240, R240, R72 ;  /* 0x00000048f0f0723e */ /* 0x000fc600000000ff */
[----:B------:R-:W-:-:S04]  /*cfe0*/  FMUL R12, R12, 1.4426950216293334961 ;  /* 0x3fb8aa3b0c0c7820 */ /* 0x000fc80000400000 */
[----:B------:R3:W0:Y:S01]  /*cff0*/  MUFU.EX2 R72, R12 ;  /* 0x0000000c00487308 */ /* 0x0006220000000800 */
[C---:B-1----:R-:W-:Y:S02]  /*d000*/  FMUL R222, R245.reuse, R10 ;  /* 0x0000000af5de7220 */ /* 0x042fe40000400000 */
[C---:B------:R-:W-:Y:S01]  /*d010*/  FMUL R214, R245.reuse, R14 ;  /* 0x0000000ef5d67220 */ /* 0x040fe20000400000 */
[----:B------:R-:W-:Y:S01]  /*d020*/  F2FP.PACK_AB R14, R6, R7 ;  /* 0x00000007060e723e */ /* 0x000fe200000000ff */
[C---:B------:R-:W-:Y:S01]  /*d030*/  FMUL R215, R245.reuse, R15 ;  /* 0x0000000ff5d77220 */ /* 0x040fe20000400000 */
[----:B------:R-:W-:Y:S01]  /*d040*/  F2FP.PACK_AB R15, R224, R0 ;  /* 0x00000000e00f723e */ /* 0x000fe200000000ff */
[----:B--2---:R-:W-:-:S05]  /*d050*/  FFMA R5, R245, R5, R58 ;  /* 0x00000005f5057223 */ /* 0x004fca000000003a */
[----:B------:R1:W-:Y:S04]  /*d060*/  STL [R1+0x54], R5 ;  /* 0x0000540501007387 */ /* 0x0003e80000100800 */
[----:B-1----:R-:W0:Y:S01]  /*d070*/  LDL.LU R5, [R1+0x50] ;  /* 0x0000500001057983 */ /* 0x002e220000300800 */
[----:B---3--:R-:W-:-:S03]  /*d080*/  F2FP.PACK_AB R12, R109, R3 ;  /* 0x000000036d0c723e */ /* 0x008fc600000000ff */
[----:B------:R1:W5:Y:S01]  /*d090*/  LDL.LU R3, [R1+0x9c4] ;  /* 0x0009c40001037983 */ /* 0x0003620000300800 */
[----:B----4-:R-:W-:Y:S02]  /*d0a0*/  F2FP.PACK_AB R10, R16, R13 ;  /* 0x0000000d100a723e */ /* 0x010fe400000000ff */
[----:B------:R-:W-:Y:S02]  /*d0b0*/  F2FP.PACK_AB R13, R228, R2 ;  /* 0x00000002e40d723e */ /* 0x000fe400000000ff */
[----:B------:R1:W5:Y:S04]  /*d0c0*/  LDL.LU R228, [R1+0x9c0] ;  /* 0x0009c00001e47983 */ /* 0x0003680000300800 */
[----:B------:R-:W2:Y:S04]  /*d0d0*/  LDL.LU R2, [R1+0x9bc] ;  /* 0x0009bc0001027983 */ /* 0x000ea80000300800 */
[----:B------:R1:W5:Y:S04]  /*d0e0*/  LDL.LU R6, [R1+0x9b8] ;  /* 0x0009b80001067983 */ /* 0x0003680000300800 */
[----:B------:R1:W5:Y:S04]  /*d0f0*/  LDL.LU R7, [R1+0x9b4] ;  /* 0x0009b40001077983 */ /* 0x0003680000300800 */
[----:B------:R1:W5:Y:S04]  /*d100*/  LDL.LU R224, [R1+0x9b0] ;  /* 0x0009b00001e07983 */ /* 0x0003680000300800 */
[----:B------:R-:W3:Y:S01]  /*d110*/  LDL.LU R0, [R1+0x9ac] ;  /* 0x0009ac0001007983 */ /* 0x000ee20000300800 */
[----:B------:R-:W-:-:S03]  /*d120*/  F2FP.PACK_AB R16, R235, R227 ;  /* 0x000000e3eb10723e */ /* 0x000fc600000000ff */
[----:B------:R-:W4:Y:S04]  /*d130*/  LDL.LU R235, [R1+0x9a8] ;  /* 0x0009a80001eb7983 */ /* 0x000f280000300800 */
[----:B------:R-:W2:Y:S04]  /*d140*/  LDL.LU R227, [R1+0x9a4] ;  /* 0x0009a40001e37983 */ /* 0x000ea80000300800 */
[----:B------:R-:W1:Y:S01]  /*d150*/  S2R R223, SR_TID.X ;  /* 0x0000000000df7919 */ /* 0x000e620000002100 */
[C---:B------:R-:W-:Y:S02]  /*d160*/  FMUL R64, R59.reuse, R108 ;  /* 0x0000006c3b407220 */ /* 0x040fe40000400000 */
[----:B------:R-:W-:Y:S01]  /*d170*/  FMUL R220, R59, R8 ;  /* 0x000000083bdc7220 */ /* 0x000fe20000400000 */
[----:B-1----:R-:W-:-:S05]  /*d180*/  LOP3.LUT R108, R223, 0x1c, RZ, 0xc0, !PT ;  /* 0x0000001cdf6c7812 */ /* 0x002fca00078ec0ff */
[----:B------:R-:W0:Y:S01]  /*d190*/  LDS R8, [R108.X4+0x8200] ;  /* 0x008200006c087984 */ /* 0x000e220000004800 */
[----:B------:R-:W-:Y:S01]  /*d1a0*/  FMUL R57, R59, R17 ;  /* 0x000000113b397220 */ /* 0x000fe20000400000 */
[----:B------:R-:W-:Y:S01]  /*d1b0*/  F2FP.PACK_AB R17, R128, R129 ;  /* 0x000000818011723e */ /* 0x000fe200000000ff */
[----:B------:R-:W-:Y:S01]  /*d1c0*/  FMUL R58, R245, R18 ;  /* 0x00000012f53a7220 */ /* 0x000fe20000400000 */
[----:B------:R-:W-:Y:S01]  /*d1d0*/  F2FP.PACK_AB R244, R244, R117 ;  /* 0x00000075f4f4723e */ /* 0x000fe200000000ff */
[----:B------:R-:W2:Y:S01]  /*d1e0*/  LDL.LU R128, [R1+0x9a0] ;  /* 0x0009a00001807983 */ /* 0x000ea20000300800 */
[----:B------:R-:W-:Y:S01]  /*d1f0*/  F2FP.PACK_AB R241, R241, R116 ;  /* 0x00000074f1f1723e */ /* 0x000fe200000000ff */
[C---:B------:R-:W-:Y:S01]  /*d200*/  FMUL R52, R59.reuse, R52 ;  /* 0x000000343b347220 */ /* 0x040fe20000400000 */
[----:B------:R-:W-:Y:S01]  /*d210*/  F2FP.PACK_AB R18, R130, R131 ;  /* 0x000000838212723e */ /* 0x000fe200000000ff */
[C---:B------:R-:W-:Y:S01]  /*d220*/  FMUL R53, R59.reuse, R53 ;  /* 0x000000353b357220 */ /* 0x040fe20000400000 */
[----:B------:R-:W2:Y:S01]  /*d230*/  LDL.LU R129, [R1+0x99c] ;  /* 0x00099c0001817983 */ /* 0x000ea20000300800 */
[----:B------:R-:W-:-:S02]  /*d240*/  FMUL R221, R59, R9 ;  /* 0x000000093bdd7220 */ /* 0x000fc40000400000 */
[C---:B------:R-:W-:Y:S01]  /*d250*/  FMUL R116, R59.reuse, R104 ;  /* 0x000000683b747220 */ /* 0x040fe20000400000 */
[----:B------:R-:W2:Y:S01]  /*d260*/  LDL.LU R130, [R1+0x998] ;  /* 0x0009980001827983 */ /* 0x000ea20000300800 */
[C---:B------:R-:W-:Y:S02]  /*d270*/  FMUL R117, R59.reuse, R105 ;  /* 0x000000693b757220 */ /* 0x040fe40000400000 */
[C---:B------:R-:W-:Y:S01]  /*d280*/  FMUL R120, R59.reuse, R120 ;  /* 0x000000783b787220 */ /* 0x040fe20000400000 */
[----:B------:R-:W2:Y:S01]  /*d290*/  LDL.LU R131, [R1+0x994] ;  /* 0x0009940001837983 */ /* 0x000ea20000300800 */
[----:B------:R-:W-:Y:S02]  /*d2a0*/  FMUL R121, R59, R121 ;  /* 0x000000793b797220 */ /* 0x000fe40000400000 */
[C---:B------:R-:W-:Y:S01]  /*d2b0*/  FMUL R59, R245.reuse, R19 ;  /* 0x00000013f53b7220 */ /* 0x040fe20000400000 */
        /* <DEDUP_REMOVED lines=8> */
[----:B------:R-:W-:Y:S01]  /*d340*/  LDS R225, [R108.X4+0x8280] ;  /* 0x008280006ce17984 */ /* 0x000fe20000004800 */
[----:B------:R-:W-:-:S02]  /*d350*/  FMUL R63, R245, R175 ;  /* 0x000000aff53f7220 */ /* 0x000fc40000400000 */
[C---:B------:R-:W-:Y:S02]  /*d360*/  FMUL R54, R245.reuse, R54 ;  /* 0x00000036f5367220 */ /* 0x040fe40000400000 */
[C---:B------:R-:W-:Y:S02]  /*d370*/  FMUL R55, R245.reuse, R55 ;  /* 0x00000037f5377220 */ /* 0x040fe40000400000 */
[C---:B------:R-:W-:Y:S02]  /*d380*/  FMUL R223, R245.reuse, R11 ;  /* 0x0000000bf5df7220 */ /* 0x040fe40000400000 */
[C---:B------:R-:W-:Y:S02]  /*d390*/  FMUL R118, R245.reuse, R106 ;  /* 0x0000006af5767220 */ /* 0x040fe40000400000 */
[C---:B------:R-:W-:Y:S02]  /*d3a0*/  FMUL R119, R245.reuse, R107 ;  /* 0x0000006bf5777220 */ /* 0x040fe40000400000 */
[----:B------:R-:W-:-:S02]  /*d3b0*/  FMUL R122, R245, R122 ;  /* 0x0000007af57a7220 */ /* 0x000fc40000400000 */
[----:B------:R-:W-:Y:S02]  /*d3c0*/  FMUL R123, R245, R123 ;  /* 0x0000007bf57b7220 */ /* 0x000fe40000400000 */
[----:B------:R-:W-:Y:S01]  /*d3d0*/  LDS R245, [R108.X4+0x8380] ;  /* 0x008380006cf57984 */ /* 0x000fe20000004800 */
[----:B------:R-:W-:Y:S01]  /*d3e0*/  F2FP.PACK_AB R11, R173, R172 ;  /* 0x000000acad0b723e */ /* 0x000fe200000000ff */
[----:B0-----:R-:W-:-:S05]  /*d3f0*/  FFMA R5, R72, R5, R8 ;  /* 0x0000000548057223 */ /* 0x001fca0000000008 */
[----:B------:R-:W-:Y:S04]  /*d400*/  STL [R1+0x50], R5 ;  /* 0x0000500501007387 */ /* 0x000fe80000100800 */
[----:B------:R-:W-:Y:S04]  /*d410*/  LDS R5, [R108.X4+0x8300] ;  /* 0x008300006c057984 */ /* 0x000fe80000004800 */
[----:B------:R-:W-:Y:S01]  /*d420*/  BAR.SYNC.DEFER_BLOCKING 0x0 ;  /* 0x0000000000007b1d */ /* 0x000fe20000010000 */
[----:B---3--:R-:W-:-:S05]  /*d430*/  LOP3.LUT R8, R0, 0x20, RZ, 0x3c, !PT ;  /* 0x0000002000087812 */ /* 0x008fca00078e3cff */
        /* <DEDUP_REMOVED lines=130> */
[----:B------:R1:W-:Y:S04]  /*dc60*/  STS.U16 [R8+0xff00], R206 ;  /* 0x00ff00ce08007388 */ /* 0x0003e80000000400 */
[----:B----4-:R-:W-:Y:S04]  /*dc70*/  STS [R235+0x10000], R244 ;  /* 0x010000f4eb007388 */ /* 0x010fe80000000800 */
[----:B------:R-:W3:Y:S01]  /*dc80*/  LDL.LU R133, [R1+0x98c] ;  /* 0x00098c0001857983 */ /* 0x000ee20000300800 */
[----:B-1----:R-:W-:-:S03]  /*dc90*/  LOP3.LUT R8, R235, 0x40, RZ, 0x3c, !PT ;  /* 0x00000040eb087812 */ /* 0x002fc600078e3cff */
[----:B------:R-:W-:Y:S04]  /*dca0*/  STS [R235+0x10400], R243 ;  /* 0x010400f3eb007388 */ /* 0x000fe80000000800 */
[----:B------:R-:W-:Y:S04]  /*dcb0*/  STS [R235+0x10800], R242 ;  /* 0x010800f2eb007388 */ /* 0x000fe80000000800 */
[----:B------:R-:W-:Y:S04]  /*dcc0*/  STS [R235+0x10c00], R10 ;  /* 0x010c000aeb007388 */ /* 0x000fe80000000800 */
[----:B------:R-:W-:Y:S04]  /*dcd0*/  STS [R235+0x11000], R12 ;  /* 0x0110000ceb007388 */ /* 0x000fe80000000800 */
[----:B------:R-:W-:Y:S04]  /*dce0*/  STS [R235+0x11400], R14 ;  /* 0x0114000eeb007388 */ /* 0x000fe80000000800 */
[----:B------:R-:W-:Y:S04]  /*dcf0*/  STS [R235+0x11800], R16 ;  /* 0x01180010eb007388 */ /* 0x000fe80000000800 */
[----:B------:R-:W-:Y:S04]  /*dd00*/  STS [R235+0x11c00], R18 ;  /* 0x011c0012eb007388 */ /* 0x000fe80000000800 */
[----:B------:R-:W-:Y:S04]  /*dd10*/  STS [R8+0x10000], R241 ;  /* 0x010000f108007388 */ /* 0x000fe80000000800 */
[----:B------:R1:W-:Y:S04]  /*dd20*/  STS [R8+0x10400], R240 ;  /* 0x010400f008007388 */ /* 0x0003e80000000800 */
[----:B------:R-:W-:Y:S04]  /*dd30*/  STS [R8+0x10800], R9 ;  /* 0x0108000908007388 */ /* 0x000fe80000000800 */
[----:B------:R-:W-:Y:S04]  /*dd40*/  STS [R8+0x10c00], R11 ;  /* 0x010c000b08007388 */ /* 0x000fe80000000800 */
[----:B------:R-:W-:Y:S04]  /*dd50*/  STS [R8+0x11000], R13 ;  /* 0x0110000d08007388 */ /* 0x000fe80000000800 */
[----:B------:R-:W-:Y:S04]  /*dd60*/  STS [R8+0x11400], R15 ;  /* 0x0114000f08007388 */ /* 0x000fe80000000800 */
[----:B------:R-:W-:Y:S04]  /*dd70*/  STS [R8+0x11800], R17 ;  /* 0x0118001108007388 */ /* 0x000fe80000000800 */
[----:B------:R-:W-:Y:S04]  /*dd80*/  STS [R8+0x11c00], R19 ;  /* 0x011c001308007388 */ /* 0x000fe80000000800 */
[----:B------:R-:W-:Y:S01]  /*dd90*/  BAR.SYNC.DEFER_BLOCKING 0x0 ;  /* 0x0000000000007b1d */ /* 0x000fe20000010000 */
[----:B0-----:R-:W-:-:S02]  /*dda0*/  LOP3.LUT R75, R108, 0x7, RZ, 0xc0, !PT ;  /* 0x000000076c4b7812 */ /* 0x001fc400078ec0ff */
[----:B------:R-:W-:-:S03]  /*ddb0*/  SHF.L.U32 R104, R108, 0x7, RZ ;  /* 0x000000076c687819 */ /* 0x000fc600000006ff */
[----:B------:R-:W4:Y:S01]  /*ddc0*/  LDL.LU R134, [R1+0x988] ;  /* 0x0009880001867983 */ /* 0x000f220000300800 */
[----:B------:R-:W-:-:S03]  /*ddd0*/  IMAD.SHL.U32 R75, R75, 0x10, RZ ;  /* 0x000000104b4b7824 */ /* 0x000fc600078e00ff */
[----:B------:R-:W3:Y:S04]  /*dde0*/  LDL.LU R135, [R1+0x984] ;  /* 0x0009840001877983 */ /* 0x000ee80000300800 */
[----:B------:R-:W3:Y:S04]  /*ddf0*/  LDL.LU R136, [R1+0x980] ;  /* 0x0009800001887983 */ /* 0x000ee80000300800 */
[----:B------:R-:W3:Y:S01]  /*de00*/  LDL.LU R137, [R1+0x97c] ;  /* 0x00097c0001897983 */ /* 0x000ee20000300800 */
[----:B------:R-:W-:-:S03]  /*de10*/  LOP3.LUT R75, R75, 0x780, R104, 0xf8, !PT ;  /* 0x000007804b4b7812 */ /* 0x000fc600078ef868 */
[----:B------:R-:W3:Y:S04]  /*de20*/  LDL.LU R138, [R1+0x978] ;  /* 0x00097800018a7983 */ /* 0x000ee80000300800 */
[----:B------:R-:W3:Y:S04]  /*de30*/  LDL.LU R139, [R1+0x974] ;  /* 0x00097400018b7983 */ /* 0x000ee80000300800 */
[----:B------:R-:W3:Y:S04]  /*de40*/  LDL.LU R140, [R1+0x970] ;  /* 0x00097000018c7983 */ /* 0x000ee80000300800 */
[----:B------:R-:W4:Y:S01]  /*de50*/  LDL.LU R141, [R1+0x96c] ;  /* 0x00096c00018d7983 */ /* 0x000f220000300800 */
[----:B------:R-:W-:-:S03]  /*de60*/  LOP3.LUT R75, R75, 0x10, R108, 0x78, !PT ;  /* 0x000000104b4b7812 */ /* 0x000fc600078e786c */
[----:B------:R-:W4:Y:S04]  /*de70*/  LDL.LU R142, [R1+0x968] ;  /* 0x00096800018e7983 */ /* 0x000f280000300800 */
        /* <DEDUP_REMOVED lines=8> */
[----:B--2---:R-:W-:Y:S04]  /*df00*/  LDSM.16.M88.4 R156, [R227+0x8000] ;  /* 0x00800000e39c783b */ /* 0x004fe80000000200 */
[----:B------:R-:W-:Y:S04]  /*df10*/  LDSM.16.M88.4 R160, [R227+0x9000] ;  /* 0x00900000e3a0783b */ /* 0x000fe80000000200 */
[----:B------:R-:W-:Y:S04]  /*df20*/  LDSM.16.M88.4 R164, [R227+0xa000] ;  /* 0x00a00000e3a4783b */ /* 0x000fe80000000200 */
[----:B------:R-:W-:Y:S04]  /*df30*/  LDSM.16.M88.4 R152, [R227+0xb000] ;  /* 0x00b00000e398783b */ /* 0x000fe80000000200 */
[----:B------:R-:W-:Y:S04]  /*df40*/  LDSM.16.M88.4 R148, [R227+0xc000] ;  /* 0x00c00000e394783b */ /* 0x000fe80000000200 */
[----:B------:R-:W-:Y:S04]  /*df50*/  LDSM.16.M88.4 R16, [R227+0xd000] ;  /* 0x00d00000e310783b */ /* 0x000fe80000000200 */
[----:B------:R-:W-:Y:S04]  /*df60*/  LDSM.16.M88.4 R12, [R227+0xe000] ;  /* 0x00e00000e30c783b */ /* 0x000fe80000000200 */
[----:B------:R-:W-:Y:S04]  /*df70*/  LDSM.16.M88.4 R8, [R227+0xf000] ;  /* 0x00f00000e308783b */ /* 0x000fe80000000200 */
[----:B------:R-:W0:Y:S04]  /*df80*/  LDSM.16.M88.4 R68, [R75+0x10800] ;  /* 0x010800004b44783b */ /* 0x000e280000000200 */
[----:B------:R-:W2:Y:S04]  /*df90*/  LDL.LU R47, [R1+0x944] ;  /* 0x00094400012f7983 */ /* 0x000ea80000300800 */
        /* <DEDUP_REMOVED lines=32> */
[----:B------:R-:W2:Y:S01]  /*e1a0*/  LDL.LU R88, [R1+0x8c0] ;  /* 0x0008c00001587983 */ /* 0x000ea20000300800 */
[----:B-1----:R-:W-:-:S03]  /*e1b0*/  FADD R240, -R231, R93 ;  /* 0x0000005de7f07221 */ /* 0x002fc60000000100 */
[----:B------:R-:W2:Y:S01]  /*e1c0*/  LDL.LU R89, [R1+0x8bc] ;  /* 0x0008bc0001597983 */ /* 0x000ea20000300800 */
[----:B------:R-:W-:-:S03]  /*e1d0*/  FADD R74, -R230, R94 ;  /* 0x0000005ee64a7221 */ /* 0x000fc60000000100 */
[----:B------:R-:W2:Y:S01]  /*e1e0*/  LDL.LU R90, [R1+0x8b8] ;  /* 0x0008b800015a7983 */ /* 0x000ea20000300800 */
[----:B0-----:R-:W-:Y:S03]  /*e1f0*/  HMMA.16816.F32 R64, R68, R156, R64 ;  /* 0x0000009c4440723c */ /* 0x001fe60000001840 */
[----:B------:R-:W2:Y:S01]  /*e200*/  LDL.LU R91, [R1+0x8b4] ;  /* 0x0008b400015b7983 */ /* 0x000ea20000300800 */
[----:B------:R-:W-:-:S03]  /*e210*/  FADD R73, -R229, R95 ;  /* 0x0000005fe5497221 */ /* 0x000fc60000000100 */
[----:B------:R-:W2:Y:S01]  /*e220*/  LDL.LU R92, [R1+0x8b0] ;  /* 0x0008b000015c7983 */ /* 0x000ea20000300800 */
[C---:B------:R-:W-:Y:S03]  /*e230*/  HMMA.16816.F32 R60, R68.reuse, R160, R60 ;  /* 0x000000a0443c723c */ /* 0x040fe6000000183c */
[----:B------:R-:W2:Y:S04]  /*e240*/  LDL.LU R93, [R1+0x8ac] ;  /* 0x0008ac00015d7983 */ /* 0x000ea80000300800 */
[----:B------:R-:W2:Y:S01]  /*e250*/  LDL.LU R94, [R1+0x8a8] ;  /* 0x0008a800015e7983 */ /* 0x000ea20000300800 */
[C---:B------:R-:W-:Y:S03]  /*e260*/  HMMA.16816.F32 R52, R68.reuse, R164, R52 ;  /* 0x000000a44434723c */ /* 0x040fe60000001834 */
[----:B------:R-:W-:Y:S04]  /*e270*/  LDSM.16.M88.4 R76, [R75+0x10000] ;  /* 0x010000004b4c783b */ /* 0x000fe80000000200 */
[----:B------:R-:W0:Y:S01]  /*e280*/  LDSM.16.M88.4 R176, [R75+0x11000] ;  /* 0x011000004bb0783b */ /* 0x000e220000000200 */
[C---:B------:R-:W-:Y:S03]  /*e290*/  HMMA.16816.F32 R220, R68.reuse, R152, R220 ;  /* 0x0000009844dc723c */ /* 0x040fe600000018dc */
[----:B------:R-:W2:Y:S04]  /*e2a0*/  LDL.LU R95, [R1+0x8a4] ;  /* 0x0008a400015f7983 */ /* 0x000ea80000300800 */
[----:B------:R-:W2:Y:S01]  /*e2b0*/  LDL R241, [R1+0x898] ;  /* 0x0008980001f17983 */ /* 0x000ea20000100800 */
[C---:B------:R-:W-:Y:S08]  /*e2c0*/  HMMA.16816.F32 R212, R68.reuse, R148, R212 ;  /* 0x0000009444d4723c */ /* 0x040ff000000018d4 */
[C---:B------:R-:W-:Y:S08]  /*e2d0*/  HMMA.16816.F32 R56, R68.reuse, R16, R56 ;  /* 0x000000104438723c */ /* 0x040ff00000001838 */
[C---:B------:R-:W-:Y:S08]  /*e2e0*/  HMMA.16816.F32 R116, R68.reuse, R12, R116 ;  /* 0x0000000c4474723c */ /* 0x040ff00000001874 */
[----:B------:R-:W-:Y:S01]  /*e2f0*/  HMMA.16816.F32 R120, R68, R8, R120 ;  /* 0x000000084478723c */ /* 0x000fe20000001878 */
[----:B------:R1:W0:Y:S04]  /*e300*/  LDSM.16.M88.4 R68, [R75+0x11800] ;  /* 0x011800004b44783b */ /* 0x0002280000000200 */
[----:B-1----:R-:W2:Y:S01]  /*e310*/  LDL R75, [R1+0x89c] ;  /* 0x00089c00014b7983 */ /* 0x002ea20000100800 */
[----:B------:R-:W-:-:S06]  /*e320*/  FMUL R240, R240, 1.4426950216293334961 ;  /* 0x3fb8aa3bf0f07820 */ /* 0x000fcc0000400000 */
[----:B------:R-:W1:Y:S01]  /*e330*/  MUFU.EX2 R240, R240 ;  /* 0x000000f000f07308 */ /* 0x000e620000000800 */
[C---:B------:R-:W-:Y:S02]  /*e340*/  FMUL R128, R72.reuse, R128 ;  /* 0x0000008048807220 */ /* 0x040fe40000400000 */
[C---:B------:R-:W-:Y:S02]  /*e350*/  FMUL R129, R72.reuse, R129 ;  /* 0x0000008148817220 */ /* 0x040fe40000400000 */
[C---:B------:R-:W-:Y:S02]  /*e360*/  FMUL R132, R72.reuse, R132 ;  /* 0x0000008448847220 */ /* 0x040fe40000400000 */
[C---:B---3--:R-:W-:Y:S02]  /*e370*/  FMUL R133, R72.reuse, R133 ;  /* 0x0000008548857220 */ /* 0x048fe40000400000 */
[C---:B------:R-:W-:Y:S02]  /*e380*/  FMUL R136, R72.reuse, R136 ;  /* 0x0000008848887220 */ /* 0x040fe40000400000 */
[----:B------:R-:W-:-:S02]  /*e390*/  FMUL R137, R72, R137 ;  /* 0x0000008948897220 */ /* 0x000fc40000400000 */
[C---:B------:R-:W-:Y:S02]  /*e3a0*/  FMUL R140, R72.reuse, R140 ;  /* 0x0000008c488c7220 */ /* 0x040fe40000400000 */
[----:B----4-:R-:W-:Y:S02]  /*e3b0*/  FMUL R141, R72, R141 ;  /* 0x0000008d488d7220 */ /* 0x010fe40000400000 */
[C---:B-1----:R-:W-:Y:S02]  /*e3c0*/  FMUL R130, R240.reuse, R130 ;  /* 0x00000082f0827220 */ /* 0x042fe40000400000 */
[C---:B------:R-:W-:Y:S02]  /*e3d0*/  FMUL R131, R240.reuse, R131 ;  /* 0x00000083f0837220 */ /* 0x040fe40000400000 */
[C---:B------:R-:W-:Y:S02]  /*e3e0*/  FMUL R134, R240.reuse, R134 ;  /* 0x00000086f0867220 */ /* 0x040fe40000400000 */
[----:B------:R-:W-:-:S02]  /*e3f0*/  FMUL R135, R240, R135 ;  /* 0x00000087f0877220 */ /* 0x000fc40000400000 */
[C---:B------:R-:W-:Y:S02]  /*e400*/  FMUL R138, R240.reuse, R138 ;  /* 0x0000008af08a7220 */ /* 0x040fe40000400000 */
[C---:B------:R-:W-:Y:S02]  /*e410*/  FMUL R139, R240.reuse, R139 ;  /* 0x0000008bf08b7220 */ /* 0x040fe40000400000 */
[C---:B------:R-:W-:Y:S02]  /*e420*/  FMUL R142, R240.reuse, R142 ;  /* 0x0000008ef08e7220 */ /* 0x040fe40000400000 */
[----:B------:R-:W-:Y:S02]  /*e430*/  FMUL R143, R240, R143 ;  /* 0x0000008ff08f7220 */ /* 0x000fe40000400000 */
[C---:B------:R-:W-:Y:S02]  /*e440*/  FMUL R144, R72.reuse, R144 ;  /* 0x0000009048907220 */ /* 0x040fe40000400000 */
[----:B------:R-:W-:-:S02]  /*e450*/  FMUL R145, R72, R145 ;  /* 0x0000009148917220 */ /* 0x000fc40000400000 */
[C---:B------:R-:W-:Y:S02]  /*e460*/  FMUL R146, R240.reuse, R146 ;  /* 0x00000092f0927220 */ /* 0x040fe40000400000 */
[----:B------:R-:W-:Y:S02]  /*e470*/  FMUL R147, R240, R147 ;  /* 0x00000093f0937220 */ /* 0x000fe40000400000 */
[C---:B------:R-:W-:Y:S02]  /*e480*/  FMUL R168, R72.reuse, R44 ;  /* 0x0000002c48a87220 */ /* 0x040fe40000400000 */
[----:B------:R-:W-:Y:S02]  /*e490*/  FMUL R169, R72, R45 ;  /* 0x0000002d48a97220 */ /* 0x000fe40000400000 */
[C---:B------:R-:W-:Y:S01]  /*e4a0*/  FMUL R170, R240.reuse, R46 ;  /* 0x0000002ef0aa7220 */ /* 0x040fe20000400000 */
[C---:B0-----:R-:W-:Y:S08]  /*e4b0*/  HMMA.16816.F32 R128, R176.reuse, R156, R128 ;  /* 0x0000009cb080723c */ /* 0x041ff00000001880 */
[C---:B------:R-:W-:Y:S08]  /*e4c0*/  HMMA.16816.F32 R132, R176.reuse, R160, R132 ;  /* 0x000000a0b084723c */ /* 0x040ff00000001884 */
[C---:B------:R-:W-:Y:S08]  /*e4d0*/  HMMA.16816.F32 R136, R176.reuse, R164, R136 ;  /* 0x000000a4b088723c */ /* 0x040ff00000001888 */
[C---:B------:R-:W-:Y:S08]  /*e4e0*/  HMMA.16816.F32 R140, R176.reuse, R152, R140 ;  /* 0x00000098b08c723c */ /* 0x040ff0000000188c */
[----:B------:R-:W-:Y:S01]  /*e4f0*/  HMMA.16816.F32 R144, R176, R148, R144 ;  /* 0x00000094b090723c */ /* 0x000fe20000001890 */
[----:B--2---:R-:W-:-:S02]  /*e500*/  FMUL R171, R240, R47 ;  /* 0x0000002ff0ab7220 */ /* 0x004fc40000400000 */
[C---:B------:R-:W-:Y:S02]  /*e510*/  FMUL R172, R72.reuse, R48 ;  /* 0x0000003048ac7220 */ /* 0x040fe40000400000 */
[----:B------:R-:W-:Y:S02]  /*e520*/  FMUL R173, R72, R49 ;  /* 0x0000003148ad7220 */ /* 0x000fe40000400000 */
[C---:B------:R-:W-:Y:S02]  /*e530*/  FMUL R174, R240.reuse, R50 ;  /* 0x00000032f0ae7220 */ /* 0x040fe40000400000 */
[----:B------:R-:W-:Y:S02]  /*e540*/  FMUL R175, R240, R51 ;  /* 0x00000033f0af7220 */ /* 0x000fe40000400000 */
[C---:B------:R-:W-:Y:S02]  /*e550*/  FMUL R124, R72.reuse, R124 ;  /* 0x0000007c487c7220 */ /* 0x040fe40000400000 */
[----:B------:R-:W-:-:S02]  /*e560*/  FMUL R125, R72, R125 ;  /* 0x0000007d487d7220 */ /* 0x000fc40000400000 */
[C---:B------:R-:W-:Y:S02]  /*e570*/  FMUL R126, R240.reuse, R126 ;  /* 0x0000007ef07e7220 */ /* 0x040fe40000400000 */
[----:B------:R-:W-:Y:S01]  /*e580*/  FMUL R127, R240, R127 ;  /* 0x0000007ff07f7220 */ /* 0x000fe20000400000 */
[C---:B------:R-:W-:Y:S08]  /*e590*/  HMMA.16816.F32 R168, R176.reuse, R16, R168 ;  /* 0x00000010b0a8723c */ /* 0x040ff000000018a8 */
[C---:B------:R-:W-:Y:S08]  /*e5a0*/  HMMA.16816.F32 R172, R176.reuse, R12, R172 ;  /* 0x0000000cb0ac723c */ /* 0x040ff000000018ac */
[----:B------:R-:W-:Y:S01]  /*e5b0*/  HMMA.16816.F32 R176, R176, R8, R124 ;  /* 0x00000008b0b0723c */ /* 0x000fe2000000187c */
[----:B------:R-:W-:-:S02]  /*e5c0*/  FMUL R74, R74, 1.4426950216293334961 ;  /* 0x3fb8aa3b4a4a7820 */ /* 0x000fc40000400000 */
[----:B------:R-:W-:Y:S02]  /*e5d0*/  FMUL R73, R73, 1.4426950216293334961 ;  /* 0x3fb8aa3b49497820 */ /* 0x000fe40000400000 */
[----:B------:R-:W0:Y:S03]  /*e5e0*/  MUFU.EX2 R239, R74 ;  /* 0x0000004a00ef7308 */ /* 0x000e260000000800 */
[C---:B------:R-:W-:Y:S05]  /*e5f0*/  HMMA.16816.F32 R96, R76.reuse, R156, R96 ;  /* 0x0000009c4c60723c */ /* 0x040fea0000001860 */
[----:B------:R-:W1:Y:S03]  /*e600*/  MUFU.EX2 R238, R73 ;  /* 0x0000004900ee7308 */ /* 0x000e660000000800 */
[C---:B------:R-:W-:Y:S08]  /*e610*/  HMMA.16816.F32 R100, R76.reuse, R160, R100 ;  /* 0x000000a04c64723c */ /* 0x040ff00000001864 */
[C---:B------:R-:W-:Y:S08]  /*e620*/  HMMA.16816.F32 R20, R76.reuse, R164, R20 ;  /* 0x000000a44c14723c */ /* 0x040ff00000001814 */
[C---:B------:R-:W-:Y:S08]  /*e630*/  HMMA.16816.F32 R24, R76.reuse, R152, R24 ;  /* 0x000000984c18723c */ /* 0x040ff00000001818 */
[C---:B------:R-:W-:Y:S08]  /*e640*/  HMMA.16816.F32 R28, R76.reuse, R148, R28 ;  /* 0x000000944c1c723c */ /* 0x040ff0000000181c */
[C---:B------:R-:W-:Y:S08]  /*e650*/  HMMA.16816.F32 R32, R76.reuse, R16, R32 ;  /* 0x000000104c20723c */ /* 0x040ff00000001820 */
[C---:B------:R-:W-:Y:S08]  /*e660*/  HMMA.16816.F32 R36, R76.reuse, R12, R36 ;  /* 0x0000000c4c24723c */ /* 0x040ff00000001824 */
[----:B------:R-:W-:Y:S01]  /*e670*/  HMMA.16816.F32 R40, R76, R8, R40 ;  /* 0x000000084c28723c */ /* 0x000fe20000001828 */
[----:B0-----:R-:W-:-:S02]  /*e680*/  FMUL R180, R239, R84 ;  /* 0x00000054efb47220 */ /* 0x001fc40000400000 */
[C---:B------:R-:W-:Y:S02]  /*e690*/  FMUL R181, R239.reuse, R85 ;  /* 0x00000055efb57220 */ /* 0x040fe40000400000 */
[C---:B-1----:R-:W-:Y:S02]  /*e6a0*/  FMUL R182, R238.reuse, R86 ;  /* 0x00000056eeb67220 */ /* 0x042fe40000400000 */
[C---:B------:R-:W-:Y:S02]  /*e6b0*/  FMUL R183, R238.reuse, R87 ;  /* 0x00000057eeb77220 */ /* 0x040fe40000400000 */
[C---:B------:R-:W-:Y:S02]  /*e6c0*/  FMUL R184, R239.reuse, R80 ;  /* 0x00000050efb87220 */ /* 0x040fe40000400000 */
[----:B------:R-:W-:Y:S02]  /*e6d0*/  FMUL R185, R239, R81 ;  /* 0x00000051efb97220 */ /* 0x000fe40000400000 */
[----:B------:R-:W-:-:S02]  /*e6e0*/  FMUL R186, R238, R82 ;  /* 0x00000052eeba7220 */ /* 0x000fc40000400000 */
[C---:B------:R-:W-:Y:S02]  /*e6f0*/  FMUL R187, R238.reuse, R83 ;  /* 0x00000053eebb7220 */ /* 0x040fe40000400000 */
[C---:B------:R-:W-:Y:S02]  /*e700*/  FMUL R188, R239.reuse, R188 ;  /* 0x000000bcefbc7220 */ /* 0x040fe40000400000 */
        /* <DEDUP_REMOVED lines=20> */
[----:B------:R-:W-:Y:S01]  /*e850*/  FMUL R93, R239, R93 ;  /* 0x0000005def5d7220 */ /* 0x000fe20000400000 */
[----:B------:R-:W-:Y:S01]  /*e860*/  LOP3.LUT R204, R227, 0x40, RZ, 0x3c, !PT ;  /* 0x00000040e3cc7812 */ /* 0x000fe200078e3cff */
[----:B------:R-:W-:Y:S04]  /*e870*/  LDSM.16.M88.4 R104, [R241+0x10000] ;  /* 0x01000000f168783b */ /* 0x000fe80000000200 */
[----:B------:R-:W0:Y:S04]  /*e880*/  LDSM.16.M88.4 R44, [R75+0x10000] ;  /* 0x010000004b2c783b */ /* 0x000e280000000200 */
[----:B------:R-:W1:Y:S04]  /*e890*/  LDSM.16.M88.4 R124, [R75+0x10800] ;  /* 0x010800004b7c783b */ /* 0x000e680000000200 */
[----:B------:R-:W2:Y:S01]  /*e8a0*/  LDSM.16.M88.4 R200, [R75+0x11000] ;  /* 0x011000004bc8783b */ /* 0x000ea20000000200 */
[----:B------:R-:W-:-:S02]  /*e8b0*/  FMUL R94, R238, R94 ;  /* 0x0000005eee5e7220 */ /* 0x000fc40000400000 */
[----:B------:R-:W-:Y:S01]  /*e8c0*/  FMUL R95, R238, R95 ;  /* 0x0000005fee5f7220 */ /* 0x000fe20000400000 */
[C---:B------:R-:W-:Y:S01]  /*e8d0*/  HMMA.16816.F32 R180, R68.reuse, R156, R180 ;  /* 0x0000009c44b4723c */ /* 0x040fe200000018b4 */
[----:B------:R-:W3:Y:S04]  /*e8e0*/  LDSM.16.M88.4 R108, [R75+0x11800] ;  /* 0x011800004b6c783b */ /* 0x000ee80000000200 */
[----:B------:R-:W4:Y:S03]  /*e8f0*/  LDSM.16.M88.4 R84, [R204+0x8000] ;  /* 0x00800000cc54783b */ /* 0x000f260000000200 */
[C---:B------:R-:W-:Y:S01]  /*e900*/  HMMA.16816.F32 R184, R68.reuse, R160, R184 ;  /* 0x000000a044b8723c */ /* 0x040fe200000018b8 */
[----:B------:R-:W1:Y:S04]  /*e910*/  LDSM.16.M88.4 R80, [R204+0x9000] ;  /* 0x00900000cc50783b */ /* 0x000e680000000200 */
[----:B------:R-:W1:Y:S03]  /*e920*/  LDSM.16.M88.4 R76, [R204+0xa000] ;  /* 0x00a00000cc4c783b */ /* 0x000e660000000200 */
[C---:B------:R-:W-:Y:S01]  /*e930*/  HMMA.16816.F32 R188, R68.reuse, R164, R188 ;  /* 0x000000a444bc723c */ /* 0x040fe200000018bc */
[----:B------:R-:W1:Y:S04]  /*e940*/  LDSM.16.M88.4 R72, [R204+0xb000] ;  /* 0x00b00000cc48783b */ /* 0x000e680000000200 */
[----:B------:R-:W4:Y:S03]  /*e950*/  LDL R160, [R1+0x884] ;  /* 0x0008840001a07983 */ /* 0x000f260000100800 */
[----:B------:R-:W-:Y:S08]  /*e960*/  HMMA.16816.F32 R192, R68, R152, R192 ;  /* 0x0000009844c0723c */ /* 0x000ff000000018c0 */
[C---:B0-----:R-:W-:Y:S08]  /*e970*/  HMMA.16816.F32 R96, R44.reuse, R158, R96 ;  /* 0x0000009e2c60723c */ /* 0x041ff00000001860 */
[C---:B------:R-:W-:Y:S08]  /*e980*/  HMMA.16816.F32 R100, R44.reuse, R162, R100 ;  /* 0x000000a22c64723c */ /* 0x040ff00000001864 */
[C---:B------:R-:W-:Y:S08]  /*e990*/  HMMA.16816.F32 R20, R44.reuse, R166, R20 ;  /* 0x000000a62c14723c */ /* 0x040ff00000001814 */
[C---:B------:R-:W-:Y:S08]  /*e9a0*/  HMMA.16816.F32 R24, R44.reuse, R154, R24 ;  /* 0x0000009a2c18723c */ /* 0x040ff00000001818 */
[C---:B------:R-:W-:Y:S08]  /*e9b0*/  HMMA.16816.F32 R28, R44.reuse, R150, R28 ;  /* 0x000000962c1c723c */ /* 0x040ff0000000181c */
[C---:B------:R-:W-:Y:S08]  /*e9c0*/  HMMA.16816.F32 R32, R44.reuse, R18, R32 ;  /* 0x000000122c20723c */ /* 0x040ff00000001820 */
[C---:B------:R-:W-:Y:S08]  /*e9d0*/  HMMA.16816.F32 R36, R44.reuse, R14, R36 ;  /* 0x0000000e2c24723c */ /* 0x040ff00000001824 */
[----:B------:R-:W-:Y:S08]  /*e9e0*/  HMMA.16816.F32 R40, R44, R10, R40 ;  /* 0x0000000a2c28723c */ /* 0x000ff00000001828 */
[C---:B------:R-:W-:Y:S08]  /*e9f0*/  HMMA.16816.F32 R196, R68.reuse, R148, R196 ;  /* 0x0000009444c4723c */ /* 0x040ff000000018c4 */
[C---:B------:R-:W-:Y:S08]  /*ea00*/  HMMA.16816.F32 R112, R68.reuse, R16, R112 ;  /* 0x000000104470723c */ /* 0x040ff00000001870 */
[C---:B------:R-:W-:Y:S08]  /*ea10*/  HMMA.16816.F32 R88, R68.reuse, R12, R88 ;  /* 0x0000000c4458723c */ /* 0x040ff00000001858 */
[----:B------:R-:W-:Y:S01]  /*ea20*/  HMMA.16816.F32 R92, R68, R8, R92 ;  /* 0x00000008445c723c */ /* 0x000fe2000000185c */
[----:B------:R-:W0:Y:S07]  /*ea30*/  LDSM.16.M88.4 R68, [R204+0xc000] ;  /* 0x00c00000cc44783b */ /* 0x000e2e0000000200 */
[C---:B-1----:R-:W-:Y:S01]  /*ea40*/  HMMA.16816.F32 R44, R124.reuse, R158, R64 ;  /* 0x0000009e7c2c723c */ /* 0x042fe20000001840 */
[----:B------:R-:W1:Y:S07]  /*ea50*/  LDSM.16.M88.4 R64, [R204+0xd000] ;  /* 0x00d00000cc40783b */ /* 0x000e6e0000000200 */
[C---:B------:R-:W-:Y:S01]  /*ea60*/  HMMA.16816.F32 R48, R124.reuse, R162, R60 ;  /* 0x000000a27c30723c */ /* 0x040fe2000000183c */
[----:B------:R-:W0:Y:S07]  /*ea70*/  LDSM.16.M88.4 R60, [R204+0xe000] ;  /* 0x00e00000cc3c783b */ /* 0x000e2e0000000200 */
[C---:B------:R-:W-:Y:S01]  /*ea80*/  HMMA.16816.F32 R208, R124.reuse, R18, R56 ;  /* 0x000000127cd0723c */ /* 0x040fe20000001838 */
[----:B------:R2:W0:Y:S07]  /*ea90*/  LDSM.16.M88.4 R56, [R204+0xf000] ;  /* 0x00f00000cc38783b */ /* 0x00042e0000000200 */
[C---:B------:R-:W-:Y:S08]  /*eaa0*/  HMMA.16816.F32 R52, R124.reuse, R166, R52 ;  /* 0x000000a67c34723c */ /* 0x040ff00000001834 */
[C---:B--2---:R-:W-:Y:S01]  /*eab0*/  HMMA.16816.F32 R204, R124.reuse, R14, R116 ;  /* 0x0000000e7ccc723c */ /* 0x044fe20000001874 */
[----:B------:R-:W2:Y:S07]  /*eac0*/  LDSM.16.M88.4 R116, [R241+0x10800] ;  /* 0x01080000f174783b */ /* 0x000eae0000000200 */
[C---:B------:R-:W-:Y:S08]  /*ead0*/  HMMA.16816.F32 R220, R124.reuse, R154, R220 ;  /* 0x0000009a7cdc723c */ /* 0x040ff000000018dc */
[C---:B------:R-:W-:Y:S08]  /*eae0*/  HMMA.16816.F32 R212, R124.reuse, R150, R212 ;  /* 0x000000967cd4723c */ /* 0x040ff000000018d4 */
[----:B------:R-:W-:Y:S01]  /*eaf0*/  HMMA.16816.F32 R120, R124, R10, R120 ;  /* 0x0000000a7c78723c */ /* 0x000fe20000001878 */
[----:B------:R-:W0:Y:S07]  /*eb00*/  LDSM.16.M88.4 R124, [R241+0x11000] ;  /* 0x01100000f17c783b */ /* 0x000e2e0000000200 */
[C---:B------:R-:W-:Y:S08]  /*eb10*/  HMMA.16816.F32 R128, R200.reuse, R158, R128 ;  /* 0x0000009ec880723c */ /* 0x040ff00000001880 */
[C---:B------:R-:W-:Y:S08]  /*eb20*/  HMMA.16816.F32 R132, R200.reuse, R162, R132 ;  /* 0x000000a2c884723c */ /* 0x040ff00000001884 */
[C---:B------:R-:W-:Y:S08]  /*eb30*/  HMMA.16816.F32 R136, R200.reuse, R166, R136 ;  /* 0x000000a6c888723c */ /* 0x040ff00000001888 */
[C---:B------:R-:W-:Y:S08]  /*eb40*/  HMMA.16816.F32 R140, R200.reuse, R154, R140 ;  /* 0x0000009ac88c723c */ /* 0x040ff0000000188c */
[C---:B------:R-:W-:Y:S08]  /*eb50*/  HMMA.16816.F32 R144, R200.reuse, R150, R144 ;  /* 0x00000096c890723c */ /* 0x040ff00000001890 */
[C---:B------:R-:W-:Y:S08]  /*eb60*/  HMMA.16816.F32 R216, R200.reuse, R18, R168 ;  /* 0x00000012c8d8723c */ /* 0x040ff000000018a8 */
[C---:B------:R-:W-:Y:S08]  /*eb70*/  HMMA.16816.F32 R172, R200.reuse, R14, R172 ;  /* 0x0000000ec8ac723c */ /* 0x040ff000000018ac */
[----:B------:R-:W-:Y:S08]  /*eb80*/  HMMA.16816.F32 R176, R200, R10, R176 ;  /* 0x0000000ac8b0723c */ /* 0x000ff000000018b0 */
[C---:B---3--:R-:W-:Y:S08]  /*eb90*/  HMMA.16816.F32 R112, R108.reuse, R18, R112 ;  /* 0x000000126c70723c */ /* 0x048ff00000001870 */
[C---:B------:R-:W-:Y:S08]  /*eba0*/  HMMA.16816.F32 R88, R108.reuse, R14, R88 ;  /* 0x0000000e6c58723c */ /* 0x040ff00000001858 */
[----:B------:R-:W-:Y:S08]  /*ebb0*/  HMMA.16816.F32 R92, R108, R10, R92 ;  /* 0x0000000a6c5c723c */ /* 0x000ff0000000185c */
[C---:B----4-:R-:W-:Y:S08]  /*ebc0*/  HMMA.16816.F32 R96, R104.reuse, R84, R96 ;  /* 0x000000546860723c */ /* 0x050ff00000001860 */
[C---:B------:R-:W-:Y:S08]  /*ebd0*/  HMMA.16816.F32 R100, R104.reuse, R80, R100 ;  /* 0x000000506864723c */ /* 0x040ff00000001864 */
[C---:B------:R-:W-:Y:S08]  /*ebe0*/  HMMA.16816.F32 R20, R104.reuse, R76, R20 ;  /* 0x0000004c6814723c */ /* 0x040ff00000001814 */
[C---:B------:R-:W-:Y:S08]  /*ebf0*/  HMMA.16816.F32 R24, R104.reuse, R72, R24 ;  /* 0x000000486818723c */ /* 0x040ff00000001818 */
[C---:B0-----:R-:W-:Y:S08]  /*ec00*/  HMMA.16816.F32 R28, R104.reuse, R68, R28 ;  /* 0x00000044681c723c */ /* 0x041ff0000000181c */
[C---:B-1----:R-:W-:Y:S08]  /*ec10*/  HMMA.16816.F32 R32, R104.reuse, R64, R32 ;  /* 0x000000406820723c */ /* 0x042ff00000001820 */
[C---:B------:R-:W-:Y:S08]  /*ec20*/  HMMA.16816.F32 R36, R104.reuse, R60, R36 ;  /* 0x0000003c6824723c */ /* 0x040ff00000001824 */
[----:B------:R-:W-:Y:S08]  /*ec30*/  HMMA.16816.F32 R40, R104, R56, R40 ;  /* 0x000000386828723c */ /* 0x000ff00000001828 */
[----:B------:R-:W-:Y:S08]  /*ec40*/  HMMA.16816.F32 R192, R108, R154, R192 ;  /* 0x0000009a6cc0723c */ /* 0x000ff000000018c0 */
[C---:B--2---:R-:W-:Y:S08]  /*ec50*/  HMMA.16816.F32 R44, R116.reuse, R84, R44 ;  /* 0x00000054742c723c */ /* 0x044ff0000000182c */
        /* <DEDUP_REMOVED lines=10> */
[C---:B------:R-:W-:Y:S08]  /*ed00*/  HMMA.16816.F32 R140, R124.reuse, R72, R140 ;  /* 0x000000487c8c723c */ /* 0x040ff0000000188c */
[C---:B------:R-:W-:Y:S08]  /*ed10*/  HMMA.16816.F32 R144, R124.reuse, R68, R144 ;  /* 0x000000447c90723c */ /* 0x040ff00000001890 */
[C---:B------:R-:W-:Y:S08]  /*ed20*/  HMMA.16816.F32 R116, R124.reuse, R64, R216 ;  /* 0x000000407c74723c */ /* 0x040ff000000018d8 */
[C---:B------:R-:W-:Y:S08]  /*ed30*/  HMMA.16816.F32 R152, R124.reuse, R60, R172 ;  /* 0x0000003c7c98723c */ /* 0x040ff000000018ac */
[----:B------:R-:W-:Y:S01]  /*ed40*/  HMMA.16816.F32 R124, R124, R56, R176 ;  /* 0x000000387c7c723c */ /* 0x000fe200000018b0 */
[----:B------:R-:W2:Y:S04]  /*ed50*/  LDL.LU R179, [R1+0x4c] ;  /* 0x00004c0001b37983 */ /* 0x000ea80000300800 */
[----:B------:R-:W3:Y:S04]  /*ed60*/  LDL.LU R178, [R1+0x48] ;  /* 0x0000480001b27983 */ /* 0x000ee80000300800 */
[----:B------:R-:W4:Y:S04]  /*ed70*/  LDL.LU R177, [R1+0x44] ;  /* 0x0000440001b17983 */ /* 0x000f280000300800 */
[----:B------:R-:W4:Y:S01]  /*ed80*/  LDL.LU R176, [R1+0x34] ;  /* 0x0000340001b07983 */ /* 0x000f220000300800 */
[C---:B------:R-:W-:Y:S03]  /*ed90*/  HMMA.16816.F32 R168, R108.reuse, R162, R184 ;  /* 0x000000a26ca8723c */ /* 0x040fe600000018b8 */
[----:B------:R-:W0:Y:S05]  /*eda0*/  LDSM.16.M88.4 R184, [R241+0x11800] ;  /* 0x01180000f1b8783b */ /* 0x000e2a0000000200 */
[C---:B------:R-:W-:Y:S01]  /*edb0*/  HMMA.16816.F32 R180, R108.reuse, R158, R180 ;  /* 0x0000009e6cb4723c */ /* 0x040fe200000018b4 */
[----:B------:R-:W-:Y:S07]  /*edc0*/  LDSM.16.M88.4 R156, [R160+0x11000] ;  /* 0x01100000a09c783b */ /* 0x000fee0000000200 */
[C---:B------:R-:W-:Y:S08]  /*edd0*/  HMMA.16816.F32 R188, R108.reuse, R166, R188 ;  /* 0x000000a66cbc723c */ /* 0x040ff000000018bc */
[----:B------:R-:W-:Y:S01]  /*ede0*/  HMMA.16816.F32 R196, R108, R150, R196 ;  /* 0x000000966cc4723c */ /* 0x000fe200000018c4 */
[----:B------:R-:W1:Y:S04]  /*edf0*/  LDSM.16.M88.4 R108, [R160+0x10000] ;  /* 0x01000000a06c783b */ /* 0x000e680000000200 */
[----:B------:R-:W1:Y:S04]  /*ee00*/  LDSM.16.M88.4 R148, [R160+0x10800] ;  /* 0x01080000a094783b */ /* 0x000e680000000200 */
[----:B------:R-:W1:Y:S01]  /*ee10*/  LDSM.16.M88.4 R160, [R160+0x11800] ;  /* 0x01180000a0a0783b */ /* 0x000e620000000200 */
[C---:B0-----:R-:W-:Y:S08]  /*ee20*/  HMMA.16816.F32 R164, R184.reuse, R84, R180 ;  /* 0x00000054b8a4723c */ /* 0x041ff000000018b4 */
[C---:B------:R-:W-:Y:S08]  /*ee30*/  HMMA.16816.F32 R168, R184.reuse, R80, R168 ;  /* 0x00000050b8a8723c */ /* 0x040ff000000018a8 */
[C---:B------:R-:W-:Y:S08]  /*ee40*/  HMMA.16816.F32 R188, R184.reuse, R76, R188 ;  /* 0x0000004cb8bc723c */ /* 0x040ff000000018bc */
[C---:B------:R-:W-:Y:S08]  /*ee50*/  HMMA.16816.F32 R192, R184.reuse, R72, R192 ;  /* 0x00000048b8c0723c */ /* 0x040ff000000018c0 */
[C---:B------:R-:W-:Y:S08]  /*ee60*/  HMMA.16816.F32 R196, R184.reuse, R68, R196 ;  /* 0x00000044b8c4723c */ /* 0x040ff000000018c4 */
[C---:B------:R-:W-:Y:S08]  /*ee70*/  HMMA.16816.F32 R112, R184.reuse, R64, R112 ;  /* 0x00000040b870723c */ /* 0x040ff00000001870 */
[C---:B------:R-:W-:Y:S08]  /*ee80*/  HMMA.16816.F32 R88, R184.reuse, R60, R88 ;  /* 0x0000003cb858723c */ /* 0x040ff00000001858 */
[----:B------:R-:W-:Y:S07]  /*ee90*/  HMMA.16816.F32 R92, R184, R56, R92 ;  /* 0x00000038b85c723c */ /* 0x000fee000000185c */
[----:B------:R-:W-:Y:S01]  /*eea0*/  MOV R56, 0x40 ;  /* 0x0000004000387802 */ /* 0x000fe20000000f00 */
[C---:B-1----:R-:W-:Y:S08]  /*eeb0*/  HMMA.16816.F32 R96, R108.reuse, R86, R96 ;  /* 0x000000566c60723c */ /* 0x042ff00000001860 */
[----:B------:R-:W-:Y:S01]  /*eec0*/  HMMA.16816.F32 R100, R108, R82, R100 ;  /* 0x000000526c64723c */ /* 0x000fe20000001864 */
[----:B------:R-:W-:-:S02]  /*eed0*/  IMAD R2, R56, c[0x0][0x1a4], R2 ;  /* 0x0000690038027a24 */ /* 0x000fc400078e0202 */
[----:B------:R-:W-:-:S05]  /*eee0*/  IMAD R4, R56, c[0x0][0x1b4], R4 ;  /* 0x00006d0038047a24 */ /* 0x000fca00078e0204 */
[C---:B------:R-:W-:Y:S08]  /*eef0*/  HMMA.16816.F32 R20, R108.reuse, R78, R20 ;  /* 0x0000004e6c14723c */ /* 0x040ff00000001814 */
[C---:B------:R-:W-:Y:S08]  /*ef00*/  HMMA.16816.F32 R24, R108.reuse, R74, R24 ;  /* 0x0000004a6c18723c */ /* 0x040ff00000001818 */
[C---:B------:R-:W-:Y:S08]  /*ef10*/  HMMA.16816.F32 R28, R108.reuse, R70, R28 ;  /* 0x000000466c1c723c */ /* 0x040ff0000000181c */
[C---:B------:R-:W-:Y:S08]  /*ef20*/  HMMA.16816.F32 R32, R108.reuse, R66, R32 ;  /* 0x000000426c20723c */ /* 0x040ff00000001820 */
[C---:B------:R-:W-:Y:S08]  /*ef30*/  HMMA.16816.F32 R36, R108.reuse, R62, R36 ;  /* 0x0000003e6c24723c */ /* 0x040ff00000001824 */
[----:B------:R-:W-:Y:S08]  /*ef40*/  HMMA.16816.F32 R40, R108, R58, R40 ;  /* 0x0000003a6c28723c */ /* 0x000ff00000001828 */
[C---:B------:R-:W-:Y:S08]  /*ef50*/  HMMA.16816.F32 R108, R148.reuse, R86, R44 ;  /* 0x00000056946c723c */ /* 0x040ff0000000182c */
[----:B------:R-:W-:Y:S08]  /*ef60*/  HMMA.16816.F32 R172, R148, R82, R48 ;  /* 0x0000005294ac723c */ /* 0x000ff00000001830 */
[C---:B------:R-:W-:Y:S08]  /*ef70*/  HMMA.16816.F32 R128, R156.reuse, R86, R128 ;  /* 0x000000569c80723c */ /* 0x040ff00000001880 */
[----:B------:R-:W-:Y:S08]  /*ef80*/  HMMA.16816.F32 R132, R156, R82, R132 ;  /* 0x000000529c84723c */ /* 0x000ff00000001884 */
[C---:B------:R-:W-:Y:S08]  /*ef90*/  HMMA.16816.F32 R52, R148.reuse, R78, R52 ;  /* 0x0000004e9434723c */ /* 0x040ff00000001834 */
[C---:B------:R-:W-:Y:S08]  /*efa0*/  HMMA.16816.F32 R8, R148.reuse, R74, R8 ;  /* 0x0000004a9408723c */ /* 0x040ff00000001808 */
[C---:B------:R-:W-:Y:S08]  /*efb0*/  HMMA.16816.F32 R12, R148.reuse, R70, R12 ;  /* 0x00000046940c723c */ /* 0x040ff0000000180c */
[C---:B------:R-:W-:Y:S08]  /*efc0*/  HMMA.16816.F32 R16, R148.reuse, R66, R16 ;  /* 0x000000429410723c */ /* 0x040ff00000001810 */
[C---:B------:R-:W-:Y:S08]  /*efd0*/  HMMA.16816.F32 R104, R148.reuse, R62, R104 ;  /* 0x0000003e9468723c */ /* 0x040ff00000001868 */
[----:B------:R-:W-:Y:S08]  /*efe0*/  HMMA.16816.F32 R120, R148, R58, R120 ;  /* 0x0000003a9478723c */ /* 0x000ff00000001878 */
[----:B------:R-:W-:Y:S01]  /*eff0*/  HMMA.16816.F32 R136, R156, R78, R136 ;  /* 0x0000004e9c88723c */ /* 0x000fe20000001888 */
[----:B--2---:R-:W-:-:S02]  /*f000*/  FFMA R179, R240, R179, R225 ;  /* 0x000000b3f0b37223 */ /* 0x004fc400000000e1 */
[----:B------:R0:W5:Y:S01]  /*f010*/  LDL.LU R225, [R1+0x8a0] ;  /* 0x0008a00001e17983 */ /* 0x0001620000300800 */
[----:B---3--:R-:W-:-:S03]  /*f020*/  FFMA R178, R239, R178, R5 ;  /* 0x000000b2efb27223 */ /* 0x008fc60000000005 */
[----:B------:R0:W-:Y:S01]  /*f030*/  STL [R1+0x4c], R179 ;  /* 0x00004cb301007387 */ /* 0x0001e20000100800 */
[----:B----4-:R-:W-:Y:S01]  /*f040*/  FFMA R177, R238, R177, R245 ;  /* 0x000000b1eeb17223 */ /* 0x010fe200000000f5 */
[----:B------:R-:W-:Y:S02]  /*f050*/  IADD3 R176, R176, 0x40, RZ ;  /* 0x00000040b0b07810 */ /* 0x000fe40007ffe0ff */
[----:B------:R-:W1:Y:S04]  /*f060*/  S2R R5, SR_TID.X ;  /* 0x0000000000057919 */ /* 0x000e680000002100 */
[----:B------:R0:W-:Y:S04]  /*f070*/  STL [R1+0x34], R176 ;  /* 0x000034b001007387 */ /* 0x0001e80000100800 */
        /* <DEDUP_REMOVED lines=9> */
[----:B------:R0:W-:Y:S01]  /*f110*/  STL [R1+0x30], R229 ;  /* 0x000030e501007387 */ /* 0x0001e20000100800 */
[----:B------:R-:W-:Y:S01]  /*f120*/  ISETP.GE.AND P1, PT, R176, c[0x0][0x1d0], PT ;  /* 0x00007400b0007a0c */ /* 0x000fe20003f26270 */
[----:B------:R-:W-:Y:S01]  /*f130*/  HMMA.16816.F32 R140, R156, R74, R140 ;  /* 0x0000004a9c8c723c */ /* 0x000fe2000000188c */
[----:B-1----:R-:W-:-:S04]  /*f140*/  LOP3.LUT R5, R5, 0x7f, RZ, 0xc0, !PT ;  /* 0x0000007f05057812 */ /* 0x002fc800078ec0ff */
[----:B------:R-:W-:-:S03]  /*f150*/  SHF.L.U32 R5, R5, 0x1, RZ ;  /* 0x0000000105057819 */ /* 0x000fc600000006ff */
        /* <DEDUP_REMOVED lines=12> */
[----:B0-----:R-:W-:Y:S01]  /*f220*/  @P1 CALL.REL.NOINC `(.L_x_0) ;  /* 0x0000001000001944 */ /* 0x001fe20003c00000 */
[----:B------:R-:W-:Y:S06]  /*f230*/  BRA `(.L_x_1) ;  /* 0xffff7a4000007947 */ /* 0x000fec000383ffff */
.L_x_0:
[----:B-1----:R-:W2:Y:S01]  /*f240*/  LDL.LU R57, [R1+0x4c] ;  /* 0x00004c0001397983 */ /* 0x002ea20000300800 */
[----:B------:R-:W-:Y:S01]  /*f250*/  IMAD.MOV.U32 R167, RZ, RZ, R133 ;  /* 0x000000ffffa77224 */ /* 0x000fe200078e0085 */
[----:B------:R-:W-:Y:S01]  /*f260*/  MOV R133, R44 ;  /* 0x0000002c00857202 */ /* 0x000fe20000000f00 */
[----:B------:R-:W-:Y:S01]  /*f270*/  IMAD.MOV.U32 R70, RZ, RZ, R13 ;  /* 0x000000ffff467224 */ /* 0x000fe200078e000d */
[----:B------:R-:W3:Y:S01]  /*f280*/  LDL.LU R56, [R1+0x48] ;  /* 0x0000480001387983 */ /* 0x000ee20000300800 */
[----:B------:R-:W-:Y:S01]  /*f290*/  IMAD.MOV.U32 R13, RZ, RZ, R46 ;  /* 0x000000ffff0d7224 */ /* 0x000fe200078e002e */
[----:B------:R-:W-:-:S02]  /*f2a0*/  MOV R79, R51 ;  /* 0x00000033004f7202 */ /* 0x000fc40000000f00 */
[----:B------:R-:W4:Y:S01]  /*f2b0*/  LDL.LU R58, [R1+0x44] ;  /* 0x00004400013a7983 */ /* 0x000f220000300800 */
[----:B------:R-:W-:Y:S01]  /*f2c0*/  MOV R148, R14 ;  /* 0x0000000e00947202 */ /* 0x000fe20000000f00 */
[----:B------:R-:W-:Y:S01]  /*f2d0*/  IMAD.MOV.U32 R63, RZ, RZ, R35 ;  /* 0x000000ffff3f7224 */ /* 0x000fe200078e0023 */
[----:B------:R-:W-:Y:S01]  /*f2e0*/  MOV R62, R31 ;  /* 0x0000001f003e7202 */ /* 0x000fe20000000f00 */
[----:B------:R-:W4:Y:S01]  /*f2f0*/  LDL.LU R44, [R1+0x40] ;  /* 0x00004000012c7983 */ /* 0x000f220000300800 */
[----:B------:R-:W-:Y:S01]  /*f300*/  MOV R149, R15 ;  /* 0x0000000f00957202 */ /* 0x000fe20000000f00 */
[----:B-----5:R-:W-:Y:S01]  /*f310*/  IMAD.MOV.U32 R6, RZ, RZ, R96 ;  /* 0x000000ffff067224 */ /* 0x020fe200078e0060 */
[----:B------:R-:W-:Y:S01]  /*f320*/  MOV R65, R43 ;  /* 0x0000002b00417202 */ /* 0x000fe20000000f00 */
[----:B------:R-:W4:Y:S01]  /*f330*/  LDL.LU R46, [R1+0x3c] ;  /* 0x00003c00012e7983 */ /* 0x000f220000300800 */
[----:B------:R-:W-:Y:S01]  /*f340*/  IMAD.MOV.U32 R159, RZ, RZ, R121 ;  /* 0x000000ffff9f7224 */ /* 0x000fe200078e0079 */
[----:B------:R-:W-:Y:S01]  /*f350*/  MOV R64, R39 ;  /* 0x0000002700407202 */ /* 0x000fe20000000f00 */
[----:B------:R-:W-:Y:S01]  /*f360*/  IMAD.MOV.U32 R66, RZ, RZ, R108 ;  /* 0x000000ffff427224 */ /* 0x000fe200078e006c */
[----:B------:R-:W4:Y:S01]  /*f370*/  LDL.LU R51, [R1+0x38] ;  /* 0x0000380001337983 */ /* 0x000f220000300800 */
[----:B------:R-:W-:Y:S01]  /*f380*/  IMAD.MOV.U32 R119, RZ, RZ, R89 ;  /* 0x000000ffff777224 */ /* 0x000fe200078e0059 */
[----:B------:R-:W-:Y:S01]  /*f390*/  MOV R71, R11 ;  /* 0x0000000b00477202 */ /* 0x000fe20000000f00 */
[----:B------:R-:W-:Y:S01]  /*f3a0*/  IMAD.MOV.U32 R69, RZ, RZ, R111 ;  /* 0x000000ffff457224 */ /* 0x000fe200078e006f */
[----:B------:R-:W4:Y:S04]  /*f3b0*/  LDL.LU R169, [R1+0x54] ;  /* 0x0000540001a97983 */ /* 0x000f280000300800 */
[----:B------:R-:W0:Y:S04]  /*f3c0*/  S2R R59, SR_TID.X ;  /* 0x00000000003b7919 */ /* 0x000e280000002100 */
[----:B------:R-:W1:Y:S01]  /*f3d0*/  S2R R61, SR_CTAID.Y ;  /* 0x00000000003d7919 */ /* 0x000e620000002600 */
[----:B------:R-:W-:Y:S01]  /*f3e0*/  MOV R251, 0x3dc6b27f ;  /* 0x3dc6b27f00fb7802 */ /* 0x000fe20000000f00 */
[----:B------:R-:W-:Y:S01]  /*f3f0*/  IMAD.MOV.U32 R166, RZ, RZ, R128 ;  /* 0x000000ffffa67224 */ /* 0x000fe200078e0080 */
[----:B------:R-:W-:Y:S01]  /*f400*/  MOV R121, R88 ;  /* 0x0000005800797202 */ /* 0x000fe20000000f00 */
[----:B------:R-:W4:Y:S01]  /*f410*/  LDL.LU R89, [R1+0x50] ;  /* 0x0000500001597983 */ /* 0x000f220000300800 */
[----:B------:R-:W-:Y:S01]  /*f420*/  IMAD.MOV.U32 R108, RZ, RZ, R94 ;  /* 0x000000ffff6c7224 */ /* 0x000fe200078e005e */
[----:B------:R-:W-:Y:S01]  /*f430*/  MOV R11, R12 ;  /* 0x0000000c000b7202 */ /* 0x000fe20000000f00 */
[----:B------:R-:W-:Y:S01]  /*f440*/  IMAD.MOV.U32 R151, RZ, RZ, R18 ;  /* 0x000000ffff977224 */ /* 0x000fe200078e0012 */
[----:B------:R-:W-:Y:S01]  /*f450*/  MOV R72, R130 ;  /* 0x0000008200487202 */ /* 0x000fe20000000f00 */
[----:B------:R-:W-:Y:S01]  /*f460*/  IMAD.MOV.U32 R157, RZ, RZ, R106 ;  /* 0x000000ffff9d7224 */ /* 0x000fe200078e006a */
[----:B------:R-:W-:Y:S01]  /*f470*/  MOV R78, R47 ;  /* 0x0000002f004e7202 */ /* 0x000fe20000000f00 */
[----:B------:R-:W-:Y:S01]  /*f480*/  IMAD.MOV.U32 R39, RZ, RZ, R112 ;  /* 0x000000ffff277224 */ /* 0x000fe200078e0070 */
[----:B------:R-:W-:Y:S01]  /*f490*/  MOV R75, R126 ;  /* 0x0000007e004b7202 */ /* 0x000fe20000000f00 */
[----:B------:R-:W-:Y:S01]  /*f4a0*/  IMAD.MOV.U32 R47, RZ, RZ, R124 ;  /* 0x000000ffff2f7224 */ /* 0x000fe200078e007c */
[----:B------:R-:W-:-:S02]  /*f4b0*/  MOV R163, R132 ;  /* 0x0000008400a37202 */ /* 0x000fc40000000f00 */
[----:B------:R-:W-:Y:S02]  /*f4c0*/  MOV R68, R110 ;  /* 0x0000006e00447202 */ /* 0x000fe40000000f00 */
[----:B------:R-:W-:Y:S02]  /*f4d0*/  MOV R161, R107 ;  /* 0x0000006b00a17202 */ /* 0x000fe40000000f00 */
[----:B0-----:R-:W-:Y:S02]  /*f4e0*/  LOP3.LUT R60, R59, 0x3f, RZ, 0xc0, !PT ;  /* 0x0000003f3b3c7812 */ /* 0x001fe400078ec0ff */
[----:B------:R-:W0:Y:S01]  /*f4f0*/  S2R R59, SR_CTAID.X ;  /* 0x00000000003b7919 */ /* 0x000e220000002500 */
[----:B------:R-:W-:Y:S01]  /*f500*/  MOV R164, R122 ;  /* 0x0000007a00a47202 */ /* 0x000fe20000000f00 */
[----:B-1----:R-:W-:Y:S01]  /*f510*/  IMAD R0, R61, c[0x0][0x1c0], RZ ;  /* 0x000070003d007a24 */ /* 0x002fe200078e02ff */
[----:B------:R-:W-:Y:S02]  /*f520*/  MOV R88, R91 ;  /* 0x0000005b00587202 */ /* 0x000fe40000000f00 */
[----:B------:R-:W-:-:S02]  /*f530*/  MOV R111, R113 ;  /* 0x00000071006f7202 */ /* 0x000fc40000000f00 */
[C---:B------:R-:W-:Y:S01]  /*f540*/  SHF.L.U32 R2, R0.reuse, 0x1, RZ ;  /* 0x0000000100027819 */ /* 0x040fe200000006ff */
[----:B------:R-:W-:Y:S01]  /*f550*/  IMAD.HI R0, R0, 0x2, RZ ;  /* 0x0000000200007827 */ /* 0x000fe200078e02ff */
[----:B------:R-:W-:Y:S02]  /*f560*/  MOV R12, R134 ;  /* 0x00000086000c7202 */ /* 0x000fe40000000f00 */
[----:B------:R-:W-:Y:S01]  /*f570*/  MOV R165, R123 ;  /* 0x0000007b00a57202 */ /* 0x000fe20000000f00 */
[----:B------:R-:W1:Y:S01]  /*f580*/  S2R R118, SR_TID.X ;  /* 0x0000000000767919 */ /* 0x000e620000002100 */
[----:B------:R-:W-:Y:S02]  /*f590*/  MOV R67, R109 ;  /* 0x0000006d00437202 */ /* 0x000fe40000000f00 */
[----:B------:R-:W-:Y:S02]  /*f5a0*/  MOV R18, R104 ;  /* 0x0000006800127202 */ /* 0x000fe40000000f00 */
[----:B------:R-:W-:-:S02]  /*f5b0*/  MOV R153, R105 ;  /* 0x0000006900997202 */ /* 0x000fc40000000f00 */
[----:B------:R-:W-:Y:S02]  /*f5c0*/  MOV R155, R120 ;  /* 0x00000078009b7202 */ /* 0x000fe40000000f00 */
[----:B------:R-:W-:Y:S01]  /*f5d0*/  MOV R7, R97 ;  /* 0x0000006100077202 */ /* 0x000fe20000000f00 */
[----:B0-----:R-:W-:Y:S01]  /*f5e0*/  IMAD R59, R59, 0x40, R60 ;  /* 0x000000403b3b7824 */ /* 0x001fe200078e023c */
[----:B------:R-:W-:Y:S01]  /*f5f0*/  MOV R91, R92 ;  /* 0x0000005c005b7202 */ /* 0x000fe20000000f00 */
[----:B------:R-:W0:Y:S01]  /*f600*/  S2R R177, SR_TID.X ;  /* 0x0000000000b17919 */ /* 0x000e220000002100 */
[----:B------:R-:W-:Y:S01]  /*f610*/  MOV R61, R103 ;  /* 0x00000067003d7202 */ /* 0x000fe20000000f00 */
[----:B------:R-:W-:Y:S01]  /*f620*/  IMAD R3, R59, c[0x0][0x1c4], RZ ;  /* 0x000071003b037a24 */ /* 0x000fe200078e02ff */
[----:B------:R-:W-:Y:S01]  /*f630*/  MOV R59, R101 ;  /* 0x00000065003b7202 */ /* 0x000fe20000000f00 */
[----:B------:R-:W-:-:S03]  /*f640*/  IMAD.MOV.U32 R60, RZ, RZ, R102 ;  /* 0x000000ffff3c7224 */ /* 0x000fc600078e0066 */
[C---:B------:R-:W-:Y:S01]  /*f650*/  SHF.L.U32 R5, R3.reuse, 0x1, RZ ;  /* 0x0000000103057819 */ /* 0x040fe200000006ff */
[----:B------:R-:W-:-:S03]  /*f660*/  IMAD.HI R3, R3, 0x2, RZ ;  /* 0x0000000203037827 */ /* 0x000fc600078e02ff */
[----:B------:R-:W-:-:S04]  /*f670*/  IADD3 R2, P0, P1, R5, c[0x0][0x178], R2 ;  /* 0x00005e0005027a10 */ /* 0x000fc8000791e002 */
[----:B------:R-:W-:Y:S02]  /*f680*/  IADD3.X R0, R3, c[0x0][0x17c], R0, P0, P1 ;  /* 0x00005f0003007a10 */ /* 0x000fe400007e2400 */
[----:B-1----:R-:W-:-:S04]  /*f690*/  SHF.R.U32.HI R97, RZ, 0x6, R118 ;  /* 0x00000006ff617819 */ /* 0x002fc80000011676 */
[----:B------:R-:W-:Y:S02]  /*f6a0*/  SGXT.U32 R97, R97, 0x1 ;  /* 0x000000016161781a */ /* 0x000fe40000000000 */
[C---:B0-----:R-:W-:Y:S02]  /*f6b0*/  LOP3.LUT R252, R177.reuse, 0x18, RZ, 0xc0, !PT ;  /* 0x00000018b1fc7812 */ /* 0x041fe400078ec0ff */
[----:B------:R-:W-:Y:S02]  /*f6c0*/  SHF.L.U32 R171, R177, 0x2, RZ ;  /* 0x00000002b1ab7819 */ /* 0x000fe400000006ff */
[----:B--2---:R-:W-:Y:S02]  /*f6d0*/  MOV R74, R57 ;  /* 0x00000039004a7202 */ /* 0x004fe40000000f00 */
[----:B------:R-:W-:Y:S01]  /*f6e0*/  MOV R57, R100 ;  /* 0x0000006400397202 */ /* 0x000fe20000000f00 */
[----:B---3--:R-:W-:Y:S01]  /*f6f0*/  IMAD.MOV.U32 R76, RZ, RZ, R56 ;  /* 0x000000ffff4c7224 */ /* 0x008fe200078e0038 */
[----:B------:R-:W-:-:S02]  /*f700*/  MOV R56, R98 ;  /* 0x0000006200387202 */ /* 0x000fc40000000f00 */
[----:B----4-:R-:W-:Y:S01]  /*f710*/  MOV R73, R58 ;  /* 0x0000003a00497202 */ /* 0x010fe20000000f00 */
[C---:B------:R-:W-:Y:S01]  /*f720*/  FMUL R5, R46.reuse, 8388608 ;  /* 0x4b0000002e057820 */ /* 0x040fe20000400000 */
[----:B------:R-:W-:Y:S01]  /*f730*/  FSETP.GEU.AND P1, PT, R46, 1.175494350822287508e-38, PT ;  /* 0x008000002e00780b */ /* 0x000fe20003f2e000 */
[C---:B------:R-:W-:Y:S01]  /*f740*/  FMUL R14, R51.reuse, 8388608 ;  /* 0x4b000000330e7820 */ /* 0x040fe20000400000 */
[----:B------:R-:W-:Y:S01]  /*f750*/  FSETP.GEU.AND P2, PT, R51, 1.175494350822287508e-38, PT ;  /* 0x008000003300780b */ /* 0x000fe20003f4e000 */
[C---:B------:R-:W-:Y:S01]  /*f760*/  FMUL R3, R44.reuse, 8388608 ;  /* 0x4b0000002c037820 */ /* 0x040fe20000400000 */
[----:B------:R-:W-:Y:S02]  /*f770*/  FSEL R4, R5, R46, !P1 ;  /* 0x0000002e05047208 */ /* 0x000fe40004800000 */
[----:B------:R-:W-:Y:S01]  /*f780*/  FSETP.GEU.AND P0, PT, R44, 1.175494350822287508e-38, PT ;  /* 0x008000002c00780b */ /* 0x000fe20003f0e000 */
[----:B------:R-:W-:Y:S01]  /*f790*/  IMAD.MOV.U32 R116, RZ, RZ, R74 ;  /* 0x000000ffff747224 */ /* 0x000fe200078e004a */
[----:B------:R-:W-:Y:S01]  /*f7a0*/  FSEL R5, R14, R51, !P2 ;  /* 0x000000330e057208 */ /* 0x000fe20005000000 */
[----:B------:R-:W-:Y:S01]  /*f7b0*/  FMUL R246, R169, 8388608 ;  /* 0x4b000000a9f67820 */ /* 0x000fe20000400000 */
[----:B------:R-:W-:Y:S01]  /*f7c0*/  MOV R77, R76 ;  /* 0x0000004c004d7202 */ /* 0x000fe20000000f00 */
[----:B------:R-:W-:Y:S01]  /*f7d0*/  IMAD.MOV.U32 R58, RZ, RZ, R99 ;  /* 0x000000ffff3a7224 */ /* 0x000fe200078e0063 */
[----:B------:R-:W-:-:S02]  /*f7e0*/  IADD3 R31, R5, -0x3f3504f3, RZ ;  /* 0xc0cafb0d051f7810 */ /* 0x000fc40007ffe0ff */
[----:B------:R-:W-:Y:S02]  /*f7f0*/  FSEL R3, R3, R44, !P0 ;  /* 0x0000002c03037208 */ /* 0x000fe40004000000 */
[----:B------:R-:W-:Y:S02]  /*f800*/  LOP3.LUT R98, R31, 0xff800000, RZ, 0xc0, !PT ;  /* 0xff8000001f627812 */ /* 0x000fe400078ec0ff */
[----:B------:R-:W-:Y:S02]  /*f810*/  IADD3 R14, R3, -0x3f3504f3, RZ ;  /* 0xc0cafb0d030e7810 */ /* 0x000fe40007ffe0ff */
[----:B------:R-:W-:Y:S02]  /*f820*/  IADD3 R31, R5, -R98, RZ ;  /* 0x80000062051f7210 */ /* 0x000fe40007ffe0ff */
[----:B------:R-:W-:Y:S02]  /*f830*/  IADD3 R15, R4, -0x3f3504f3, RZ ;  /* 0xc0cafb0d040f7810 */ /* 0x000fe40007ffe0ff */
[----:B------:R-:W-:Y:S01]  /*f840*/  LOP3.LUT R74, R14, 0xff800000, RZ, 0xc0, !PT ;  /* 0xff8000000e4a7812 */ /* 0x000fe200078ec0ff */
[----:B------:R-:W-:Y:S01]  /*f850*/  FADD R100, R31, -1 ;  /* 0xbf8000001f647421 */ /* 0x000fe20000000000 */
[----:B------:R-:W-:-:S02]  /*f860*/  LOP3.LUT R35, R15, 0xff800000, RZ, 0xc0, !PT ;  /* 0xff8000000f237812 */ /* 0x000fc400078ec0ff */
[----:B------:R-:W-:Y:S01]  /*f870*/  MOV R117, R73 ;  /* 0x0000004900757202 */ /* 0x000fe20000000f00 */
[----:B------:R-:W-:Y:S01]  /*f880*/  FFMA.FTZ R73, R100, R251, -0.16845393180847167969 ;  /* 0xbe2c7f3064497423 */ /* 0x000fe200000100fb */
[----:B------:R-:W-:Y:S01]  /*f890*/  IADD3 R14, R3, -R74, RZ ;  /* 0x8000004a030e7210 */ /* 0x000fe20007ffe0ff */
[----:B------:R-:W-:Y:S02]  /*f8a0*/  IMAD.IADD R15, R4, 0x1, -R35 ;  /* 0x00000001040f7824 */ /* 0x000fe400078e0a23 */
[----:B------:R-:W-:Y:S02]  /*f8b0*/  FFMA.FTZ R73, R100, R73, 0.1716887056827545166 ;  /* 0x3e2fcf2a64497423 */ /* 0x000fe40000010049 */
[----:B------:R-:W-:Y:S02]  /*f8c0*/  FADD R76, R14, -1 ;  /* 0xbf8000000e4c7421 */ /* 0x000fe40000000000 */
[----:B------:R-:W-:Y:S02]  /*f8d0*/  FADD R96, R15, -1 ;  /* 0xbf8000000f607421 */ /* 0x000fe40000000000 */
[----:B------:R-:W-:-:S02]  /*f8e0*/  FFMA.FTZ R15, R76, R251, -0.16845393180847167969 ;  /* 0xbe2c7f304c0f7423 */ /* 0x000fc400000100fb */
[----:B------:R-:W-:Y:S02]  /*f8f0*/  FFMA.FTZ R73, R100, R73, -0.17900948226451873779 ;  /* 0xbe374e4364497423 */ /* 0x000fe40000010049 */
[----:B------:R-:W-:Y:S02]  /*f900*/  FFMA.FTZ R31, R76, R15, 0.1716887056827545166 ;  /* 0x3e2fcf2a4c1f7423 */ /* 0x000fe4000001000f */
[----:B------:R-:W-:Y:S02]  /*f910*/  FFMA.FTZ R73, R100, R73, 0.20512372255325317383 ;  /* 0x3e520bf464497423 */ /* 0x000fe40000010049 */
[----:B------:R-:W-:Y:S02]  /*f920*/  FFMA.FTZ R31, R76, R31, -0.17900948226451873779 ;  /* 0xbe374e434c1f7423 */ /* 0x000fe4000001001f */
[----:B------:R-:W-:Y:S01]  /*f930*/  FFMA.FTZ R73, R100, R73, -0.24046532809734344482 ;  /* 0xbe763c8b64497423 */ /* 0x000fe20000010049 */
[----:B------:R-:W0:Y:S01]  /*f940*/  I2F R15, R74 ;  /* 0x0000004a000f7306 */ /* 0x000e220000201400 */
[----:B------:R-:W-:-:S02]  /*f950*/  FFMA.FTZ R31, R76, R31, 0.20512372255325317383 ;  /* 0x3e520bf44c1f7423 */ /* 0x000fc4000001001f */
[----:B------:R-:W-:Y:S02]  /*f960*/  FFMA.FTZ R73, R100, R73, 0.28857114911079406738 ;  /* 0x3e93bf9964497423 */ /* 0x000fe40000010049 */
[----:B------:R-:W-:Y:S02]  /*f970*/  FFMA.FTZ R43, R96, R251, -0.16845393180847167969 ;  /* 0xbe2c7f30602b7423 */ /* 0x000fe400000100fb */
[----:B------:R-:W-:Y:S02]  /*f980*/  FFMA.FTZ R31, R76, R31, -0.24046532809734344482 ;  /* 0xbe763c8b4c1f7423 */ /* 0x000fe4000001001f */
[----:B------:R-:W-:Y:S02]  /*f990*/  FFMA.FTZ R73, R100, R73, -0.36067417263984680176 ;  /* 0xbeb8aa4964497423 */ /* 0x000fe40000010049 */
[----:B------:R-:W-:Y:S01]  /*f9a0*/  FFMA.FTZ R43, R96, R43, 0.1716887056827545166 ;  /* 0x3e2fcf2a602b7423 */ /* 0x000fe2000001002b */
[----:B------:R1:W2:Y:S01]  /*f9b0*/  I2F R74, R35 ;  /* 0x00000023004a7306 */ /* 0x0002a20000201400 */
[----:B------:R-:W-:-:S02]  /*f9c0*/  FFMA.FTZ R31, R76, R31, 0.28857114911079406738 ;  /* 0x3e93bf994c1f7423 */ /* 0x000fc4000001001f */
[----:B------:R-:W-:Y:S02]  /*f9d0*/  FFMA.FTZ R73, R100, R73, 0.48089820146560668945 ;  /* 0x3ef6384a64497423 */ /* 0x000fe40000010049 */
[----:B------:R-:W-:-:S03]  /*f9e0*/  FFMA.FTZ R43, R96, R43, -0.17900948226451873779 ;  /* 0xbe374e43602b7423 */ /* 0x000fc6000001002b */
[----:B------:R-:W3:Y:S01]  /*f9f0*/  I2F R98, R98 ;  /* 0x0000006200627306 */ /* 0x000ee20000201400 */
[----:B-1----:R-:W-:Y:S01]  /*fa00*/  FSEL R35, RZ, -23, P2 ;  /* 0xc1b80000ff237808 */ /* 0x002fe20001000000 */
[----:B------:R-:W-:Y:S01]  /*fa10*/  FFMA.FTZ R31, R76, R31, -0.36067417263984680176 ;  /* 0xbeb8aa494c1f7423 */ /* 0x000fe2000001001f */
[----:B------:R-:W-:Y:S01]  /*fa20*/  ISETP.GE.U32.AND P2, PT, R5, 0x7f800000, PT ;  /* 0x7f8000000500780c */ /* 0x000fe20003f46070 */
[----:B------:R-:W-:Y:S01]  /*fa30*/  FFMA.FTZ R73, R100, R73, -0.72134751081466674805 ;  /* 0xbf38aa3b64497423 */ /* 0x000fe20000010049 */
[----:B------:R-:W-:Y:S01]  /*fa40*/  FSEL R14, RZ, -23, P0 ;  /* 0xc1b80000ff0e7808 */ /* 0x000fe20000000000 */
[----:B------:R-:W-:Y:S02]  /*fa50*/  FFMA.FTZ R43, R96, R43, 0.20512372255325317383 ;  /* 0x3e520bf4602b7423 */ /* 0x000fe4000001002b */
[----:B------:R-:W-:Y:S02]  /*fa60*/  FFMA.FTZ R31, R76, R31, 0.48089820146560668945 ;  /* 0x3ef6384a4c1f7423 */ /* 0x000fe4000001001f */
[----:B------:R-:W-:-:S02]  /*fa70*/  FMUL R73, R100, R73 ;  /* 0x0000004964497220 */ /* 0x000fc40000400000 */
[----:B------:R-:W-:Y:S02]  /*fa80*/  FFMA.FTZ R43, R96, R43, -0.24046532809734344482 ;  /* 0xbe763c8b602b7423 */ /* 0x000fe4000001002b */
[----:B0-----:R-:W-:Y:S01]  /*fa90*/  FFMA.FTZ R14, R15, 1.1920928955078125e-07, R14 ;  /* 0x340000000f0e7823 */ /* 0x001fe2000001000e */
[----:B------:R-:W-:Y:S01]  /*faa0*/  FSEL R15, RZ, -23, P1 ;  /* 0xc1b80000ff0f7808 */ /* 0x000fe20000800000 */
[----:B------:R-:W-:Y:S02]  /*fab0*/  FFMA.FTZ R31, R76, R31, -0.72134751081466674805 ;  /* 0xbf38aa3b4c1f7423 */ /* 0x000fe4000001001f */
[----:B------:R-:W-:Y:S02]  /*fac0*/  FMUL R73, R100, R73 ;  /* 0x0000004964497220 */ /* 0x000fe40000400000 */
[----:B------:R-:W-:Y:S01]  /*fad0*/  FFMA.FTZ R43, R96, R43, 0.28857114911079406738 ;  /* 0x3e93bf99602b7423 */ /* 0x000fe2000001002b */
[----:B------:R-:W-:Y:S01]  /*fae0*/  ISETP.GE.U32.AND P0, PT, R3, 0x7f800000, PT ;  /* 0x7f8000000300780c */ /* 0x000fe20003f06070 */
[----:B--2---:R-:W-:Y:S01]  /*faf0*/  FFMA.FTZ R15, R74, 1.1920928955078125e-07, R15 ;  /* 0x340000004a0f7823 */ /* 0x004fe2000001000f */
[----:B------:R-:W-:Y:S01]  /*fb00*/  @P2 MOV R74, 0x7f800000 ;  /* 0x7f800000004a2802 */ /* 0x000fe20000000f00 */
[----:B------:R-:W-:-:S02]  /*fb10*/  FMUL R31, R76, R31 ;  /* 0x0000001f4c1f7220 */ /* 0x000fc40000400000 */
[----:B---3--:R-:W-:Y:S02]  /*fb20*/  FFMA.FTZ R35, R98, 1.1920928955078125e-07, R35 ;  /* 0x3400000062237823 */ /* 0x008fe40000010023 */
[----:B------:R-:W-:Y:S02]  /*fb30*/  FFMA.FTZ R100, R100, 1.4426950216293334961, R73 ;  /* 0x3fb8aa3b64647823 */ /* 0x000fe40000010049 */
[----:B------:R-:W-:Y:S02]  /*fb40*/  FFMA.FTZ R43, R96, R43, -0.36067417263984680176 ;  /* 0xbeb8aa49602b7423 */ /* 0x000fe4000001002b */
[----:B------:R-:W-:Y:S02]  /*fb50*/  FMUL R31, R76, R31 ;  /* 0x0000001f4c1f7220 */ /* 0x000fe40000400000 */
[----:B------:R-:W-:Y:S02]  /*fb60*/  FADD R247, R35, R100 ;  /* 0x0000006423f77221 */ /* 0x000fe40000000000 */
[----:B------:R-:W-:-:S02]  /*fb70*/  FFMA.FTZ R43, R96, R43, 0.48089820146560668945 ;  /* 0x3ef6384a602b7423 */ /* 0x000fc4000001002b */
[----:B------:R-:W-:Y:S01]  /*fb80*/  @P2 FFMA.FTZ R247, R5, R74, +INF ;  /* 0x7f80000005f72423 */ /* 0x000fe2000001004a */
[----:B------:R-:W-:Y:S01]  /*fb90*/  MOV R74, R117 ;  /* 0x00000075004a7202 */ /* 0x000fe20000000f00 */
[----:B------:R-:W-:Y:S02]  /*fba0*/  FFMA.FTZ R31, R76, 1.4426950216293334961, R31 ;  /* 0x3fb8aa3b4c1f7823 */ /* 0x000fe4000001001f */
[----:B------:R-:W-:Y:S01]  /*fbb0*/  FFMA.FTZ R43, R96, R43, -0.72134751081466674805 ;  /* 0xbf38aa3b602b7423 */ /* 0x000fe2000001002b */
[----:B------:R-:W-:Y:S01]  /*fbc0*/  FSETP.GT.AND P5, PT, |R74|, 8.50705917302346158658e+37, PT ;  /* 0x7e8000004a00780b */ /* 0x000fe20003fa4200 */
[----:B------:R-:W-:Y:S01]  /*fbd0*/  FADD R249, R14, R31 ;  /* 0x0000001f0ef97221 */ /* 0x000fe20000000000 */
[----:B------:R-:W-:Y:S01]  /*fbe0*/  ISETP.GE.U32.AND P1, PT, R4, 0x7f800000, PT ;  /* 0x7f8000000400780c */ /* 0x000fe20003f26070 */
[----:B------:R-:W-:Y:S01]  /*fbf0*/  FMUL R43, R96, R43 ;  /* 0x0000002b602b7220 */ /* 0x000fe20000400000 */
[----:B------:R-:W-:Y:S01]  /*fc00*/  FSETP.GEU.AND P6, PT, |R74|, 1.175494350822287508e-38, PT ;  /* 0x008000004a00780b */ /* 0x000fe20003fce200 */
[----:B------:R-:W-:-:S02]  /*fc10*/  @P0 IMAD.MOV.U32 R14, RZ, RZ, 0x7f800000 ;  /* 0x7f800000ff0e0424 */ /* 0x000fc400078e00ff */
[----:B------:R-:W-:Y:S02]  /*fc20*/  FMUL R43, R96, R43 ;  /* 0x0000002b602b7220 */ /* 0x000fe40000400000 */
[----:B------:R-:W-:Y:S01]  /*fc30*/  @P0 FFMA.FTZ R249, R3, R14, +INF ;  /* 0x7f80000003f90423 */ /* 0x000fe2000001000e */
[C---:B------:R-:W-:Y:S01]  /*fc40*/  FSETP.GEU.AND P0, PT, R74.reuse, 1.175494350822287508e-38, PT ;  /* 0x008000004a00780b */ /* 0x040fe20003f0e000 */
[----:B------:R-:W-:Y:S02]  /*fc50*/  FMUL R235, R74, 8388608 ;  /* 0x4b0000004aeb7820 */ /* 0x000fe40000400000 */
[----:B------:R-:W-:Y:S02]  /*fc60*/  FFMA.FTZ R96, R96, 1.4426950216293334961, R43 ;  /* 0x3fb8aa3b60607823 */ /* 0x000fe4000001002b */
[----:B------:R-:W-:Y:S01]  /*fc70*/  @P5 FMUL R95, R95, 0.25 ;  /* 0x3e8000005f5f5820 */ /* 0x000fe20000400000 */
[----:B------:R-:W-:Y:S01]  /*fc80*/  FSEL R235, R235, R74, !P0 ;  /* 0x0000004aebeb7208 */ /* 0x000fe20004000000 */
[----:B------:R-:W-:-:S02]  /*fc90*/  @P5 FMUL R108, R108, 0.25 ;  /* 0x3e8000006c6c5820 */ /* 0x000fc40000400000 */
[----:B------:R-:W-:Y:S02]  /*fca0*/  @P5 FMUL R88, R88, 0.25 ;  /* 0x3e80000058585820 */ /* 0x000fe40000400000 */
[----:B------:R-:W-:Y:S02]  /*fcb0*/  @P5 FMUL R90, R90, 0.25 ;  /* 0x3e8000005a5a5820 */ /* 0x000fe40000400000 */
[----:B------:R-:W-:Y:S02]  /*fcc0*/  @P5 FMUL R115, R115, 0.25 ;  /* 0x3e80000073735820 */ /* 0x000fe40000400000 */
[----:B------:R-:W-:Y:S02]  /*fcd0*/  @P5 FMUL R114, R114, 0.25 ;  /* 0x3e80000072725820 */ /* 0x000fe40000400000 */
[----:B------:R-:W-:Y:S02]  /*fce0*/  @P5 FMUL R199, R199, 0.25 ;  /* 0x3e800000c7c75820 */ /* 0x000fe40000400000 */
        /* <DEDUP_REMOVED lines=9> */
[----:B------:R-:W-:Y:S01]  /*fd80*/  @P5 FMUL R86, R86, 0.25 ;  /* 0x3e80000056565820 */ /* 0x000fe20000400000 */
[----:B------:R-:W-:Y:S01]  /*fd90*/  FSETP.GT.AND P5, PT, |R77|, 8.50705917302346158658e+37, PT ;  /* 0x7e8000004d00780b */ /* 0x000fe20003fa4200 */
[----:B------:R-:W-:Y:S01]  /*fda0*/  FADD R248, R15, R96 ;  /* 0x000000600ff87221 */ /* 0x000fe20000000000 */
[----:B------:R-:W-:Y:S01]  /*fdb0*/  @P1 MOV R15, 0x7f800000 ;  /* 0x7f800000000f1802 */ /* 0x000fe20000000f00 */
[----:B------:R-:W-:Y:S02]  /*fdc0*/  @!P6 FMUL R95, R95, 16777216 ;  /* 0x4b8000005f5fe820 */ /* 0x000fe40000400000 */
[----:B------:R-:W-:-:S02]  /*fdd0*/  @!P6 FMUL R108, R108, 16777216 ;  /* 0x4b8000006c6ce820 */ /* 0x000fc40000400000 */
[----:B------:R-:W-:Y:S02]  /*fde0*/  @!P6 FMUL R88, R88, 16777216 ;  /* 0x4b8000005858e820 */ /* 0x000fe40000400000 */
[----:B------:R-:W-:Y:S02]  /*fdf0*/  @!P6 FMUL R90, R90, 16777216 ;  /* 0x4b8000005a5ae820 */ /* 0x000fe40000400000 */
[----:B------:R-:W-:Y:S02]  /*fe00*/  @!P6 FMUL R115, R115, 16777216 ;  /* 0x4b8000007373e820 */ /* 0x000fe40000400000 */
[----:B------:R-:W-:Y:S02]  /*fe10*/  @!P6 FMUL R114, R114, 16777216 ;  /* 0x4b8000007272e820 */ /* 0x000fe40000400000 */
        /* <DEDUP_REMOVED lines=10> */
[----:B------:R-:W-:Y:S01]  /*fec0*/  @!P6 FMUL R86, R86, 16777216 ;  /* 0x4b8000005656e820 */ /* 0x000fe20000400000 */
[C---:B------:R-:W-:Y:S01]  /*fed0*/  FSETP.GEU.AND P6, PT, |R77|.reuse, 1.175494350822287508e-38, PT ;  /* 0x008000004d00780b */ /* 0x040fe20003fce200 */
[----:B------:R-:W-:Y:S01]  /*fee0*/  @P1 FFMA.FTZ R248, R4, R15, +INF ;  /* 0x7f80000004f81423 */ /* 0x000fe2000001000f */
[C---:B------:R-:W-:Y:S01]  /*fef0*/  FSETP.GEU.AND P1, PT, R77.reuse, 1.175494350822287508e-38, PT ;  /* 0x008000004d00780b */ /* 0x040fe20003f2e000 */
[----:B------:R-:W-:Y:S02]  /*ff00*/  FMUL R244, R77, 8388608 ;  /* 0x4b0000004df47820 */ /* 0x000fe40000400000 */
[----:B------:R-:W-:-:S02]  /*ff10*/  IMAD.MOV.U32 R76, RZ, RZ, R116 ;  /* 0x000000ffff4c7224 */ /* 0x000fc400078e0074 */
[----:B------:R-:W-:Y:S01]  /*ff20*/  @P5 FMUL R93, R93, 0.25 ;  /* 0x3e8000005d5d5820 */ /* 0x000fe20000400000 */
[----:B------:R-:W-:Y:S01]  /*ff30*/  FSEL R244, R244, R77, !P1 ;  /* 0x0000004df4f47208 */ /* 0x000fe20004800000 */
        /* <DEDUP_REMOVED lines=15> */
[----:B------:R-:W-:Y:S01]  /*10030*/  @P5 FMUL R84, R84, 0.25 ;  /* 0x3e80000054545820 */ /* 0x000fe20000400000 */
[----:B------:R-:W-:Y:S01]  /*10040*/  FSETP.GT.AND P5, PT, |R76|, 8.50705917302346158658e+37, PT ;  /* 0x7e8000004c00780b */ /* 0x000fe20003fa4200 */
        /* <DEDUP_REMOVED lines=16> */
[----:B------:R-:W-:Y:S01]  /*10150*/  @!P6 FMUL R84, R84, 16777216 ;  /* 0x4b8000005454e820 */ /* 0x000fe20000400000 */
[C---:B------:R-:W-:Y:S01]  /*10160*/  FSETP.GEU.AND P6, PT, |R76|.reuse, 1.175494350822287508e-38, PT ;  /* 0x008000004c00780b */ /* 0x040fe20003fce200 */
[C---:B------:R-:W-:Y:S01]  /*10170*/  FMUL R245, R76.reuse, 8388608 ;  /* 0x4b0000004cf57820 */ /* 0x040fe20000400000 */
[----:B------:R-:W-:Y:S01]  /*10180*/  FSETP.GEU.AND P2, PT, R76, 1.175494350822287508e-38, PT ;  /* 0x008000004c00780b */ /* 0x000fe20003f4e000 */
[----:B------:R-:W-:-:S02]  /*10190*/  @P5 FMUL R127, R127, 0.25 ;  /* 0x3e8000007f7f5820 */ /* 0x000fc40000400000 */
        /* <DEDUP_REMOVED lines=16> */
[----:B------:R-:W-:Y:S01]  /*102a0*/  @P5 FMUL R72, R72, 0.25 ;  /* 0x3e80000048485820 */ /* 0x000fe20000400000 */
[----:B------:R-:W-:Y:S01]  /*102b0*/  FSETP.GT.AND P5, PT, |R89|, 8.50705917302346158658e+37, PT ;  /* 0x7e8000005900780b */ /* 0x000fe20003fa4200 */
        /* <DEDUP_REMOVED lines=18> */
[C---:B------:R-:W-:Y:S01]  /*103e0*/  FMUL R228, R89.reuse, 8388608 ;  /* 0x4b00000059e47820 */ /* 0x040fe20000400000 */
[----:B------:R-:W-:Y:S01]  /*103f0*/  FSETP.GEU.AND P3, PT, R89, 1.175494350822287508e-38, PT ;  /* 0x008000005900780b */ /* 0x000fe20003f6e000 */
[----:B------:R-:W-:Y:S02]  /*10400*/  @P5 FMUL R125, R125, 0.25 ;  /* 0x3e8000007d7d5820 */ /* 0x000fe40000400000 */
        /* <DEDUP_REMOVED lines=16> */
[----:B------:R-:W-:Y:S01]  /*10510*/  @P5 FMUL R166, R166, 0.25 ;  /* 0x3e800000a6a65820 */ /* 0x000fe20000400000 */
[----:B------:R-:W-:Y:S01]  /*10520*/  FSETP.GT.AND P5, PT, |R169|, 8.50705917302346158658e+37, PT ;  /* 0x7e800000a900780b */ /* 0x000fe20003fa4200 */
        /* <DEDUP_REMOVED lines=16> */
[----:B------:R-:W-:Y:S01]  /*10630*/  @!P6 FMUL R166, R166, 16777216 ;  /* 0x4b800000a6a6e820 */ /* 0x000fe20000400000 */
[C---:B------:R-:W-:Y:S02]  /*10640*/  FSETP.GEU.AND P6, PT, |R169|.reuse, 1.175494350822287508e-38, PT ;  /* 0x00800000a900780b */ /* 0x040fe40003fce200 */
[----:B------:R-:W-:Y:S01]  /*10650*/  FSETP.GEU.AND P4, PT, R169, 1.175494350822287508e-38, PT ;  /* 0x00800000a900780b */ /* 0x000fe20003f8e000 */
[----:B------:R-:W-:Y:S02]  /*10660*/  @P5 FMUL R165, R165, 0.25 ;  /* 0x3e800000a5a55820 */ /* 0x000fe40000400000 */
[----:B------:R-:W-:Y:S01]  /*10670*/  @P5 FMUL R164, R164, 0.25 ;  /* 0x3e800000a4a45820 */ /* 0x000fe20000400000 */
[----:B------:R-:W-:Y:S01]  /*10680*/  FSEL R246, R246, R169, !P4 ;  /* 0x000000a9f6f67208 */ /* 0x000fe20006000000 */
        /* <DEDUP_REMOVED lines=14> */
[----:B------:R-:W-:Y:S01]  /*10770*/  @P5 FMUL R68, R68, 0.25 ;  /* 0x3e80000044445820 */ /* 0x000fe20000400000 */
[----:B------:R-:W-:Y:S01]  /*10780*/  FSETP.GT.AND P5, PT, |R51|, 8.50705917302346158658e+37, PT ;  /* 0x7e8000003300780b */ /* 0x000fe20003fa4200 */
        /* <DEDUP_REMOVED lines=16> */
[----:B------:R-:W-:Y:S01]  /*10890*/  @!P6 FMUL R68, R68, 16777216 ;  /* 0x4b8000004444e820 */ /* 0x000fe20000400000 */
[----:B------:R-:W-:Y:S01]  /*108a0*/  FSETP.GEU.AND P6, PT, |R51|, 1.175494350822287508e-38, PT ;  /* 0x008000003300780b */ /* 0x000fe20003fce200 */
        /* <DEDUP_REMOVED lines=35> */
[----:B------:R-:W-:Y:S01]  /*10ae0*/  FSETP.GEU.AND P6, PT, |R46|, 1.175494350822287508e-38, PT ;  /* 0x008000002e00780b */ /* 0x000fe20003fce200 */
[----:B------:R-:W0:Y:S01]  /*10af0*/  S2R R116, SR_TID.X ;  /* 0x0000000000747919 */ /* 0x000e220000002100 */
        /* <DEDUP_REMOVED lines=35> */
[----:B------:R-:W-:Y:S01]  /*10d30*/  FSETP.GEU.AND P6, PT, |R44|, 1.175494350822287508e-38, PT ;  /* 0x008000002c00780b */ /* 0x000fe20003fce200 */
[C---:B------:R-:W-:Y:S01]  /*10d40*/  IMAD.SHL.U32 R15, R177.reuse, 0x40, RZ ;  /* 0x00000040b10f7824 */ /* 0x040fe200078e00ff */
[----:B------:R-:W-:Y:S01]  /*10d50*/  SHF.L.U32 R31, R177, 0x5, RZ ;  /* 0x00000005b11f7819 */ /* 0x000fe200000006ff */
[----:B------:R-:W1:Y:S01]  /*10d60*/  MUFU.RCP R130, R77 ;  /* 0x0000004d00827308 */ /* 0x000e620000001000 */
[----:B------:R-:W-:Y:S02]  /*10d70*/  MOV R14, c[0x0][0x1c8] ;  /* 0x00007200000e7a02 */ /* 0x000fe40000000f00 */
[----:B------:R-:W-:-:S05]  /*10d80*/  LOP3.LUT R35, R31, 0x60, RZ, 0xc0, !PT ;  /* 0x000000601f237812 */ /* 0x000fca00078ec0ff */
[----:B------:R-:W2:Y:S01]  /*10d90*/  MUFU.RCP R117, R74 ;  /* 0x0000004a00757308 */ /* 0x000ea20000001000 */
[----:B------:R-:W-:Y:S01]  /*10da0*/  LOP3.LUT R31, R15, 0x1800, RZ, 0xc0, !PT ;  /* 0x000018000f1f7812 */ /* 0x000fe200078ec0ff */
[----:B------:R-:W-:Y:S01]  /*10db0*/  IMAD R15, R97, c[0x0][0x1c8], RZ ;  /* 0x00007200610f7a24 */ /* 0x000fe200078e02ff */
[----:B------:R-:W-:Y:S01]  /*10dc0*/  SHF.L.U32 R43, R177, 0xc, RZ ;  /* 0x0000000cb12b7819 */ /* 0x000fe200000006ff */
        /* <DEDUP_REMOVED lines=17> */
[----:B------:R-:W-:Y:S01]  /*10ee0*/  LEA R98, R252, R31, 0xa ;  /* 0x0000001ffc627211 */ /* 0x000fe200078e50ff */
[----:B------:R-:W-:Y:S01]  /*10ef0*/  @!P6 FMUL R41, R41, 16777216 ;  /* 0x4b8000002929e820 */ /* 0x000fe20000400000 */
[----:B------:R-:W-:Y:S01]  /*10f00*/  LOP3.LUT R43, R43, 0x6000, RZ, 0xc0, !PT ;  /* 0x000060002b2b7812 */ /* 0x000fe200078ec0ff */
[----:B------:R-:W-:Y:S01]  /*10f10*/  @!P6 FMUL R40, R40, 16777216 ;  /* 0x4b8000002828e820 */ /* 0x000fe20000400000 */
[----:B0-----:R-:W-:Y:S01]  /*10f20*/  LOP3.LUT R116, R116, 0x7f, RZ, 0xc0, !PT ;  /* 0x0000007f74747812 */ /* 0x001fe200078ec0ff */
        /* <DEDUP_REMOVED lines=15> */
[C---:B------:R-:W-:Y:S01]  /*11020*/  LEA R96, P6, R15.reuse, R2, 0x1 ;  /* 0x000000020f607211 */ /* 0x040fe200078c08ff */
[----:B------:R-:W-:Y:S01]  /*11030*/  IMAD R31, R14, 0x2, R15 ;  /* 0x000000020e1f7824 */ /* 0x000fe200078e020f */
[----:B------:R-:W-:Y:S01]  /*11040*/  LEA R150, R116, R43, 0x4 ;  /* 0x0000002b74967211 */ /* 0x000fe200078e20ff */
[----:B-1----:R-:W-:Y:S01]  /*11050*/  FMUL R43, R130, R80 ;  /* 0x00000050822b7220 */ /* 0x002fe20000400000 */
[----:B------:R-:W-:Y:S01]  /*11060*/  LEA.HI.X.SX32 R97, R15, R0, 0x1, P6 ;  /* 0x000000000f617211 */ /* 0x000fe200030f0eff */
[----:B------:R-:W-:Y:S01]  /*11070*/  IMAD R73, R14, 0x2, R31 ;  /* 0x000000020e497824 */ /* 0x000fe200078e021f */
[----:B------:R-:W-:Y:S01]  /*11080*/  LEA R94, P6, R31, R2, 0x1 ;  /* 0x000000021f5e7211 */ /* 0x000fe200078c08ff */
[C---:B--2---:R-:W-:Y:S01]  /*11090*/  FMUL R120, R117.reuse, R82 ;  /* 0x0000005275787220 */ /* 0x044fe20000400000 */
[----:B------:R-:W0:Y:S01]  /*110a0*/  MUFU.RCP R80, R89 ;  /* 0x0000005900507308 */ /* 0x000e220000001000 */
[----:B------:R-:W-:Y:S01]  /*110b0*/  FMUL R15, R117, R95 ;  /* 0x0000005f750f7220 */ /* 0x000fe20000400000 */
[----:B------:R-:W-:Y:S01]  /*110c0*/  LEA.HI.X.SX32 R95, R31, R0, 0x1, P6 ;  /* 0x000000001f5f7211 */ /* 0x000fe200030f0eff */
[----:B------:R-:W-:Y:S01]  /*110d0*/  FMUL R106, R117, R83 ;  /* 0x00000053756a7220 */ /* 0x000fe20000400000 */
[----:B------:R-:W-:-:S04]  /*110e0*/  LEA R92, P6, R73, R2, 0x1 ;  /* 0x00000002495c7211 */ /* 0x000fc800078c08ff */
[----:B------:R-:W1:Y:S01]  /*110f0*/  MUFU.RCP R82, R76 ;  /* 0x0000004c00527308 */ /* 0x000e620000001000 */
[----:B------:R-:W-:Y:S01]  /*11100*/  LEA R83, R14, R73, 0x1 ;  /* 0x000000490e537211 */ /* 0x000fe200078e08ff */
[C---:B------:R-:W-:Y:S01]  /*11110*/  FMUL R108, R117.reuse, R108 ;  /* 0x0000006c756c7220 */ /* 0x040fe20000400000 */
[----:B------:R-:W-:Y:S01]  /*11120*/  ISETP.GE.U32.AND P5, PT, R116, 0x40, PT ;  /* 0x000000407400780c */ /* 0x000fe20003fa6070 */
[----:B------:R-:W-:Y:S01]  /*11130*/  FMUL R100, R117, R88 ;  /* 0x0000005875647220 */ /* 0x000fe20000400000 */
[----:B------:R-:W-:Y:S01]  /*11140*/  LOP3.LUT R35, R35, 0x70, R171, 0x78, !PT ;  /* 0x0000007023237812 */ /* 0x000fe200078e78ab */
[C---:B------:R-:W-:Y:S02]  /*11150*/  FMUL R105, R117.reuse, R90 ;  /* 0x0000005a75697220 */ /* 0x040fe40000400000 */
[----:B------:R-:W2:Y:S01]  /*11160*/  MUFU.RCP R180, R169 ;  /* 0x000000a900b47308 */ /* 0x000ea20000001000 */
        /* <DEDUP_REMOVED lines=9> */
[C---:B------:R-:W-:Y:S01]  /*11200*/  FMUL R107, R130.reuse, R93 ;  /* 0x0000005d826b7220 */ /* 0x040fe20000400000 */
[----:B------:R-:W-:Y:S01]  /*11210*/  LEA.HI.X.SX32 R93, R73, R0, 0x1, P6 ;  /* 0x00000000495d7211 */ /* 0x000fe200030f0eff */
[----:B------:R-:W-:Y:S01]  /*11220*/  FMUL R117, R117, R86 ;  /* 0x0000005675757220 */ /* 0x000fe20000400000 */
[----:B------:R-:W-:Y:S01]  /*11230*/  LEA R86, P6, R83, R2, 0x1 ;  /* 0x0000000253567211 */ /* 0x000fe200078c08ff */
[----:B------:R-:W-:Y:S01]  /*11240*/  FMUL R31, R130, R81 ;  /* 0x00000051821f7220 */ /* 0x000fe20000400000 */
[----:B------:R-:W-:Y:S01]  /*11250*/  LEA R81, R14, R83, 0x1 ;  /* 0x000000530e517211 */ /* 0x000fe200078e08ff */
[C---:B------:R-:W-:Y:S01]  /*11260*/  FMUL R110, R130.reuse, R119 ;  /* 0x00000077826e7220 */ /* 0x040fe20000400000 */
[----:B------:R-:W-:Y:S01]  /*11270*/  IADD3 R98, R35, R98, RZ ;  /* 0x0000006223627210 */ /* 0x000fe20007ffe0ff */
[C---:B------:R-:W-:Y:S01]  /*11280*/  FMUL R124, R130.reuse, R91 ;  /* 0x0000005b827c7220 */ /* 0x040fe20000400000 */
[----:B------:R-:W-:Y:S01]  /*11290*/  LEA.HI.X.SX32 R87, R83, R0, 0x1, P6 ;  /* 0x0000000053577211 */ /* 0x000fe200030f0eff */
        /* <DEDUP_REMOVED lines=10> */
[----:B------:R-:W-:Y:S01]  /*11340*/  FMUL R130, R130, R84 ;  /* 0x0000005482827220 */ /* 0x000fe20000400000 */
[C---:B------:R-:W-:Y:S01]  /*11350*/  LEA R84, P6, R81.reuse, R2, 0x1 ;  /* 0x0000000251547211 */ /* 0x040fe200078c08ff */
[----:B------:R-:W-:Y:S02]  /*11360*/  IMAD R83, R14, 0x2, R81 ;  /* 0x000000020e537824 */ /* 0x000fe400078e0251 */
[----:B0-----:R-:W-:Y:S01]  /*11370*/  FMUL R162, R80, R136 ;  /* 0x0000008850a27220 */ /* 0x001fe20000400000 */
[----:B------:R-:W-:Y:S01]  /*11380*/  LEA.HI.X.SX32 R85, R81, R0, 0x1, P6 ;  /* 0x0000000051557211 */ /* 0x000fe200030f0eff */
[C---:B-1----:R-:W-:Y:S01]  /*11390*/  FMUL R132, R82.reuse, R127 ;  /* 0x0000007f52847220 */ /* 0x042fe20000400000 */
[----:B------:R0:W1:Y:S01]  /*113a0*/  MUFU.RCP R136, R51 ;  /* 0x0000003300887308 */ /* 0x0000620000001000 */
[----:B------:R-:W-:-:S02]  /*113b0*/  FMUL R75, R82, R75 ;  /* 0x0000004b524b7220 */ /* 0x000fc40000400000 */
[C---:B------:R-:W-:Y:S02]  /*113c0*/  FMUL R79, R82.reuse, R79 ;  /* 0x0000004f524f7220 */ /* 0x040fe40000400000 */
[C---:B------:R-:W-:Y:S02]  /*113d0*/  FMUL R152, R82.reuse, R50 ;  /* 0x0000003252987220 */ /* 0x040fe40000400000 */
[C---:B------:R-:W-:Y:S01]  /*113e0*/  FMUL R78, R82.reuse, R78 ;  /* 0x0000004e524e7220 */ /* 0x040fe20000400000 */
[----:B------:R-:W3:Y:S01]  /*113f0*/  MUFU.RCP R44, R44 ;  /* 0x0000002c002c7308 */ /* 0x000ee20000001000 */
        /* <DEDUP_REMOVED lines=10> */
[----:B------:R-:W-:Y:S01]  /*114a0*/  FMUL R72, R82, R72 ;  /* 0x0000004852487220 */ /* 0x000fe20000400000 */
[C---:B------:R-:W-:Y:S01]  /*114b0*/  LEA R82, P6, R83.reuse, R2, 0x1 ;  /* 0x0000000253527211 */ /* 0x040fe200078c08ff */
[----:B------:R-:W-:Y:S01]  /*114c0*/  FMUL R158, R80, R48 ;  /* 0x00000030509e7220 */ /* 0x000fe20000400000 */
[----:B------:R-:W-:Y:S01]  /*114d0*/  LEA R81, R14, R83, 0x1 ;  /* 0x000000530e517211 */ /* 0x000fe200078e08ff */
[----:B------:R-:W-:Y:S01]  /*114e0*/  FMUL R91, R80, R125 ;  /* 0x0000007d505b7220 */ /* 0x000fe20000400000 */
[----:B------:R-:W-:Y:S01]  /*114f0*/  LEA.HI.X.SX32 R83, R83, R0, 0x1, P6 ;  /* 0x0000000053537211 */ /* 0x000fe200030f0eff */
[----:B--2---:R-:W-:Y:S02]  /*11500*/  FMUL R48, R180, R151 ;  /* 0x00000097b4307220 */ /* 0x004fe40000400000 */
        /* <DEDUP_REMOVED lines=12> */
[----:B------:R-:W-:Y:S01]  /*115d0*/  FMUL R166, R80, R166 ;  /* 0x000000a650a67220 */ /* 0x000fe20000400000 */
[C---:B------:R-:W-:Y:S01]  /*115e0*/  LEA R80, P6, R81.reuse, R2, 0x1 ;  /* 0x0000000251507211 */ /* 0x040fe200078c08ff */
[----:B------:R-:W-:Y:S01]  /*115f0*/  FMUL R151, R180, R71 ;  /* 0x00000047b4977220 */ /* 0x000fe20000400000 */
[----:B------:R-:W-:Y:S01]  /*11600*/  LEA R71, R14, R81, 0x1 ;  /* 0x000000510e477211 */ /* 0x000fe200078e08ff */
[C---:B------:R-:W-:Y:S01]  /*11610*/  FMUL R45, R180.reuse, R19 ;  /* 0x00000013b42d7220 */ /* 0x040fe20000400000 */
[----:B------:R-:W-:Y:S01]  /*11620*/  LEA.HI.X.SX32 R81, R81, R0, 0x1, P6 ;  /* 0x0000000051517211 */ /* 0x000fe200030f0eff */
[----:B------:R-:W2:Y:S01]  /*11630*/  MUFU.RCP R19, R46 ;  /* 0x0000002e00137308 */ /* 0x000ea20000001000 */
[----:B------:R-:W-:Y:S01]  /*11640*/  FMUL R49, R180, R148 ;  /* 0x00000094b4317220 */ /* 0x000fe20000400000 */
[----:B------:R-:W-:Y:S01]  /*11650*/  LEA R148, P6, R71, R2, 0x1 ;  /* 0x0000000247947211 */ /* 0x000fe200078c08ff */
[----:B------:R-:W-:-:S02]  /*11660*/  IMAD R137, R14, 0x2, R71 ;  /* 0x000000020e897824 */ /* 0x000fc400078e0247 */
[C---:B------:R-:W-:Y:S01]  /*11670*/  FMUL R168, R180.reuse, R149 ;  /* 0x00000095b4a87220 */ /* 0x040fe20000400000 */
[----:B------:R-:W-:Y:S01]  /*11680*/  LEA.HI.X.SX32 R149, R71, R0, 0x1, P6 ;  /* 0x0000000047957211 */ /* 0x000fe200030f0eff */
[----:B0-----:R-:W-:Y:S01]  /*11690*/  FMUL R51, R180, R54 ;  /* 0x00000036b4337220 */ /* 0x001fe20000400000 */
[----:B------:R-:W-:Y:S01]  /*116a0*/  LEA R146, P6, R137, R2, 0x1 ;  /* 0x0000000289927211 */ /* 0x000fe200078c08ff */
[----:B-1----:R-:W-:Y:S01]  /*116b0*/  FMUL R54, R136, R155 ;  /* 0x0000009b88367220 */ /* 0x002fe20000400000 */
[----:B------:R-:W-:Y:S01]  /*116c0*/  LEA R71, R14, R137, 0x1 ;  /* 0x000000890e477211 */ /* 0x000fe200078e08ff */
[C---:B------:R-:W-:Y:S02]  /*116d0*/  FMUL R155, R136.reuse, R9 ;  /* 0x00000009889b7220 */ /* 0x040fe40000400000 */
[----:B------:R-:W-:Y:S02]  /*116e0*/  FMUL R178, R136, R153 ;  /* 0x0000009988b27220 */ /* 0x000fe40000400000 */
[----:B---3--:R-:W-:-:S02]  /*116f0*/  FMUL R9, R44, R28 ;  /* 0x0000001c2c097220 */ /* 0x008fc40000400000 */
[----:B------:R-:W-:Y:S02]  /*11700*/  FMUL R170, R180, R157 ;  /* 0x0000009db4aa7220 */ /* 0x000fe40000400000 */
[----:B------:R-:W-:Y:S02]  /*11710*/  FMUL R153, R136, R17 ;  /* 0x0000001188997220 */ /* 0x000fe40000400000 */
[----:B------:R-:W-:Y:S01]  /*11720*/  FMUL R28, R44, R21 ;  /* 0x000000152c1c7220 */ /* 0x000fe20000400000 */
[----:B------:R-:W-:Y:S01]  /*11730*/  LEA.HI.X.SX32 R147, R137, R0, 0x1, P6 ;  /* 0x0000000089937211 */ /* 0x000fe200030f0eff */
[----:B------:R-:W-:Y:S02]  /*11740*/  FMUL R157, R136, R18 ;  /* 0x00000012889d7220 */ /* 0x000fe40000400000 */
[C---:B------:R-:W-:Y:S02]  /*11750*/  FMUL R17, R44.reuse, R25 ;  /* 0x000000192c117220 */ /* 0x040fe40000400000 */
[C---:B------:R-:W-:Y:S01]  /*11760*/  FMUL R21, R44.reuse, R20 ;  /* 0x000000142c157220 */ /* 0x040fe20000400000 */
[----:B------:R-:W-:Y:S01]  /*11770*/  LEA R144, P6, R71, R2, 0x1 ;  /* 0x0000000247907211 */ /* 0x000fe200078c08ff */
[----:B------:R-:W-:Y:S01]  /*11780*/  FMUL R18, R44, R33 ;  /* 0x000000212c127220 */ /* 0x000fe20000400000 */
[----:B------:R-:W-:Y:S01]  /*11790*/  LEA R33, R14, R71, 0x1 ;  /* 0x000000470e217211 */ /* 0x000fe200078e08ff */
[----:B------:R-:W-:-:S02]  /*117a0*/  FMUL R20, R44, R57 ;  /* 0x000000392c147220 */ /* 0x000fc40000400000 */
[----:B------:R-:W-:Y:S02]  /*117b0*/  FMUL R25, R44, R6 ;  /* 0x000000062c197220 */ /* 0x000fe40000400000 */
[C---:B------:R-:W-:Y:S01]  /*117c0*/  FMUL R186, R136.reuse, R52 ;  /* 0x0000003488ba7220 */ /* 0x040fe20000400000 */
[----:B------:R-:W-:Y:S01]  /*117d0*/  LEA.HI.X.SX32 R145, R71, R0, 0x1, P6 ;  /* 0x0000000047917211 */ /* 0x000fe200030f0eff */
[----:B------:R-:W-:Y:S01]  /*117e0*/  FMUL R52, R136, R67 ;  /* 0x0000004388347220 */ /* 0x000fe20000400000 */
[----:B------:R-:W-:Y:S01]  /*117f0*/  F2FP.PACK_AB R20, R20, R25 ;  /* 0x000000191414723e */ /* 0x000fe200000000ff */
[----:B--2---:R-:W-:Y:S01]  /*11800*/  FMUL R67, R19, R22 ;  /* 0x0000001613437220 */ /* 0x004fe20000400000 */
[----:B------:R-:W-:Y:S01]  /*11810*/  LEA R142, P6, R33, R2, 0x1 ;  /* 0x00000002218e7211 */ /* 0x000fe200078c08ff */
[----:B------:R-:W-:Y:S02]  /*11820*/  FMUL R22, R44, R32 ;  /* 0x000000202c167220 */ /* 0x000fe40000400000 */
[----:B------:R-:W-:-:S02]  /*11830*/  IMAD R25, R14, 0x2, R33 ;  /* 0x000000020e197824 */ /* 0x000fc400078e0221 */
[C---:B------:R-:W-:Y:S02]  /*11840*/  FMUL R47, R180.reuse, R164 ;  /* 0x000000a4b42f7220 */ /* 0x040fe40000400000 */
[----:B------:R-:W-:Y:S01]  /*11850*/  FMUL R164, R180, R161 ;  /* 0x000000a1b4a47220 */ /* 0x000fe20000400000 */
[----:B------:R-:W-:Y:S01]  /*11860*/  LEA.HI.X.SX32 R143, R33, R0, 0x1, P6 ;  /* 0x00000000218f7211 */ /* 0x000fe200030f0eff */
[----:B------:R-:W-:Y:S01]  /*11870*/  FMUL R161, R136, R16 ;  /* 0x0000001088a17220 */ /* 0x000fe20000400000 */
[----:B------:R-:W-:Y:S01]  /*11880*/  F2FP.PACK_AB R22, R22, R9 ;  /* 0x000000091616723e */ /* 0x000fe200000000ff */
[C---:B------:R-:W-:Y:S01]  /*11890*/  FMUL R16, R44.reuse, R59 ;  /* 0x0000003b2c107220 */ /* 0x040fe20000400000 */
[C---:B------:R-:W-:Y:S01]  /*118a0*/  LEA R140, P6, R25.reuse, R2, 0x1 ;  /* 0x00000002198c7211 */ /* 0x040fe200078c08ff */
[----:B------:R-:W-:Y:S01]  /*118b0*/  FMUL R7, R44, R7 ;  /* 0x000000072c077220 */ /* 0x000fe20000400000 */
[----:B------:R-:W-:Y:S02]  /*118c0*/  LEA R9, R14, R25, 0x1 ;  /* 0x000000190e097211 */ /* 0x000fe400078e08ff */
[----:B------:R-:W-:-:S02]  /*118d0*/  LEA.HI.X.SX32 R141, R25, R0, 0x1, P6 ;  /* 0x00000000198d7211 */ /* 0x000fc400030f0eff */
[----:B------:R-:W-:Y:S01]  /*118e0*/  F2FP.PACK_AB R16, R16, R7 ;  /* 0x000000071010723e */ /* 0x000fe200000000ff */
[----:B------:R-:W-:Y:S01]  /*118f0*/  FMUL R50, R180, R10 ;  /* 0x0000000ab4327220 */ /* 0x000fe20000400000 */
[----:B------:R-:W-:Y:S02]  /*11900*/  LEA R138, P6, R9, R2, 0x1 ;  /* 0x00000002098a7211 */ /* 0x000fe400078c08ff */
[----:B------:R-:W-:Y:S01]  /*11910*/  LEA R7, R14, R9, 0x1 ;  /* 0x000000090e077211 */ /* 0x000fe200078e08ff */
[----:B------:R-:W-:Y:S01]  /*11920*/  FMUL R10, R19, R34 ;  /* 0x00000022130a7220 */ /* 0x000fe20000400000 */
[----:B------:R-:W-:Y:S01]  /*11930*/  LEA.HI.X.SX32 R139, R9, R0, 0x1, P6 ;  /* 0x00000000098b7211 */ /* 0x000fe200030f0eff */
[C---:B------:R-:W-:Y:S02]  /*11940*/  FMUL R46, R136.reuse, R53 ;  /* 0x00000035882e7220 */ /* 0x040fe40000400000 */
[----:B------:R-:W-:Y:S02]  /*11950*/  FMUL R34, R19, R23 ;  /* 0x0000001713227220 */ /* 0x000fe40000400000 */
[----:B------:R-:W-:-:S02]  /*11960*/  FMUL R159, R136, R159 ;  /* 0x0000009f889f7220 */ /* 0x000fc40000400000 */
[C---:B------:R-:W-:Y:S02]  /*11970*/  FMUL R182, R136.reuse, R70 ;  /* 0x0000004688b67220 */ /* 0x040fe40000400000 */
[C---:B------:R-:W-:Y:S02]  /*11980*/  FMUL R184, R136.reuse, R11 ;  /* 0x0000000b88b87220 */ /* 0x040fe40000400000 */
[C---:B------:R-:W-:Y:S02]  /*11990*/  FMUL R167, R136.reuse, R8 ;  /* 0x0000000888a77220 */ /* 0x040fe40000400000 */
[C---:B------:R-:W-:Y:S02]  /*119a0*/  FMUL R173, R136.reuse, R173 ;  /* 0x000000ad88ad7220 */ /* 0x040fe40000400000 */
[C---:B------:R-:W-:Y:S02]  /*119b0*/  FMUL R172, R136.reuse, R172 ;  /* 0x000000ac88ac7220 */ /* 0x040fe40000400000 */
[----:B------:R-:W-:Y:S01]  /*119c0*/  FMUL R53, R136, R66 ;  /* 0x0000004288357220 */ /* 0x000fe20000400000 */
[----:B------:R-:W-:Y:S01]  /*119d0*/  LEA R136, P6, R7, R2, 0x1 ;  /* 0x0000000207887211 */ /* 0x000fe200078c08ff */
[----:B------:R-:W-:-:S02]  /*119e0*/  FMUL R23, R44, R40 ;  /* 0x000000282c177220 */ /* 0x000fc40000400000 */
[C---:B------:R-:W-:Y:S02]  /*119f0*/  FMUL R36, R44.reuse, R36 ;  /* 0x000000242c247220 */ /* 0x040fe40000400000 */
[----:B------:R-:W-:Y:S02]  /*11a00*/  FMUL R24, R44, R24 ;  /* 0x000000182c187220 */ /* 0x000fe40000400000 */
[----:B------:R-:W-:Y:S01]  /*11a10*/  IMAD R25, R14, 0x2, R7 ;  /* 0x000000020e197824 */ /* 0x000fe200078e0207 */
[----:B------:R-:W-:Y:S01]  /*11a20*/  F2FP.PACK_AB R23, R23, R36 ;  /* 0x000000241717723e */ /* 0x000fe200000000ff */
[----:B------:R-:W-:Y:S01]  /*11a30*/  FMUL R176, R180, R55 ;  /* 0x00000037b4b07220 */ /* 0x000fe20000400000 */
[----:B------:R-:W-:Y:S01]  /*11a40*/  F2FP.PACK_AB R21, R24, R21 ;  /* 0x000000151815723e */ /* 0x000fe200000000ff */
[----:B------:R-:W-:Y:S01]  /*11a50*/  BAR.SYNC.DEFER_BLOCKING 0x0 ;  /* 0x0000000000007b1d */ /* 0x000fe20000010000 */
[----:B------:R-:W-:Y:S01]  /*11a60*/  LEA.HI.X.SX32 R137, R7, R0, 0x1, P6 ;  /* 0x0000000007897211 */ /* 0x000fe200030f0eff */
[C---:B------:R-:W-:Y:S01]  /*11a70*/  FMUL R55, R180.reuse, R174 ;  /* 0x000000aeb4377220 */ /* 0x040fe20000400000 */
[C---:B------:R-:W-:Y:S01]  /*11a80*/  LEA R70, P6, R25.reuse, R2, 0x1 ;  /* 0x0000000219467211 */ /* 0x040fe200078c08ff */
[----:B------:R-:W-:Y:S01]  /*11a90*/  FMUL R174, R180, R69 ;  /* 0x00000045b4ae7220 */ /* 0x000fe20000400000 */
[----:B------:R-:W-:Y:S01]  /*11aa0*/  LEA R7, R14, R25, 0x1 ;  /* 0x000000190e077211 */ /* 0x000fe200078e08ff */
[C---:B------:R-:W-:Y:S01]  /*11ab0*/  FMUL R165, R180.reuse, R165 ;  /* 0x000000a5b4a57220 */ /* 0x040fe20000400000 */
[----:B------:R-:W-:Y:S01]  /*11ac0*/  LEA.HI.X.SX32 R71, R25, R0, 0x1, P6 ;  /* 0x0000000019477211 */ /* 0x000fe200030f0eff */
[----:B------:R-:W-:-:S02]  /*11ad0*/  FMUL R175, R180, R175 ;  /* 0x000000afb4af7220 */ /* 0x000fc40000400000 */
[C---:B------:R-:W-:Y:S02]  /*11ae0*/  FMUL R8, R19.reuse, R60 ;  /* 0x0000003c13087220 */ /* 0x040fe40000400000 */
[----:B------:R-:W-:Y:S02]  /*11af0*/  FMUL R69, R19, R56 ;  /* 0x0000003813457220 */ /* 0x000fe40000400000 */
[----:B------:R-:W-:Y:S01]  /*11b00*/  FMUL R180, R180, R68 ;  /* 0x00000044b4b47220 */ /* 0x000fe20000400000 */
[----:B------:R-:W-:Y:S01]  /*11b10*/  LEA R68, P6, R7, R2, 0x1 ;  /* 0x0000000207447211 */ /* 0x000fe200078c08ff */
[C---:B------:R-:W-:Y:S01]  /*11b20*/  FMUL R169, R19.reuse, R65 ;  /* 0x0000004113a97220 */ /* 0x040fe20000400000 */
[----:B------:R-:W-:Y:S01]  /*11b30*/  F2FP.PACK_AB R8, R8, R69 ;  /* 0x000000450808723e */ /* 0x000fe200000000ff */
[----:B------:R-:W-:Y:S01]  /*11b40*/  FMUL R65, R19, R30 ;  /* 0x0000001e13417220 */ /* 0x000fe20000400000 */
[----:B------:R-:W-:Y:S01]  /*11b50*/  LEA.HI.X.SX32 R69, R7, R0, 0x1, P6 ;  /* 0x0000000007457211 */ /* 0x000fe200030f0eff */
[C---:B------:R-:W-:Y:S01]  /*11b60*/  FMUL R30, R19.reuse, R26 ;  /* 0x0000001a131e7220 */ /* 0x040fe20000400000 */
[----:B------:R0:W-:Y:S01]  /*11b70*/  STS.128 [R98], R20 ;  /* 0x0000001462007388 */ /* 0x0001e20000000c00 */
[----:B------:R-:W-:-:S03]  /*11b80*/  FMUL R11, R19, R42 ;  /* 0x0000002a130b7220 */ /* 0x000fc60000400000 */
[----:B------:R-:W-:Y:S01]  /*11b90*/  F2FP.PACK_AB R9, R30, R67 ;  /* 0x000000431e09723e */ /* 0x000fe200000000ff */
[C---:B------:R-:W-:Y:S02]  /*11ba0*/  FMUL R42, R19.reuse, R64 ;  /* 0x00000040132a7220 */ /* 0x040fe40000400000 */
[C---:B------:R-:W-:Y:S02]  /*11bb0*/  FMUL R38, R19.reuse, R38 ;  /* 0x0000002613267220 */ /* 0x040fe40000400000 */
[C---:B------:R-:W-:Y:S02]  /*11bc0*/  FMUL R63, R19.reuse, R63 ;  /* 0x0000003f133f7220 */ /* 0x040fe40000400000 */
[C---:B------:R-:W-:Y:S01]  /*11bd0*/  FMUL R62, R19.reuse, R62 ;  /* 0x0000003e133e7220 */ /* 0x040fe20000400000 */
[----:B0-----:R-:W-:Y:S01]  /*11be0*/  LEA R21, R14, R7, 0x1 ;  /* 0x000000070e157211 */ /* 0x001fe200078e08ff */
[----:B------:R-:W-:-:S03]  /*11bf0*/  FMUL R27, R19, R27 ;  /* 0x0000001b131b7220 */ /* 0x000fc60000400000 */
[----:B------:R-:W-:Y:S01]  /*11c00*/  LEA R66, P6, R21, R2, 0x1 ;  /* 0x0000000215427211 */ /* 0x000fe200078c08ff */
[----:B------:R-:W-:Y:S02]  /*11c10*/  IMAD R7, R14, 0x2, R21 ;  /* 0x000000020e077824 */ /* 0x000fe400078e0215 */
[C---:B------:R-:W-:Y:S02]  /*11c20*/  FMUL R61, R19.reuse, R61 ;  /* 0x0000003d133d7220 */ /* 0x040fe40000400000 */
[----:B------:R-:W-:Y:S01]  /*11c30*/  FMUL R58, R19, R58 ;  /* 0x0000003a133a7220 */ /* 0x000fe20000400000 */
[----:B------:R-:W-:Y:S01]  /*11c40*/  LEA.HI.X.SX32 R67, R21, R0, 0x1, P6 ;  /* 0x0000000015437211 */ /* 0x000fe200030f0eff */
[C---:B------:R-:W-:Y:S02]  /*11c50*/  FMUL R19, R44.reuse, R41 ;  /* 0x000000292c137220 */ /* 0x040fe40000400000 */
[----:B------:R-:W-:Y:S01]  /*11c60*/  FMUL R26, R44, R37 ;  /* 0x000000252c1a7220 */ /* 0x000fe20000400000 */
[----:B------:R-:W-:-:S02]  /*11c70*/  LEA R64, P6, R7, R2, 0x1 ;  /* 0x0000000207407211 */ /* 0x000fc400078c08ff */
[----:B------:R-:W-:Y:S02]  /*11c80*/  LEA R21, R14, R7, 0x1 ;  /* 0x000000070e157211 */ /* 0x000fe400078e08ff */
[----:B------:R-:W-:Y:S02]  /*11c90*/  F2FP.PACK_AB R10, R10, R65 ;  /* 0x000000410a0a723e */ /* 0x000fe400000000ff */
[----:B------:R-:W-:Y:S02]  /*11ca0*/  F2FP.PACK_AB R19, R19, R26 ;  /* 0x0000001a1313723e */ /* 0x000fe400000000ff */
[----:B------:R-:W-:Y:S02]  /*11cb0*/  F2FP.PACK_AB R11, R11, R38 ;  /* 0x000000260b0b723e */ /* 0x000fe400000000ff */
[----:B------:R-:W-:Y:S02]  /*11cc0*/  F2FP.PACK_AB R26, R63, R62 ;  /* 0x0000003e3f1a723e */ /* 0x000fe400000000ff */
[----:B------:R-:W-:-:S02]  /*11cd0*/  LEA.HI.X.SX32 R65, R7, R0, 0x1, P6 ;  /* 0x0000000007417211 */ /* 0x000fc400030f0eff */
[C---:B------:R-:W-:Y:S02]  /*11ce0*/  LEA R62, P6, R21.reuse, R2, 0x1 ;  /* 0x00000002153e7211 */ /* 0x040fe400078c08ff */
[----:B------:R-:W-:Y:S01]  /*11cf0*/  LEA R7, R14, R21, 0x1 ;  /* 0x000000150e077211 */ /* 0x000fe200078e08ff */
[----:B------:R0:W-:Y:S01]  /*11d00*/  STS.128 [R98+0x80], R8 ;  /* 0x0000800862007388 */ /* 0x0001e20000000c00 */
[----:B------:R-:W-:Y:S02]  /*11d10*/  LEA.HI.X.SX32 R63, R21, R0, 0x1, P6 ;  /* 0x00000000153f7211 */ /* 0x000fe400030f0eff */
[----:B------:R-:W-:Y:S01]  /*11d20*/  LEA R60, P6, R7, R2, 0x1 ;  /* 0x00000002073c7211 */ /* 0x000fe200078c08ff */
[----:B------:R-:W-:Y:S01]  /*11d30*/  FMUL R29, R44, R29 ;  /* 0x0000001d2c1d7220 */ /* 0x000fe20000400000 */
[----:B------:R-:W-:Y:S02]  /*11d40*/  F2FP.PACK_AB R24, R61, R58 ;  /* 0x0000003a3d18723e */ /* 0x000fe400000000ff */
[----:B------:R-:W-:Y:S01]  /*11d50*/  LEA.HI.X.SX32 R61, R7, R0, 0x1, P6 ;  /* 0x00000000073d7211 */ /* 0x000fe200030f0eff */
[----:B0-----:R-:W-:Y:S01]  /*11d60*/  IMAD R9, R14, 0x2, R7 ;  /* 0x000000020e097824 */ /* 0x001fe200078e0207 */
[----:B------:R-:W-:-:S04]  /*11d70*/  F2FP.PACK_AB R17, R17, R28 ;  /* 0x0000001c1111723e */ /* 0x000fc800000000ff */
[C---:B------:R-:W-:Y:S02]  /*11d80*/  LEA R58, P6, R9.reuse, R2, 0x1 ;  /* 0x00000002093a7211 */ /* 0x040fe400078c08ff */
[----:B------:R-:W-:Y:S02]  /*11d90*/  LEA R7, R14, R9, 0x1 ;  /* 0x000000090e077211 */ /* 0x000fe400078e08ff */
[----:B------:R-:W-:Y:S02]  /*11da0*/  F2FP.PACK_AB R18, R18, R29 ;  /* 0x0000001d1212723e */ /* 0x000fe400000000ff */
[----:B------:R-:W-:Y:S02]  /*11db0*/  LEA.HI.X.SX32 R59, R9, R0, 0x1, P6 ;  /* 0x00000000093b7211 */ /* 0x000fe400030f0eff */
[C---:B------:R-:W-:Y:S02]  /*11dc0*/  LEA R56, P6, R7.reuse, R2, 0x1 ;  /* 0x0000000207387211 */ /* 0x040fe400078c08ff */
[----:B------:R-:W-:Y:S01]  /*11dd0*/  LEA R9, R14, R7, 0x1 ;  /* 0x000000070e097211 */ /* 0x000fe200078e08ff */
[----:B------:R0:W-:Y:S01]  /*11de0*/  STS.128 [R98+0x400], R16 ;  /* 0x0004001062007388 */ /* 0x0001e20000000c00 */
[----:B------:R-:W-:-:S03]  /*11df0*/  LEA.HI.X.SX32 R57, R7, R0, 0x1, P6 ;  /* 0x0000000007397211 */ /* 0x000fc600030f0eff */
[C---:B------:R-:W-:Y:S01]  /*11e00*/  IMAD R7, R14.reuse, 0x2, R9 ;  /* 0x000000020e077824 */ /* 0x040fe200078e0209 */
[----:B------:R-:W-:Y:S02]  /*11e10*/  F2FP.PACK_AB R8, R55, R180 ;  /* 0x000000b43708723e */ /* 0x000fe400000000ff */
[----:B------:R-:W-:Y:S02]  /*11e20*/  F2FP.PACK_AB R20, R173, R52 ;  /* 0x00000034ad14723e */ /* 0x000fe400000000ff */
[----:B------:R-:W-:Y:S02]  /*11e30*/  LEA R11, R14, R7, 0x1 ;  /* 0x000000070e0b7211 */ /* 0x000fe400078e08ff */
[----:B0-----:R-:W-:Y:S02]  /*11e40*/  F2FP.PACK_AB R19, R54, R157 ;  /* 0x0000009d3613723e */ /* 0x001fe400000000ff */
[----:B------:R-:W-:-:S04]  /*11e50*/  LEA R54, P6, R9, R2, 0x1 ;  /* 0x0000000209367211 */ /* 0x000fc800078c08ff */
[----:B------:R-:W-:Y:S02]  /*11e60*/  LEA.HI.X.SX32 R55, R9, R0, 0x1, P6 ;  /* 0x0000000009377211 */ /* 0x000fe400030f0eff */
[----:B------:R-:W-:Y:S02]  /*11e70*/  LEA R52, P6, R7, R2, 0x1 ;  /* 0x0000000207347211 */ /* 0x000fe400078c08ff */
[----:B------:R-:W-:Y:S02]  /*11e80*/  F2FP.PACK_AB R16, R172, R53 ;  /* 0x00000035ac10723e */ /* 0x000fe400000000ff */
[----:B------:R-:W-:Y:S02]  /*11e90*/  F2FP.PACK_AB R17, R167, R186 ;  /* 0x000000baa711723e */ /* 0x000fe400000000ff */
[----:B------:R-:W-:Y:S02]  /*11ea0*/  F2FP.PACK_AB R18, R161, R184 ;  /* 0x000000b8a112723e */ /* 0x000fe400000000ff */
[----:B------:R-:W-:-:S02]  /*11eb0*/  F2FP.PACK_AB R9, R50, R51 ;  /* 0x000000333209723e */ /* 0x000fc400000000ff */
[----:B------:R-:W-:Y:S02]  /*11ec0*/  LEA.HI.X.SX32 R53, R7, R0, 0x1, P6 ;  /* 0x0000000007357211 */ /* 0x000fe400030f0eff */
[C---:B------:R-:W-:Y:S02]  /*11ed0*/  LEA R50, P6, R11.reuse, R2, 0x1 ;  /* 0x000000020b327211 */ /* 0x040fe400078c08ff */
[----:B------:R-:W-:Y:S01]  /*11ee0*/  LEA R7, R14, R11, 0x1 ;  /* 0x0000000b0e077211 */ /* 0x000fe200078e08ff */
[----:B------:R0:W-:Y:S01]  /*11ef0*/  STS.128 [R98+0x100], R16 ;  /* 0x0001001062007388 */ /* 0x0001e20000000c00 */
[----:B------:R-:W-:Y:S02]  /*11f00*/  F2FP.PACK_AB R10, R48, R49 ;  /* 0x00000031300a723e */ /* 0x000fe400000000ff */
[----:B------:R-:W-:Y:S02]  /*11f10*/  LEA.HI.X.SX32 R51, R11, R0, 0x1, P6 ;  /* 0x000000000b337211 */ /* 0x000fe400030f0eff */
[----:B------:R-:W-:-:S02]  /*11f20*/  LEA R48, P6, R7, R2, 0x1 ;  /* 0x0000000207307211 */ /* 0x000fc400078c08ff */
[----:B------:R-:W-:Y:S02]  /*11f30*/  F2FP.PACK_AB R25, R27, R34 ;  /* 0x000000221b19723e */ /* 0x000fe400000000ff */
[----:B------:R-:W-:Y:S02]  /*11f40*/  F2FP.PACK_AB R27, R169, R42 ;  /* 0x0000002aa91b723e */ /* 0x000fe400000000ff */
[----:B------:R-:W-:Y:S01]  /*11f50*/  F2FP.PACK_AB R21, R155, R46 ;  /* 0x0000002e9b15723e */ /* 0x000fe200000000ff */
[----:B0-----:R-:W-:Y:S01]  /*11f60*/  IMAD R17, R14, 0x2, R7 ;  /* 0x000000020e117824 */ /* 0x001fe200078e0207 */
[----:B------:R-:W-:-:S04]  /*11f70*/  LEA.HI.X.SX32 R49, R7, R0, 0x1, P6 ;  /* 0x0000000007317211 */ /* 0x000fc800030f0eff */
[----:B------:R-:W-:Y:S02]  /*11f80*/  LEA R46, P6, R17, R2, 0x1 ;  /* 0x00000002112e7211 */ /* 0x000fe400078c08ff */
[----:B------:R-:W-:Y:S01]  /*11f90*/  LEA R7, R14, R17, 0x1 ;  /* 0x000000110e077211 */ /* 0x000fe200078e08ff */
[----:B------:R0:W-:Y:S01]  /*11fa0*/  STS.128 [R98+0x480], R24 ;  /* 0x0004801862007388 */ /* 0x0001e20000000c00 */
[----:B------:R-:W-:Y:S02]  /*11fb0*/  F2FP.PACK_AB R11, R47, R170 ;  /* 0x000000aa2f0b723e */ /* 0x000fe400000000ff */
[----:B------:R-:W-:Y:S02]  /*11fc0*/  LEA.HI.X.SX32 R47, R17, R0, 0x1, P6 ;  /* 0x00000000112f7211 */ /* 0x000fe400030f0eff */
[----:B------:R-:W-:Y:S02]  /*11fd0*/  LEA R44, P6, R7, R2, 0x1 ;  /* 0x00000002072c7211 */ /* 0x000fe400078c08ff */
[----:B------:R-:W-:-:S02]  /*11fe0*/  F2FP.PACK_AB R18, R45, R168 ;  /* 0x000000a82d12723e */ /* 0x000fc400000000ff */
[----:B------:R-:W-:Y:S02]  /*11ff0*/  LEA.HI.X.SX32 R45, R7, R0, 0x1, P6 ;  /* 0x00000000072d7211 */ /* 0x000fe400030f0eff */
[----:B------:R-:W-:Y:S02]  /*12000*/  F2FP.PACK_AB R22, R153, R182 ;  /* 0x000000b69916723e */ /* 0x000fe400000000ff */
[C---:B0-----:R-:W-:Y:S02]  /*12010*/  LEA R25, R14.reuse, R7, 0x1 ;  /* 0x000000070e197211 */ /* 0x041fe400078e08ff */
[----:B------:R-:W-:Y:S02]  /*12020*/  F2FP.PACK_AB R23, R159, R178 ;  /* 0x000000b29f17723e */ /* 0x000fe400000000ff */
[C---:B------:R-:W-:Y:S01]  /*12030*/  LEA R40, P6, R25.reuse, R2, 0x1 ;  /* 0x0000000219287211 */ /* 0x040fe200078c08ff */
[----:B------:R-:W-:Y:S02]  /*12040*/  IMAD R7, R14, 0x2, R25 ;  /* 0x000000020e077824 */ /* 0x000fe400078e0219 */
[----:B------:R0:W-:Y:S01]  /*12050*/  STS.128 [R98+0x500], R20 ;  /* 0x0005001462007388 */ /* 0x0001e20000000c00 */
[----:B------:R-:W-:-:S02]  /*12060*/  LEA.HI.X.SX32 R41, R25, R0, 0x1, P6 ;  /* 0x0000000019297211 */ /* 0x000fc400030f0eff */
[----:B------:R-:W-:-:S04]  /*12070*/  LEA R36, P6, R7, R2, 0x1 ;  /* 0x0000000207247211 */ /* 0x000fc800078c08ff */
[----:B------:R-:W-:Y:S02]  /*12080*/  LEA.HI.X.SX32 R37, R7, R0, 0x1, P6 ;  /* 0x0000000007257211 */ /* 0x000fe400030f0eff */
[----:B0-----:R-:W-:-:S04]  /*12090*/  LEA R21, R14, R7, 0x1 ;  /* 0x000000070e157211 */ /* 0x001fc800078e08ff */
[C---:B------:R-:W-:Y:S02]  /*120a0*/  LEA R32, P6, R21.reuse, R2, 0x1 ;  /* 0x0000000215207211 */ /* 0x040fe400078c08ff */
[C---:B------:R-:W-:Y:S02]  /*120b0*/  LEA R7, R14.reuse, R21, 0x1 ;  /* 0x000000150e077211 */ /* 0x040fe400078e08ff */
[----:B------:R-:W-:Y:S02]  /*120c0*/  LEA.HI.X.SX32 R33, R21, R0, 0x1, P6 ;  /* 0x0000000015217211 */ /* 0x000fe400030f0eff */
[----:B------:R-:W-:Y:S01]  /*120d0*/  LEA R28, P6, R7, R2, 0x1 ;  /* 0x00000002071c7211 */ /* 0x000fe200078c08ff */
[----:B------:R-:W-:Y:S01]  /*120e0*/  IMAD R21, R14, 0x2, R7 ;  /* 0x000000020e157824 */ /* 0x000fe200078e0207 */
[----:B------:R-:W-:Y:S02]  /*120f0*/  F2FP.PACK_AB R16, R175, R174 ;  /* 0x000000aeaf10723e */ /* 0x000fe400000000ff */
[----:B------:R-:W-:-:S02]  /*12100*/  F2FP.PACK_AB R17, R151, R176 ;  /* 0x000000b09711723e */ /* 0x000fc400000000ff */
[----:B------:R-:W-:Y:S02]  /*12110*/  F2FP.PACK_AB R19, R165, R164 ;  /* 0x000000a4a513723e */ /* 0x000fe400000000ff */
[----:B------:R-:W-:Y:S02]  /*12120*/  LEA.HI.X.SX32 R29, R7, R0, 0x1, P6 ;  /* 0x00000000071d7211 */ /* 0x000fe400030f0eff */
[C---:B------:R-:W-:Y:S02]  /*12130*/  LEA R24, P6, R21.reuse, R2, 0x1 ;  /* 0x0000000215187211 */ /* 0x040fe400078c08ff */
[----:B------:R-:W-:Y:S01]  /*12140*/  LEA R7, R14, R21, 0x1 ;  /* 0x000000150e077211 */ /* 0x000fe200078e08ff */
[----:B------:R0:W-:Y:S01]  /*12150*/  STS.128 [R98+0x580], R16 ;  /* 0x0005801062007388 */ /* 0x0001e20000000c00 */
[----:B------:R-:W-:Y:S02]  /*12160*/  LEA.HI.X.SX32 R25, R21, R0, 0x1, P6 ;  /* 0x0000000015197211 */ /* 0x000fe400030f0eff */
[C---:B------:R-:W-:Y:S01]  /*12170*/  LEA R20, P6, R7.reuse, R2, 0x1 ;  /* 0x0000000207147211 */ /* 0x040fe200078c08ff */
[----:B------:R1:W-:Y:S03]  /*12180*/  STS.128 [R98+0x180], R8 ;  /* 0x0001800862007388 */ /* 0x0003e60000000c00 */
[----:B------:R-:W-:-:S02]  /*12190*/  LEA.HI.X.SX32 R21, R7, R0, 0x1, P6 ;  /* 0x0000000007157211 */ /* 0x000fc400030f0eff */
[----:B0-----:R-:W-:Y:S02]  /*121a0*/  LEA R17, R14, R7, 0x1 ;  /* 0x000000070e117211 */ /* 0x001fe400078e08ff */
[----:B-1----:R-:W-:-:S03]  /*121b0*/  F2FP.PACK_AB R8, R163, R166 ;  /* 0x000000a6a308723e */ /* 0x002fc600000000ff */
[----:B------:R-:W-:Y:S01]  /*121c0*/  IMAD R7, R14, 0x2, R17 ;  /* 0x000000020e077824 */ /* 0x000fe200078e0211 */
[----:B------:R-:W-:Y:S02]  /*121d0*/  F2FP.PACK_AB R9, R135, R162 ;  /* 0x000000a28709723e */ /* 0x000fe400000000ff */
[----:B------:R-:W-:Y:S02]  /*121e0*/  F2FP.PACK_AB R10, R133, R160 ;  /* 0x000000a0850a723e */ /* 0x000fe400000000ff */
[----:B------:R-:W-:Y:S02]  /*121f0*/  F2FP.PACK_AB R11, R131, R158 ;  /* 0x0000009e830b723e */ /* 0x000fe400000000ff */
[----:B------:R-:W-:Y:S02]  /*12200*/  LEA R16, P6, R17, R2, 0x1 ;  /* 0x0000000211107211 */ /* 0x000fe400078c08ff */
[----:B------:R-:W-:Y:S01]  /*12210*/  F2FP.PACK_AB R91, R91, R12 ;  /* 0x0000000c5b5b723e */ /* 0x000fe200000000ff */
[----:B------:R0:W-:Y:S01]  /*12220*/  STS.128 [R98+0x200], R8 ;  /* 0x0002000862007388 */ /* 0x0001e20000000c00 */
[----:B------:R-:W-:-:S02]  /*12230*/  LEA.HI.X.SX32 R17, R17, R0, 0x1, P6 ;  /* 0x0000000011117211 */ /* 0x000fc400030f0eff */
[----:B------:R-:W-:Y:S02]  /*12240*/  LEA R12, P6, R7, R2, 0x1 ;  /* 0x00000002070c7211 */ /* 0x000fe400078c08ff */
[----:B------:R-:W-:Y:S02]  /*12250*/  F2FP.PACK_AB R74, R13, R74 ;  /* 0x0000004a0d4a723e */ /* 0x000fe400000000ff */
        /* <DEDUP_REMOVED lines=11> */
[----:B------:R-:W-:Y:S01]  /*12310*/  LEA R42, P6, R19, R2, 0x1 ;  /* 0x00000002132a7211 */ /* 0x000fe200078c08ff */
[----:B------:R0:W-:Y:S01]  /*12320*/  STS.128 [R98+0x280], R72 ;  /* 0x0002804862007388 */ /* 0x0001e20000000c00 */
[----:B------:R-:W-:Y:S02]  /*12330*/  LEA R7, R14, R19, 0x1 ;  /* 0x000000130e077211 */ /* 0x000fe400078e08ff */
[----:B------:R-:W-:Y:S02]  /*12340*/  F2FP.PACK_AB R76, R123, R76 ;  /* 0x0000004c7b4c723e */ /* 0x000fe400000000ff */
[----:B------:R-:W-:-:S02]  /*12350*/  F2FP.PACK_AB R77, R77, R134 ;  /* 0x000000864d4d723e */ /* 0x000fc400000000ff */
[----:B------:R-:W-:Y:S02]  /*12360*/  F2FP.PACK_AB R78, R78, R121 ;  /* 0x000000794e4e723e */ /* 0x000fe400000000ff */
[----:B0-----:R-:W-:Y:S02]  /*12370*/  F2FP.PACK_AB R72, R43, R130 ;  /* 0x000000822b48723e */ /* 0x001fe400000000ff */
[----:B------:R-:W-:Y:S02]  /*12380*/  LEA.HI.X.SX32 R43, R19, R0, 0x1, P6 ;  /* 0x00000000132b7211 */ /* 0x000fe400030f0eff */
[----:B------:R-:W-:Y:S02]  /*12390*/  LEA R38, P6, R7, R2, 0x1 ;  /* 0x0000000207267211 */ /* 0x000fe400078c08ff */
[----:B------:R-:W-:Y:S02]  /*123a0*/  LEA R19, R14, R7, 0x1 ;  /* 0x000000070e137211 */ /* 0x000fe400078e08ff */
[----:B------:R-:W-:-:S02]  /*123b0*/  F2FP.PACK_AB R74, R39, R126 ;  /* 0x0000007e274a723e */ /* 0x000fc400000000ff */
[----:B------:R-:W-:Y:S01]  /*123c0*/  LEA.HI.X.SX32 R39, R7, R0, 0x1, P6 ;  /* 0x0000000007277211 */ /* 0x000fe200030f0eff */
[----:B------:R-:W-:Y:S01]  /*123d0*/  IMAD R7, R14, 0x2, R19 ;  /* 0x000000020e077824 */ /* 0x000fe200078e0213 */
[C---:B------:R-:W-:Y:S02]  /*123e0*/  LEA R34, P6, R19.reuse, R2, 0x1 ;  /* 0x0000000213227211 */ /* 0x040fe400078c08ff */
[----:B------:R-:W-:Y:S02]  /*123f0*/  F2FP.PACK_AB R79, R132, R79 ;  /* 0x0000004f844f723e */ /* 0x000fe400000000ff */
[----:B------:R-:W-:Y:S02]  /*12400*/  F2FP.PACK_AB R75, R124, R35 ;  /* 0x000000237c4b723e */ /* 0x000fe400000000ff */
[----:B------:R-:W-:Y:S02]  /*12410*/  LEA.HI.X.SX32 R35, R19, R0, 0x1, P6 ;  /* 0x0000000013237211 */ /* 0x000fe400030f0eff */
[----:B------:R-:W-:Y:S01]  /*12420*/  LEA R30, P6, R7, R2, 0x1 ;  /* 0x00000002071e7211 */ /* 0x000fe200078c08ff */
[----:B------:R0:W-:Y:S01]  /*12430*/  STS.128 [R98+0x680], R76 ;  /* 0x0006804c62007388 */ /* 0x0001e20000000c00 */
[----:B------:R-:W-:-:S02]  /*12440*/  LEA R19, R14, R7, 0x1 ;  /* 0x000000070e137211 */ /* 0x000fc400078e08ff */
[----:B------:R-:W-:Y:S02]  /*12450*/  F2FP.PACK_AB R88, R88, R129 ;  /* 0x000000815858723e */ /* 0x000fe400000000ff */
[----:B------:R-:W-:Y:S02]  /*12460*/  F2FP.PACK_AB R89, R89, R156 ;  /* 0x0000009c5959723e */ /* 0x000fe400000000ff */
[----:B0-----:R-:W-:Y:S02]  /*12470*/  F2FP.PACK_AB R76, R31, R122 ;  /* 0x0000007a1f4c723e */ /* 0x001fe400000000ff */
[----:B------:R-:W-:Y:S02]  /*12480*/  LEA.HI.X.SX32 R31, R7, R0, 0x1, P6 ;  /* 0x00000000071f7211 */ /* 0x000fe400030f0eff */
[----:B------:R-:W-:Y:S02]  /*12490*/  LEA R26, P6, R19, R2, 0x1 ;  /* 0x00000002131a7211 */ /* 0x000fe400078c08ff */
[----:B------:R-:W-:-:S02]  /*124a0*/  LEA R7, R14, R19, 0x1 ;  /* 0x000000130e077211 */ /* 0x000fc400078e08ff */
[----:B------:R-:W-:Y:S02]  /*124b0*/  LEA.HI.X.SX32 R27, R19, R0, 0x1, P6 ;  /* 0x00000000131b7211 */ /* 0x000fe400030f0eff */
[C---:B------:R-:W-:Y:S01]  /*124c0*/  LEA R22, P6, R7.reuse, R2, 0x1 ;  /* 0x0000000207167211 */ /* 0x040fe200078c08ff */
[----:B------:R-:W-:Y:S01]  /*124d0*/  IMAD R19, R14, 0x2, R7 ;  /* 0x000000020e137824 */ /* 0x000fe200078e0207 */
[----:B------:R-:W-:Y:S02]  /*124e0*/  F2FP.PACK_AB R90, R90, R125 ;  /* 0x0000007d5a5a723e */ /* 0x000fe400000000ff */
[----:B------:R-:W-:Y:S02]  /*124f0*/  LEA.HI.X.SX32 R23, R7, R0, 0x1, P6 ;  /* 0x0000000007177211 */ /* 0x000fe400030f0eff */
[C---:B------:R-:W-:Y:S02]  /*12500*/  LEA R18, P6, R19.reuse, R2, 0x1 ;  /* 0x0000000213127211 */ /* 0x040fe400078c08ff */
[----:B------:R-:W-:Y:S01]  /*12510*/  LEA R7, R14, R19, 0x1 ;  /* 0x000000130e077211 */ /* 0x000fe200078e08ff */
[----:B------:R0:W-:Y:S01]  /*12520*/  STS.128 [R98+0x600], R88 ;  /* 0x0006005862007388 */ /* 0x0001e20000000c00 */
[----:B------:R-:W-:-:S02]  /*12530*/  LEA.HI.X.SX32 R19, R19, R0, 0x1, P6 ;  /* 0x0000000013137211 */ /* 0x000fc400030f0eff */
[----:B------:R-:W-:Y:S02]  /*12540*/  LEA R6, P6, R7, R2, 0x1 ;  /* 0x0000000207067211 */ /* 0x000fe400078c08ff */
[----:B------:R-:W-:Y:S02]  /*12550*/  F2FP.PACK_AB R77, R115, R118 ;  /* 0x00000076734d723e */ /* 0x000fe400000000ff */
[----:B------:R-:W-:Y:S02]  /*12560*/  F2FP.PACK_AB R78, R111, R114 ;  /* 0x000000726f4e723e */ /* 0x000fe400000000ff */
[C---:B0-----:R-:W-:Y:S02]  /*12570*/  LEA R89, R14.reuse, R7, 0x1 ;  /* 0x000000070e597211 */ /* 0x041fe400078e08ff */
[----:B------:R-:W-:Y:S02]  /*12580*/  LEA.HI.X.SX32 R7, R7, R0, 0x1, P6 ;  /* 0x0000000007077211 */ /* 0x000fe400030f0eff */
[----:B------:R-:W-:Y:S01]  /*12590*/  LEA R242, P6, R89, R2, 0x1 ;  /* 0x0000000259f27211 */ /* 0x000fe200078c08ff */
[----:B------:R-:W-:Y:S01]  /*125a0*/  IMAD R91, R14, 0x2, R89 ;  /* 0x000000020e5b7824 */ /* 0x000fe200078e0259 */
[----:B------:R-:W-:-:S02]  /*125b0*/  F2FP.PACK_AB R79, R107, R110 ;  /* 0x0000006e6b4f723e */ /* 0x000fc400000000ff */
[----:B------:R-:W-:Y:S02]  /*125c0*/  LEA.HI.X.SX32 R243, R89, R0, 0x1, P6 ;  /* 0x0000000059f37211 */ /* 0x000fe400030f0eff */
[C---:B------:R-:W-:Y:S02]  /*125d0*/  LEA R238, P6, R91.reuse, R2, 0x1 ;  /* 0x000000025bee7211 */ /* 0x040fe400078c08ff */
[----:B------:R-:W-:Y:S01]  /*125e0*/  LEA R89, R14, R91, 0x1 ;  /* 0x0000005b0e597211 */ /* 0x000fe200078e08ff */
[----:B------:R0:W-:Y:S01]  /*125f0*/  STS.128 [R98+0x700], R76 ;  /* 0x0007004c62007388 */ /* 0x0001e20000000c00 */
[----:B------:R-:W-:Y:S02]  /*12600*/  LEA.HI.X.SX32 R239, R91, R0, 0x1, P6 ;  /* 0x000000005bef7211 */ /* 0x000fe400030f0eff */
[----:B------:R-:W-:Y:S02]  /*12610*/  LEA R226, P6, R89, R2, 0x1 ;  /* 0x0000000259e27211 */ /* 0x000fe400078c08ff */
[----:B------:R-:W-:-:S02]  /*12620*/  F2FP.PACK_AB R73, R119, R128 ;  /* 0x000000807749723e */ /* 0x000fc400000000ff */
[----:B------:R-:W-:Y:S02]  /*12630*/  LEA.HI.X.SX32 R227, R89, R0, 0x1, P6 ;  /* 0x0000000059e37211 */ /* 0x000fe400030f0eff */
[C---:B0-----:R-:W-:Y:S01]  /*12640*/  LEA R77, R14.reuse, R89, 0x1 ;  /* 0x000000590e4d7211 */ /* 0x041fe200078e08ff */
[----:B------:R0:W-:Y:S03]  /*12650*/  STS.128 [R98+0x300], R72 ;  /* 0x0003004862007388 */ /* 0x0001e60000000c00 */
[----:B------:R-:W-:Y:S01]  /*12660*/  LEA R224, P6, R77, R2, 0x1 ;  /* 0x000000024de07211 */ /* 0x000fe200078c08ff */
[----:B------:R-:W-:-:S03]  /*12670*/  IMAD R79, R14, 0x2, R77 ;  /* 0x000000020e4f7824 */ /* 0x000fc600078e024d */
[----:B------:R-:W-:Y:S02]  /*12680*/  LEA.HI.X.SX32 R225, R77, R0, 0x1, P6 ;  /* 0x000000004de17211 */ /* 0x000fe400030f0eff */
[----:B------:R-:W-:Y:S02]  /*12690*/  LEA R222, P6, R79, R2, 0x1 ;  /* 0x000000024fde7211 */ /* 0x000fe400078c08ff */
[----:B------:R-:W-:Y:S02]  /*126a0*/  LEA R89, R14, R79, 0x1 ;  /* 0x0000004f0e597211 */ /* 0x000fe400078e08ff */
[----:B0-----:R-:W-:Y:S02]  /*126b0*/  F2FP.PACK_AB R72, R120, R117 ;  /* 0x000000757848723e */ /* 0x001fe400000000ff */
[----:B------:R-:W-:Y:S02]  /*126c0*/  F2FP.PACK_AB R73, R113, R116 ;  /* 0x000000747149723e */ /* 0x000fe400000000ff */
[----:B------:R-:W-:-:S02]  /*126d0*/  F2FP.PACK_AB R74, R109, R112 ;  /* 0x000000706d4a723e */ /* 0x000fc400000000ff */
[----:B------:R-:W-:Y:S02]  /*126e0*/  F2FP.PACK_AB R75, R108, R105 ;  /* 0x000000696c4b723e */ /* 0x000fe400000000ff */
[----:B------:R-:W-:-:S03]  /*126f0*/  LEA.HI.X.SX32 R223, R79, R0, 0x1, P6 ;  /* 0x000000004fdf7211 */ /* 0x000fc600030f0eff */
[----:B------:R0:W-:Y:S01]  /*12700*/  STS.128 [R98+0x380], R72 ;  /* 0x0003804862007388 */ /* 0x0001e20000000c00 */
[C---:B------:R-:W-:Y:S02]  /*12710*/  LEA R220, P6, R89.reuse, R2, 0x1 ;  /* 0x0000000259dc7211 */ /* 0x040fe400078c08ff */
[----:B------:R-:W-:Y:S02]  /*12720*/  LEA R79, R14, R89, 0x1 ;  /* 0x000000590e4f7211 */ /* 0x000fe400078e08ff */
[----:B------:R-:W-:Y:S02]  /*12730*/  LEA.HI.X.SX32 R221, R89, R0, 0x1, P6 ;  /* 0x0000000059dd7211 */ /* 0x000fe400030f0eff */
[----:B------:R-:W-:Y:S02]  /*12740*/  LEA R218, P6, R79, R2, 0x1 ;  /* 0x000000024fda7211 */ /* 0x000fe400078c08ff */
[----:B0-----:R-:W-:Y:S02]  /*12750*/  F2FP.PACK_AB R72, R106, R103 ;  /* 0x000000676a48723e */ /* 0x001fe400000000ff */
[----:B------:R-:W-:-:S02]  /*12760*/  F2FP.PACK_AB R73, R101, R104 ;  /* 0x000000686549723e */ /* 0x000fc400000000ff */
[----:B------:R-:W-:Y:S02]  /*12770*/  F2FP.PACK_AB R74, R99, R102 ;  /* 0x00000066634a723e */ /* 0x000fe400000000ff */
[----:B------:R-:W-:-:S05]  /*12780*/  F2FP.PACK_AB R75, R15, R100 ;  /* 0x000000640f4b723e */ /* 0x000fca00000000ff */
[----:B------:R0:W-:Y:S01]  /*12790*/  STS.128 [R98+0x780], R72 ;  /* 0x0007804862007388 */ /* 0x0001e20000000c00 */
[----:B------:R-:W-:-:S03]  /*127a0*/  LEA.HI.X.SX32 R219, R79, R0, 0x1, P6 ;  /* 0x000000004fdb7211 */ /* 0x000fc600030f0eff */
[----:B------:R-:W-:Y:S01]  /*127b0*/  BAR.SYNC.DEFER_BLOCKING 0x0 ;  /* 0x0000000000007b1d */ /* 0x000fe20000010000 */
[----:B0-----:R-:W-:-:S04]  /*127c0*/  LEA R73, R14, R79, 0x1 ;  /* 0x0000004f0e497211 */ /* 0x001fc800078e08ff */
[----:B------:R-:W-:Y:S01]  /*127d0*/  LEA R216, P6, R73, R2, 0x1 ;  /* 0x0000000249d87211 */ /* 0x000fe200078c08ff */
[----:B------:R-:W-:-:S03]  /*127e0*/  IMAD R75, R14, 0x2, R73 ;  /* 0x000000020e4b7824 */ /* 0x000fc600078e0249 */
[----:B------:R-:W-:Y:S02]  /*127f0*/  LEA.HI.X.SX32 R217, R73, R0, 0x1, P6 ;  /* 0x0000000049d97211 */ /* 0x000fe400030f0eff */
[C---:B------:R-:W-:Y:S02]  /*12800*/  LEA R214, P6, R75.reuse, R2, 0x1 ;  /* 0x000000024bd67211 */ /* 0x040fe400078c08ff */
[C---:B------:R-:W-:Y:S01]  /*12810*/  LEA R73, R14.reuse, R75, 0x1 ;  /* 0x0000004b0e497211 */ /* 0x040fe200078e08ff */
[----:B------:R-:W0:Y:S01]  /*12820*/  LDS.128 R124, [R150] ;  /* 0x00000000967c7984 */ /* 0x000e220000000c00 */
[----:B------:R-:W-:Y:S02]  /*12830*/  LEA.HI.X.SX32 R215, R75, R0, 0x1, P6 ;  /* 0x000000004bd77211 */ /* 0x000fe400030f0eff */
[----:B------:R-:W-:Y:S01]  /*12840*/  LEA R75, R14, R73, 0x1 ;  /* 0x000000490e4b7211 */ /* 0x000fe200078e08ff */
[----:B------:R-:W-:Y:S01]  /*12850*/  LDS.128 R108, [R150+0x800] ;  /* 0x00080000966c7984 */ /* 0x000fe20000000c00 */
[----:B------:R-:W-:-:S02]  /*12860*/  LEA R212, P6, R73, R2, 0x1 ;  /* 0x0000000249d47211 */ /* 0x000fc400078c08ff */
[----:B------:R-:W-:Y:S02]  /*12870*/  IADD3 R76, R246, -0x3f3504f3, RZ ;  /* 0xc0cafb0df64c7810 */ /* 0x000fe40007ffe0ff */
[----:B------:R-:W-:Y:S01]  /*12880*/  LEA.HI.X.SX32 R213, R73, R0, 0x1, P6 ;  /* 0x0000000049d57211 */ /* 0x000fe200030f0eff */
[----:B------:R-:W-:Y:S01]  /*12890*/  IMAD R73, R14, 0x2, R75 ;  /* 0x000000020e497824 */ /* 0x000fe200078e024b */
[C---:B------:R-:W-:Y:S02]  /*128a0*/  LEA R210, P6, R75.reuse, R2, 0x1 ;  /* 0x000000024bd27211 */ /* 0x040fe400078c08ff */
[----:B------:R-:W-:Y:S02]  /*128b0*/  LOP3.LUT R15, R76, 0xff800000, RZ, 0xc0, !PT ;  /* 0xff8000004c0f7812 */ /* 0x000fe400078ec0ff */
[----:B------:R-:W-:Y:S02]  /*128c0*/  LEA.HI.X.SX32 R211, R75, R0, 0x1, P6 ;  /* 0x000000004bd37211 */ /* 0x000fe400030f0eff */
[----:B------:R-:W-:-:S02]  /*128d0*/  LEA R208, P6, R73, R2, 0x1 ;  /* 0x0000000249d07211 */ /* 0x000fc400078c08ff */
[----:B------:R-:W-:Y:S02]  /*128e0*/  LEA R75, R14, R73, 0x1 ;  /* 0x000000490e4b7211 */ /* 0x000fe400078e08ff */
[----:B------:R-:W-:Y:S02]  /*128f0*/  IADD3 R76, R246, -R15, RZ ;  /* 0x8000000ff64c7210 */ /* 0x000fe40007ffe0ff */
[----:B------:R-:W-:Y:S02]  /*12900*/  LEA.HI.X.SX32 R209, R73, R0, 0x1, P6 ;  /* 0x0000000049d17211 */ /* 0x000fe400030f0eff */
[----:B------:R-:W-:Y:S01]  /*12910*/  LEA R206, P6, R75, R2, 0x1 ;  /* 0x000000024bce7211 */ /* 0x000fe200078c08ff */
[----:B------:R-:W-:Y:S01]  /*12920*/  FADD R250, R76, -1 ;  /* 0xbf8000004cfa7421 */ /* 0x000fe20000000000 */
[----:B------:R-:W-:Y:S02]  /*12930*/  LEA R73, R14, R75, 0x1 ;  /* 0x0000004b0e497211 */ /* 0x000fe400078e08ff */
[----:B------:R-:W-:-:S02]  /*12940*/  LOP3.LUT R151, R150, 0x20, RZ, 0x3c, !PT ;  /* 0x0000002096977812 */ /* 0x000fc400078e3cff */
[----:B------:R-:W-:Y:S02]  /*12950*/  LOP3.LUT R76, R150, 0x40, RZ, 0x3c, !PT ;  /* 0x00000040964c7812 */ /* 0x000fe400078e3cff */
[----:B------:R-:W-:Y:S01]  /*12960*/  LEA.HI.X.SX32 R207, R75, R0, 0x1, P6 ;  /* 0x000000004bcf7211 */ /* 0x000fe200030f0eff */
[----:B------:R-:W1:Y:S01]  /*12970*/  LDS.128 R120, [R151] ;  /* 0x0000000097787984 */ /* 0x000e620000000c00 */
[C---:B------:R-:W-:Y:S02]  /*12980*/  LEA R204, P6, R73.reuse, R2, 0x1 ;  /* 0x0000000249cc7211 */ /* 0x040fe400078c08ff */
[C---:B------:R-:W-:Y:S01]  /*12990*/  LEA R75, R14.reuse, R73, 0x1 ;  /* 0x000000490e4b7211 */ /* 0x040fe200078e08ff */
[----:B------:R-:W2:Y:S01]  /*129a0*/  LDS.128 R116, [R76] ;  /* 0x000000004c747984 */ /* 0x000ea20000000c00 */
[----:B------:R-:W-:Y:S02]  /*129b0*/  LEA.HI.X.SX32 R205, R73, R0, 0x1, P6 ;  /* 0x0000000049cd7211 */ /* 0x000fe400030f0eff */
[----:B------:R-:W-:Y:S01]  /*129c0*/  LEA R202, P6, R75, R2, 0x1 ;  /* 0x000000024bca7211 */ /* 0x000fe200078c08ff */
[----:B------:R-:W-:Y:S01]  /*129d0*/  LDS.128 R104, [R151+0x800] ;  /* 0x0008000097687984 */ /* 0x000fe20000000c00 */
[----:B------:R-:W-:-:S02]  /*129e0*/  LEA R73, R14, R75, 0x1 ;  /* 0x0000004b0e497211 */ /* 0x000fc400078e08ff */
[----:B------:R-:W-:Y:S02]  /*129f0*/  LEA.HI.X.SX32 R203, R75, R0, 0x1, P6 ;  /* 0x000000004bcb7211 */ /* 0x000fe400030f0eff */
[----:B------:R-:W-:Y:S01]  /*12a00*/  LOP3.LUT R72, R150, 0x60, RZ, 0x3c, !PT ;  /* 0x0000006096487812 */ /* 0x000fe200078e3cff */
[----:B------:R-:W-:Y:S01]  /*12a10*/  IMAD R75, R14, 0x2, R73 ;  /* 0x000000020e4b7824 */ /* 0x000fe200078e0249 */
[C---:B------:R-:W-:Y:S01]  /*12a20*/  LEA R196, P6, R73.reuse, R2, 0x1 ;  /* 0x0000000249c47211 */ /* 0x040fe200078c08ff */
[----:B------:R-:W-:Y:S01]  /*12a30*/  FFMA.FTZ R77, R250, R251, -0.16845393180847167969 ;  /* 0xbe2c7f30fa4d7423 */ /* 0x000fe200000100fb */
[----:B------:R-:W-:Y:S02]  /*12a40*/  LDS.128 R100, [R76+0x800] ;  /* 0x000800004c647984 */ /* 0x000fe40000000c00 */
[----:B------:R-:W-:Y:S02]  /*12a50*/  LEA.HI.X.SX32 R197, R73, R0, 0x1, P6 ;  /* 0x0000000049c57211 */ /* 0x000fe400030f0eff */
[----:B------:R-:W-:Y:S01]  /*12a60*/  LEA R200, P6, R75, R2, 0x1 ;  /* 0x000000024bc87211 */ /* 0x000fe200078c08ff */
[----:B------:R-:W3:Y:S01]  /*12a70*/  LDS.128 R112, [R72] ;  /* 0x0000000048707984 */ /* 0x000ee20000000c00 */
[----:B------:R-:W-:-:S02]  /*12a80*/  LEA R73, R14, R75, 0x1 ;  /* 0x0000004b0e497211 */ /* 0x000fc400078e08ff */
[----:B------:R-:W-:Y:S01]  /*12a90*/  LEA.HI.X.SX32 R201, R75, R0, 0x1, P6 ;  /* 0x000000004bc97211 */ /* 0x000fe200030f0eff */
[----:B0-----:R-:W-:Y:S01]  /*12aa0*/  STG.E.U16 [R96.64], R124 ;  /* 0x0000007c60007986 */ /* 0x001fe2000c101504 */
[C---:B------:R-:W-:Y:S02]  /*12ab0*/  LEA R198, P6, R73.reuse, R2, 0x1 ;  /* 0x0000000249c67211 */ /* 0x040fe400078c08ff */
[----:B------:R-:W-:Y:S01]  /*12ac0*/  LEA R75, R14, R73, 0x1 ;  /* 0x000000490e4b7211 */ /* 0x000fe200078e08ff */
[----:B------:R-:W-:Y:S01]  /*12ad0*/  FFMA.FTZ R77, R250, R77, 0.1716887056827545166 ;  /* 0x3e2fcf2afa4d7423 */ /* 0x000fe2000001004d */
[----:B------:R-:W-:Y:S01]  /*12ae0*/  LEA.HI.X.SX32 R199, R73, R0, 0x1, P6 ;  /* 0x0000000049c77211 */ /* 0x000fe200030f0eff */
[----:B------:R-:W0:Y:S01]  /*12af0*/  LDS.128 R96, [R72+0x800] ;  /* 0x0008000048607984 */ /* 0x000e220000000c00 */
[C---:B------:R-:W-:Y:S01]  /*12b00*/  LEA R194, P6, R75.reuse, R2, 0x1 ;  /* 0x000000024bc27211 */ /* 0x040fe200078c08ff */
[----:B------:R-:W-:Y:S02]  /*12b10*/  IMAD R73, R14, 0x2, R75 ;  /* 0x000000020e497824 */ /* 0x000fe400078e024b */
[----:B------:R-:W-:Y:S01]  /*12b20*/  LDS.128 R132, [R151+0x1000] ;  /* 0x0010000097847984 */ /* 0x000fe20000000c00 */
[----:B------:R-:W-:-:S02]  /*12b30*/  LEA.HI.X.SX32 R195, R75, R0, 0x1, P6 ;  /* 0x000000004bc37211 */ /* 0x000fc400030f0eff */
[C---:B------:R-:W-:Y:S01]  /*12b40*/  LEA R192, P6, R73.reuse, R2, 0x1 ;  /* 0x0000000249c07211 */ /* 0x040fe200078c08ff */
[----:B------:R-:W-:Y:S01]  /*12b50*/  LDS.128 R128, [R76+0x1000] ;  /* 0x001000004c807984 */ /* 0x000fe20000000c00 */
[----:B------:R-:W-:Y:S02]  /*12b60*/  LEA R75, R14, R73, 0x1 ;  /* 0x000000490e4b7211 */ /* 0x000fe400078e08ff */
[----:B------:R-:W-:Y:S01]  /*12b70*/  LEA.HI.X.SX32 R193, R73, R0, 0x1, P6 ;  /* 0x0000000049c17211 */ /* 0x000fe200030f0eff */
[----:B------:R-:W-:Y:S01]  /*12b80*/  FFMA.FTZ R77, R250, R77, -0.17900948226451873779 ;  /* 0xbe374e43fa4d7423 */ /* 0x000fe2000001004d */
[C---:B------:R-:W-:Y:S01]  /*12b90*/  LEA R190, P6, R75.reuse, R2, 0x1 ;  /* 0x000000024bbe7211 */ /* 0x040fe200078c08ff */
[----:B------:R-:W-:Y:S01]  /*12ba0*/  LDS.128 R88, [R72+0x1000] ;  /* 0x0010000048587984 */ /* 0x000fe20000000c00 */
[----:B------:R-:W-:Y:S01]  /*12bb0*/  LEA R73, R14, R75, 0x1 ;  /* 0x0000004b0e497211 */ /* 0x000fe200078e08ff */
[----:B------:R-:W-:Y:S01]  /*12bc0*/  FFMA.FTZ R77, R250, R77, 0.20512372255325317383 ;  /* 0x3e520bf4fa4d7423 */ /* 0x000fe2000001004d */
[----:B------:R-:W-:-:S02]  /*12bd0*/  LEA.HI.X.SX32 R191, R75, R0, 0x1, P6 ;  /* 0x000000004bbf7211 */ /* 0x000fc400030f0eff */
[C---:B------:R-:W-:Y:S01]  /*12be0*/  LEA R188, P6, R73.reuse, R2, 0x1 ;  /* 0x0000000249bc7211 */ /* 0x040fe200078c08ff */
[----:B------:R-:W-:Y:S01]  /*12bf0*/  IMAD R75, R14, 0x2, R73 ;  /* 0x000000020e4b7824 */ /* 0x000fe200078e0249 */
[----:B-1----:R-:W-:Y:S01]  /*12c00*/  STG.E.U16 [R94.64], R120 ;  /* 0x000000785e007986 */ /* 0x002fe2000c101504 */
[----:B------:R-:W-:Y:S01]  /*12c10*/  FFMA.FTZ R77, R250, R77, -0.24046532809734344482 ;  /* 0xbe763c8bfa4d7423 */ /* 0x000fe2000001004d */
[----:B------:R-:W-:Y:S02]  /*12c20*/  LEA.HI.X.SX32 R189, R73, R0, 0x1, P6 ;  /* 0x0000000049bd7211 */ /* 0x000fe400030f0eff */
[----:B--2---:R-:W-:Y:S01]  /*12c30*/  STG.E.U16 [R92.64], R116 ;  /* 0x000000745c007986 */ /* 0x004fe2000c101504 */
[----:B------:R-:W-:-:S03]  /*12c40*/  LEA R186, P6, R75, R2, 0x1 ;  /* 0x000000024bba7211 */ /* 0x000fc600078c08ff */
[----:B------:R-:W1:Y:S01]  /*12c50*/  LDS.128 R92, [R150+0x1000] ;  /* 0x00100000965c7984 */ /* 0x000e620000000c00 */
[----:B------:R-:W-:Y:S01]  /*12c60*/  LEA R73, R14, R75, 0x1 ;  /* 0x0000004b0e497211 */ /* 0x000fe200078e08ff */
[----:B------:R-:W-:Y:S01]  /*12c70*/  FFMA.FTZ R77, R250, R77, 0.28857114911079406738 ;  /* 0x3e93bf99fa4d7423 */ /* 0x000fe2000001004d */
[----:B------:R-:W-:Y:S02]  /*12c80*/  LEA.HI.X.SX32 R187, R75, R0, 0x1, P6 ;  /* 0x000000004bbb7211 */ /* 0x000fe400030f0eff */
[C---:B------:R-:W-:Y:S02]  /*12c90*/  LEA R184, P6, R73.reuse, R2, 0x1 ;  /* 0x0000000249b87211 */ /* 0x040fe400078c08ff */
[----:B------:R-:W-:Y:S01]  /*12ca0*/  LEA R75, R14, R73, 0x1 ;  /* 0x000000490e4b7211 */ /* 0x000fe200078e08ff */
[----:B------:R-:W-:Y:S01]  /*12cb0*/  FFMA.FTZ R77, R250, R77, -0.36067417263984680176 ;  /* 0xbeb8aa49fa4d7423 */ /* 0x000fe2000001004d */
[----:B------:R-:W-:Y:S02]  /*12cc0*/  LEA.HI.X.SX32 R185, R73, R0, 0x1, P6 ;  /* 0x0000000049b97211 */ /* 0x000fe400030f0eff */
[----:B------:R-:W-:Y:S01]  /*12cd0*/  LEA R182, P6, R75, R2, 0x1 ;  /* 0x000000024bb67211 */ /* 0x000fe200078c08ff */
[----:B------:R-:W-:-:S02]  /*12ce0*/  IMAD R73, R14, 0x2, R75 ;  /* 0x000000020e497824 */ /* 0x000fc400078e024b */
[C---:B------:R-:W-:Y:S01]  /*12cf0*/  FFMA.FTZ R77, R250.reuse, R77, 0.48089820146560668945 ;  /* 0x3ef6384afa4d7423 */ /* 0x040fe2000001004d */
[----:B------:R-:W-:Y:S02]  /*12d00*/  LEA.HI.X.SX32 R183, R75, R0, 0x1, P6 ;  /* 0x000000004bb77211 */ /* 0x000fe400030f0eff */
[----:B------:R-:W-:Y:S01]  /*12d10*/  LEA R180, P6, R73, R2, 0x1 ;  /* 0x0000000249b47211 */ /* 0x000fe200078c08ff */
[----:B------:R-:W-:Y:S01]  /*12d20*/  FFMA.FTZ R77, R250, R77, -0.72134751081466674805 ;  /* 0xbf38aa3bfa4d7423 */ /* 0x000fe2000001004d */
[----:B------:R-:W-:Y:S01]  /*12d30*/  LEA R153, R14, R73, 0x1 ;  /* 0x000000490e997211 */ /* 0x000fe200078e08ff */
[----:B------:R-:W-:Y:S01]  /*12d40*/  IMAD.SHL.U32 R78, R177, 0x10, RZ ;  /* 0x00000010b14e7824 */ /* 0x000fe200078e00ff */
[----:B---3--:R-:W-:Y:S01]  /*12d50*/  STG.E.U16 [R86.64], R112 ;  /* 0x0000007056007986 */ /* 0x008fe2000c101504 */
[----:B------:R-:W-:Y:S01]  /*12d60*/  FMUL R77, R250, R77 ;  /* 0x0000004dfa4d7220 */ /* 0x000fe20000400000 */
[----:B------:R-:W-:Y:S02]  /*12d70*/  LEA.HI.X.SX32 R181, R73, R0, 0x1, P6 ;  /* 0x0000000049b57211 */ /* 0x000fe400030f0eff */
[----:B------:R-:W-:Y:S01]  /*12d80*/  STG.E.U16 [R84.64], R108 ;  /* 0x0000006c54007986 */ /* 0x000fe2000c101504 */
[----:B------:R-:W-:-:S02]  /*12d90*/  LEA R178, P6, R153, R2, 0x1 ;  /* 0x0000000299b27211 */ /* 0x000fc400078c08ff */
[----:B------:R-:W-:Y:S01]  /*12da0*/  LEA R155, R14, R153, 0x1 ;  /* 0x000000990e9b7211 */ /* 0x000fe200078e08ff */
[----:B------:R-:W2:Y:S01]  /*12db0*/  LDS.128 R84, [R150+0x1800] ;  /* 0x0018000096547984 */ /* 0x000ea20000000c00 */
[----:B------:R-:W-:Y:S01]  /*12dc0*/  LOP3.LUT R78, R78, 0x70, RZ, 0xc0, !PT ;  /* 0x000000704e4e7812 */ /* 0x000fe200078ec0ff */
[----:B------:R-:W-:Y:S01]  /*12dd0*/  FMUL R77, R250, R77 ;  /* 0x0000004dfa4d7220 */ /* 0x000fe20000400000 */
[----:B------:R-:W-:Y:S01]  /*12de0*/  LOP3.LUT R241, R171, 0x80, RZ, 0xc0, !PT ;  /* 0x00000080abf17812 */ /* 0x000fe200078ec0ff */
[----:B------:R-:W-:Y:S01]  /*12df0*/  STG.E.U16 [R82.64], R104 ;  /* 0x0000006852007986 */ /* 0x000fe2000c101504 */
[----:B------:R-:W-:-:S03]  /*12e00*/  LEA.HI.X.SX32 R179, R153, R0, 0x1, P6 ;  /* 0x0000000099b37211 */ /* 0x000fc600030f0eff */
[----:B------:R-:W-:Y:S01]  /*12e10*/  STG.E.U16 [R80.64], R100 ;  /* 0x0000006450007986 */ /* 0x000fe2000c101504 */
[----:B------:R-:W-:-:S03]  /*12e20*/  LEA R176, P6, R155, R2, 0x1 ;  /* 0x000000029bb07211 */ /* 0x000fc600078c08ff */
[----:B------:R3:W4:Y:S01]  /*12e30*/  LDS.128 R80, [R151+0x1800] ;  /* 0x0018000097507984 */ /* 0x0007220000000c00 */
[----:B------:R-:W-:Y:S01]  /*12e40*/  IMAD.IADD R241, R78, 0x1, R241 ;  /* 0x000000014ef17824 */ /* 0x000fe200078e02f1 */
[----:B------:R-:W-:Y:S01]  /*12e50*/  LEA.HI.X.SX32 R177, R155, R0, 0x1, P6 ;  /* 0x000000009bb17211 */ /* 0x000fe200030f0eff */
[----:B------:R-:W-:Y:S01]  /*12e60*/  FFMA.FTZ R250, R250, 1.4426950216293334961, R77 ;  /* 0x3fb8aa3bfafa7823 */ /* 0x000fe2000001004d */
[----:B0-----:R0:W-:Y:S01]  /*12e70*/  STG.E.U16 [R148.64], R96 ;  /* 0x0000006094007986 */ /* 0x0011e2000c101504 */
[----:B---3--:R-:W-:-:S03]  /*12e80*/  IMAD R151, R14, 0x2, R155 ;  /* 0x000000020e977824 */ /* 0x008fc600078e029b */
[----:B------:R-:W3:Y:S02]  /*12e90*/  LDS.128 R76, [R76+0x1800] ;  /* 0x001800004c4c7984 */ /* 0x000ee40000000c00 */
[C---:B------:R-:W-:Y:S02]  /*12ea0*/  LEA R174, P6, R151.reuse, R2, 0x1 ;  /* 0x0000000297ae7211 */ /* 0x040fe400078c08ff */
[----:B------:R-:W3:Y:S01]  /*12eb0*/  LDS.128 R72, [R72+0x1800] ;  /* 0x0018000048487984 */ /* 0x000ee20000000c00 */
[C---:B0-----:R-:W-:Y:S02]  /*12ec0*/  LEA R149, R14.reuse, R151, 0x1 ;  /* 0x000000970e957211 */ /* 0x041fe400078e08ff */
[----:B------:R-:W-:Y:S02]  /*12ed0*/  LEA.HI.X.SX32 R175, R151, R0, 0x1, P6 ;  /* 0x0000000097af7211 */ /* 0x000fe400030f0eff */
[C---:B------:R-:W-:Y:S02]  /*12ee0*/  LEA R172, P6, R149.reuse, R2, 0x1 ;  /* 0x0000000295ac7211 */ /* 0x040fe400078c08ff */
[----:B------:R-:W-:Y:S01]  /*12ef0*/  LEA R151, R14, R149, 0x1 ;  /* 0x000000950e977211 */ /* 0x000fe200078e08ff */
[----:B-1----:R0:W-:Y:S01]  /*12f00*/  STG.E.U16 [R146.64], R92 ;  /* 0x0000005c92007986 */ /* 0x0021e2000c101504 */
[----:B------:R-:W-:-:S02]  /*12f10*/  LEA.HI.X.SX32 R173, R149, R0, 0x1, P6 ;  /* 0x0000000095ad7211 */ /* 0x000fc400030f0eff */
[C---:B------:R-:W-:Y:S01]  /*12f20*/  LEA R170, P6, R151.reuse, R2, 0x1 ;  /* 0x0000000297aa7211 */ /* 0x040fe200078c08ff */
[----:B------:R1:W-:Y:S03]  /*12f30*/  STG.E.U16 [R144.64], R132 ;  /* 0x0000008490007986 */ /* 0x0003e6000c101504 */
[----:B------:R-:W-:Y:S01]  /*12f40*/  LEA.HI.X.SX32 R171, R151, R0, 0x1, P6 ;  /* 0x0000000097ab7211 */ /* 0x000fe200030f0eff */
[----:B0-----:R-:W-:Y:S01]  /*12f50*/  IMAD R147, R14, 0x2, R151 ;  /* 0x000000020e937824 */ /* 0x001fe200078e0297 */
[----:B------:R0:W-:Y:S04]  /*12f60*/  STG.E.U16 [R142.64], R128 ;  /* 0x000000808e007986 */ /* 0x0001e8000c101504 */
[----:B------:R-:W-:-:S02]  /*12f70*/  LEA R168, P6, R147, R2, 0x1 ;  /* 0x0000000293a87211 */ /* 0x000fc400078c08ff */
[C---:B-1----:R-:W-:Y:S02]  /*12f80*/  LEA R145, R14.reuse, R147, 0x1 ;  /* 0x000000930e917211 */ /* 0x042fe400078e08ff */
[----:B------:R-:W-:Y:S02]  /*12f90*/  LEA.HI.X.SX32 R169, R147, R0, 0x1, P6 ;  /* 0x0000000093a97211 */ /* 0x000fe400030f0eff */
[C---:B------:R-:W-:Y:S02]  /*12fa0*/  LEA R166, P6, R145.reuse, R2, 0x1 ;  /* 0x0000000291a67211 */ /* 0x040fe400078c08ff */
[C---:B0-----:R-:W-:Y:S01]  /*12fb0*/  LEA R143, R14.reuse, R145, 0x1 ;  /* 0x000000910e8f7211 */ /* 0x041fe200078e08ff */
[----:B------:R0:W-:Y:S01]  /*12fc0*/  STG.E.U16 [R140.64], R88 ;  /* 0x000000588c007986 */ /* 0x0001e2000c101504 */
[----:B------:R-:W-:Y:S02]  /*12fd0*/  LEA.HI.X.SX32 R167, R145, R0, 0x1, P6 ;  /* 0x0000000091a77211 */ /* 0x000fe400030f0eff */
[C---:B------:R-:W-:Y:S01]  /*12fe0*/  LEA R164, P6, R143.reuse, R2, 0x1 ;  /* 0x000000028fa47211 */ /* 0x040fe200078c08ff */
[----:B--2---:R1:W-:Y:S03]  /*12ff0*/  STG.E.U16 [R138.64], R84 ;  /* 0x000000548a007986 */ /* 0x0043e6000c101504 */
[----:B------:R-:W-:Y:S01]  /*13000*/  LEA.HI.X.SX32 R165, R143, R0, 0x1, P6 ;  /* 0x000000008fa57211 */ /* 0x000fe200030f0eff */
[----:B0-----:R-:W-:Y:S01]  /*13010*/  IMAD R141, R14, 0x2, R143 ;  /* 0x000000020e8d7824 */ /* 0x001fe200078e028f */
[----:B----4-:R0:W-:Y:S04]  /*13020*/  STG.E.U16 [R136.64], R80 ;  /* 0x0000005088007986 */ /* 0x0101e8000c101504 */
[----:B------:R-:W-:-:S02]  /*13030*/  LEA R162, P6, R141, R2, 0x1 ;  /* 0x000000028da27211 */ /* 0x000fc400078c08ff */
[C---:B-1----:R-:W-:Y:S02]  /*13040*/  LEA R139, R14.reuse, R141, 0x1 ;  /* 0x0000008d0e8b7211 */ /* 0x042fe400078e08ff */
[----:B------:R-:W-:Y:S02]  /*13050*/  LEA.HI.X.SX32 R163, R141, R0, 0x1, P6 ;  /* 0x000000008da37211 */ /* 0x000fe400030f0eff */
[C---:B------:R-:W-:Y:S02]  /*13060*/  LEA R160, P6, R139.reuse, R2, 0x1 ;  /* 0x000000028ba07211 */ /* 0x040fe400078c08ff */
[----:B0-----:R-:W-:Y:S01]  /*13070*/  LEA R137, R14, R139, 0x1 ;  /* 0x0000008b0e897211 */ /* 0x001fe200078e08ff */
[----:B---3--:R0:W-:Y:S01]  /*13080*/  STG.E.U16 [R70.64], R76 ;  /* 0x0000004c46007986 */ /* 0x0081e2000c101504 */
[----:B------:R-:W-:Y:S02]  /*13090*/  LEA.HI.X.SX32 R161, R139, R0, 0x1, P6 ;  /* 0x000000008ba17211 */ /* 0x000fe400030f0eff */
[----:B------:R-:W-:Y:S01]  /*130a0*/  LEA R158, P6, R137, R2, 0x1 ;  /* 0x00000002899e7211 */ /* 0x000fe200078c08ff */
[----:B------:R1:W-:Y:S01]  /*130b0*/  STG.E.U16 [R68.64], R72 ;  /* 0x0000004844007986 */ /* 0x0003e2000c101504 */
[----:B------:R-:W-:-:S02]  /*130c0*/  PRMT R124, R124, 0x7632, R124 ;  /* 0x000076327c7c7816 */ /* 0x000fc4000000007c */
[----:B------:R-:W-:Y:S01]  /*130d0*/  LEA.HI.X.SX32 R159, R137, R0, 0x1, P6 ;  /* 0x00000000899f7211 */ /* 0x000fe200030f0eff */
[C---:B0-----:R-:W-:Y:S02]  /*130e0*/  IMAD R71, R14.reuse, 0x2, R137 ;  /* 0x000000020e477824 */ /* 0x041fe400078e0289 */
[----:B------:R0:W-:Y:S03]  /*130f0*/  STG.E.U16 [R66.64], R124 ;  /* 0x0000007c42007986 */ /* 0x0001e6000c101504 */
[C---:B------:R-:W-:Y:S02]  /*13100*/  LEA R156, P6, R71.reuse, R2, 0x1 ;  /* 0x00000002479c7211 */ /* 0x040fe400078c08ff */
[----:B-1----:R-:W-:Y:S02]  /*13110*/  LEA R69, R14, R71, 0x1 ;  /* 0x000000470e457211 */ /* 0x002fe400078e08ff */
[----:B------:R-:W-:-:S02]  /*13120*/  LEA.HI.X.SX32 R157, R71, R0, 0x1, P6 ;  /* 0x00000000479d7211 */ /* 0x000fc400030f0eff */
[C---:B------:R-:W-:Y:S02]  /*13130*/  LEA R154, P6, R69.reuse, R2, 0x1 ;  /* 0x00000002459a7211 */ /* 0x040fe400078c08ff */
[----:B0-----:R-:W-:Y:S02]  /*13140*/  LEA R67, R14, R69, 0x1 ;  /* 0x000000450e437211 */ /* 0x001fe400078e08ff */
[----:B------:R-:W-:Y:S02]  /*13150*/  LEA.HI.X.SX32 R155, R69, R0, 0x1, P6 ;  /* 0x00000000459b7211 */ /* 0x000fe400030f0eff */
[----:B------:R-:W-:Y:S01]  /*13160*/  PRMT R120, R120, 0x7632, R120 ;  /* 0x0000763278787816 */ /* 0x000fe20000000078 */
[----:B------:R-:W-:Y:S01]  /*13170*/  IMAD R69, R14, 0x2, R67 ;  /* 0x000000020e457824 */ /* 0x000fe200078e0243 */
[C---:B------:R-:W-:Y:S02]  /*13180*/  LEA R152, P6, R67.reuse, R2, 0x1 ;  /* 0x0000000243987211 */ /* 0x040fe400078c08ff */
[----:B------:R-:W-:Y:S01]  /*13190*/  PRMT R116, R116, 0x7632, R116 ;  /* 0x0000763274747816 */ /* 0x000fe20000000074 */
[----:B------:R0:W-:Y:S01]  /*131a0*/  STG.E.U16 [R64.64], R120 ;  /* 0x0000007840007986 */ /* 0x0001e2000c101504 */
[----:B------:R-:W-:-:S02]  /*131b0*/  LEA.HI.X.SX32 R153, R67, R0, 0x1, P6 ;  /* 0x0000000043997211 */ /* 0x000fc400030f0eff */
[C---:B------:R-:W-:Y:S01]  /*131c0*/  LEA R150, P6, R69.reuse, R2, 0x1 ;  /* 0x0000000245967211 */ /* 0x040fe200078c08ff */
[----:B------:R1:W-:Y:S03]  /*131d0*/  STG.E.U16 [R62.64], R116 ;  /* 0x000000743e007986 */ /* 0x0003e6000c101504 */
[----:B------:R-:W-:Y:S02]  /*131e0*/  LEA.HI.X.SX32 R151, R69, R0, 0x1, P6 ;  /* 0x0000000045977211 */ /* 0x000fe400030f0eff */
[----:B0-----:R-:W-:-:S04]  /*131f0*/  LEA R65, R14, R69, 0x1 ;  /* 0x000000450e417211 */ /* 0x001fc800078e08ff */
[C---:B------:R-:W-:Y:S02]  /*13200*/  LEA R148, P6, R65.reuse, R2, 0x1 ;  /* 0x0000000241947211 */ /* 0x040fe400078c08ff */
[----:B-1----:R-:W-:Y:S02]  /*13210*/  LEA R63, R14, R65, 0x1 ;  /* 0x000000410e3f7211 */ /* 0x002fe400078e08ff */
        /* <DEDUP_REMOVED lines=52> */
[----:B------:R-:W-:Y:S02]  /*13560*/  PRMT R88, R88, 0x7632, R88 ;  /* 0x0000763258587816 */ /* 0x000fe40000000058 */
[----:B------:R-:W-:Y:S01]  /*13570*/  LEA.HI.X.SX32 R53, R49, R0, 0x1, P6 ;  /* 0x0000000031357211 */ /* 0x000fe200030f0eff */
[----:B------:R-:W-:Y:S01]  /*13580*/  IMAD R51, R14, 0x2, R47 ;  /* 0x000000020e337824 */ /* 0x000fe200078e022f */
[----:B------:R-:W-:Y:S01]  /*13590*/  LEA R48, P6, R47, R2, 0x1 ;  /* 0x000000022f307211 */ /* 0x000fe200078c08ff */
[----:B------:R0:W-:Y:S01]  /*135a0*/  STG.E.U16 [R44.64], R88 ;  /* 0x000000582c007986 */ /* 0x0001e2000c101504 */
[----:B------:R-:W-:-:S02]  /*135b0*/  PRMT R84, R84, 0x7632, R84 ;  /* 0x0000763254547816 */ /* 0x000fc40000000054 */
[----:B------:R-:W-:Y:S02]  /*135c0*/  LEA.HI.X.SX32 R49, R47, R0, 0x1, P6 ;  /* 0x000000002f317211 */ /* 0x000fe400030f0eff */
[----:B------:R-:W-:Y:S01]  /*135d0*/  LEA R47, R14, R51, 0x1 ;  /* 0x000000330e2f7211 */ /* 0x000fe200078e08ff */
[----:B------:R1:W-:Y:S01]  /*135e0*/  STG.E.U16 [R40.64], R84 ;  /* 0x0000005428007986 */ /* 0x0003e2000c101504 */
[----:B------:R-:W-:Y:S02]  /*135f0*/  PRMT R80, R80, 0x7632, R80 ;  /* 0x0000763250507816 */ /* 0x000fe40000000050 */
[----:B0-----:R-:W-:-:S04]  /*13600*/  LEA R44, P6, R51, R2, 0x1 ;  /* 0x00000002332c7211 */ /* 0x001fc800078c08ff */
[----:B------:R-:W-:Y:S02]  /*13610*/  LEA.HI.X.SX32 R45, R51, R0, 0x1, P6 ;  /* 0x00000000332d7211 */ /* 0x000fe400030f0eff */
[C---:B-1----:R-:W-:Y:S02]  /*13620*/  LEA R40, P6, R47.reuse, R2, 0x1 ;  /* 0x000000022f287211 */ /* 0x042fe400078c08ff */
[----:B------:R-:W-:Y:S01]  /*13630*/  LEA R51, R14, R47, 0x1 ;  /* 0x0000002f0e337211 */ /* 0x000fe200078e08ff */
[----:B------:R0:W-:Y:S01]  /*13640*/  STG.E.U16 [R36.64], R80 ;  /* 0x0000005024007986 */ /* 0x0001e2000c101504 */
[----:B------:R-:W-:Y:S02]  /*13650*/  PRMT R76, R76, 0x7632, R76 ;  /* 0x000076324c4c7816 */ /* 0x000fe4000000004c */
[----:B------:R-:W-:Y:S01]  /*13660*/  LEA.HI.X.SX32 R41, R47, R0, 0x1, P6 ;  /* 0x000000002f297211 */ /* 0x000fe200030f0eff */
[----:B------:R-:W-:Y:S01]  /*13670*/  IMAD R47, R14, 0x2, R51 ;  /* 0x000000020e2f7824 */ /* 0x000fe200078e0233 */
[----:B------:R-:W-:Y:S01]  /*13680*/  PRMT R72, R72, 0x7632, R72 ;  /* 0x0000763248487816 */ /* 0x000fe20000000048 */
[----:B------:R1:W-:Y:S01]  /*13690*/  STG.E.U16 [R32.64], R76 ;  /* 0x0000004c20007986 */ /* 0x0003e2000c101504 */
[----:B0-----:R-:W-:-:S04]  /*136a0*/  LEA R36, P6, R51, R2, 0x1 ;  /* 0x0000000233247211 */ /* 0x001fc800078c08ff */
[----:B------:R-:W-:Y:S02]  /*136b0*/  LEA.HI.X.SX32 R37, R51, R0, 0x1, P6 ;  /* 0x0000000033257211 */ /* 0x000fe400030f0eff */
[C---:B-1----:R-:W-:Y:S02]  /*136c0*/  LEA R32, P6, R47.reuse, R2, 0x1 ;  /* 0x000000022f207211 */ /* 0x042fe400078c08ff */
[C---:B------:R-:W-:Y:S01]  /*136d0*/  LEA R51, R14.reuse, R47, 0x1 ;  /* 0x0000002f0e337211 */ /* 0x040fe200078e08ff */
[----:B------:R0:W-:Y:S01]  /*136e0*/  STG.E.U16 [R28.64], R72 ;  /* 0x000000481c007986 */ /* 0x0001e2000c101504 */
[----:B------:R-:W-:Y:S02]  /*136f0*/  LEA.HI.X.SX32 R33, R47, R0, 0x1, P6 ;  /* 0x000000002f217211 */ /* 0x000fe400030f0eff */
[----:B------:R-:W-:Y:S01]  /*13700*/  LEA R47, R14, R51, 0x1 ;  /* 0x000000330e2f7211 */ /* 0x000fe200078e08ff */
[----:B------:R1:W-:Y:S01]  /*13710*/  STG.E.U16 [R24.64], R125 ;  /* 0x0000007d18007986 */ /* 0x0003e2000c101504 */
[----:B0-----:R-:W-:-:S04]  /*13720*/  LEA R28, P6, R51, R2, 0x1 ;  /* 0x00000002331c7211 */ /* 0x001fc800078c08ff */
[----:B------:R-:W-:Y:S01]  /*13730*/  LEA.HI.X.SX32 R29, R51, R0, 0x1, P6 ;  /* 0x00000000331d7211 */ /* 0x000fe200030f0eff */
[C---:B------:R-:W-:Y:S01]  /*13740*/  IMAD R51, R14.reuse, 0x2, R47 ;  /* 0x000000020e337824 */ /* 0x040fe200078e022f */
[C---:B-1----:R-:W-:Y:S01]  /*13750*/  LEA R24, P6, R47.reuse, R2, 0x1 ;  /* 0x000000022f187211 */ /* 0x042fe200078c08ff */
[----:B------:R0:W-:Y:S03]  /*13760*/  STG.E.U16 [R20.64], R121 ;  /* 0x0000007914007986 */ /* 0x0001e6000c101504 */
[----:B------:R-:W-:Y:S02]  /*13770*/  LEA.HI.X.SX32 R25, R47, R0, 0x1, P6 ;  /* 0x000000002f197211 */ /* 0x000fe400030f0eff */
[----:B------:R-:W-:Y:S01]  /*13780*/  LEA R47, R14, R51, 0x1 ;  /* 0x000000330e2f7211 */ /* 0x000fe200078e08ff */
[----:B------:R1:W-:Y:S01]  /*13790*/  STG.E.U16 [R16.64], R117 ;  /* 0x0000007510007986 */ /* 0x0003e2000c101504 */
[----:B0-----:R-:W-:-:S04]  /*137a0*/  LEA R20, P6, R51, R2, 0x1 ;  /* 0x0000000233147211 */ /* 0x001fc800078c08ff */
[----:B------:R-:W-:Y:S02]  /*137b0*/  LEA.HI.X.SX32 R21, R51, R0, 0x1, P6 ;  /* 0x0000000033157211 */ /* 0x000fe400030f0eff */
[C---:B-1----:R-:W-:Y:S02]  /*137c0*/  LEA R16, P6, R47.reuse, R2, 0x1 ;  /* 0x000000022f107211 */ /* 0x042fe400078c08ff */
[----:B------:R-:W-:Y:S01]  /*137d0*/  LEA R51, R14, R47, 0x1 ;  /* 0x0000002f0e337211 */ /* 0x000fe200078e08ff */
[----:B------:R0:W-:Y:S01]  /*137e0*/  STG.E.U16 [R12.64], R113 ;  /* 0x000000710c007986 */ /* 0x0001e2000c101504 */
[----:B------:R-:W-:-:S03]  /*137f0*/  LEA.HI.X.SX32 R17, R47, R0, 0x1, P6 ;  /* 0x000000002f117211 */ /* 0x000fc600030f0eff */
[----:B------:R-:W-:Y:S01]  /*13800*/  IMAD R47, R14, 0x2, R51 ;  /* 0x000000020e2f7824 */ /* 0x000fe200078e0233 */
[----:B------:R1:W-:Y:S01]  /*13810*/  STG.E.U16 [R10.64], R109 ;  /* 0x0000006d0a007986 */ /* 0x0003e2000c101504 */
[----:B0-----:R-:W-:-:S04]  /*13820*/  LEA R12, P6, R51, R2, 0x1 ;  /* 0x00000002330c7211 */ /* 0x001fc800078c08ff */
[----:B------:R-:W-:Y:S02]  /*13830*/  LEA.HI.X.SX32 R13, R51, R0, 0x1, P6 ;  /* 0x00000000330d7211 */ /* 0x000fe400030f0eff */
[C---:B------:R-:W-:Y:S02]  /*13840*/  LEA R51, R14.reuse, R47, 0x1 ;  /* 0x0000002f0e337211 */ /* 0x040fe400078e08ff */
[C---:B-1----:R-:W-:Y:S02]  /*13850*/  LEA R10, P6, R47.reuse, R2, 0x1 ;  /* 0x000000022f0a7211 */ /* 0x042fe400078c08ff */
[----:B------:R-:W-:Y:S01]  /*13860*/  LEA R55, R14, R51, 0x1 ;  /* 0x000000330e377211 */ /* 0x000fe200078e08ff */
[----:B------:R0:W-:Y:S01]  /*13870*/  STG.E.U16 [R8.64], R105 ;  /* 0x0000006908007986 */ /* 0x0001e2000c101504 */
[----:B------:R-:W-:-:S03]  /*13880*/  LEA.HI.X.SX32 R11, R47, R0, 0x1, P6 ;  /* 0x000000002f0b7211 */ /* 0x000fc600030f0eff */
[----:B------:R-:W-:Y:S01]  /*13890*/  IMAD R47, R14, 0x2, R55 ;  /* 0x000000020e2f7824 */ /* 0x000fe200078e0237 */
[----:B0-----:R-:W-:-:S04]  /*138a0*/  LEA R8, P6, R51, R2, 0x1 ;  /* 0x0000000233087211 */ /* 0x001fc800078c08ff */
[----:B------:R-:W-:Y:S02]  /*138b0*/  LEA.HI.X.SX32 R9, R51, R0, 0x1, P6 ;  /* 0x0000000033097211 */ /* 0x000fe400030f0eff */
[C---:B------:R-:W-:Y:S02]  /*138c0*/  LEA R66, P6, R55.reuse, R2, 0x1 ;  /* 0x0000000237427211 */ /* 0x040fe400078c08ff */
[C---:B------:R-:W-:Y:S02]  /*138d0*/  LEA R51, R14.reuse, R47, 0x1 ;  /* 0x0000002f0e337211 */ /* 0x040fe400078e08ff */
[----:B------:R-:W-:Y:S02]  /*138e0*/  LEA.HI.X.SX32 R67, R55, R0, 0x1, P6 ;  /* 0x0000000037437211 */ /* 0x000fe400030f0eff */
[C---:B------:R-:W-:Y:S01]  /*138f0*/  LEA R55, R14.reuse, R51, 0x1 ;  /* 0x000000330e377211 */ /* 0x040fe200078e08ff */
[----:B------:R0:W-:Y:S04]  /*13900*/  STG.E.U16 [R42.64], R101 ;  /* 0x000000652a007986 */ /* 0x0001e8000c101504 */
[C---:B------:R-:W-:Y:S01]  /*13910*/  IMAD R46, R14.reuse, 0x2, R55 ;  /* 0x000000020e2e7824 */ /* 0x040fe200078e0237 */
[----:B------:R1:W-:Y:S04]  /*13920*/  STG.E.U16 [R38.64], R97 ;  /* 0x0000006126007986 */ /* 0x0003e8000c101504 */
[C---:B0-----:R-:W-:Y:S01]  /*13930*/  LEA R43, R14.reuse, R46, 0x1 ;  /* 0x0000002e0e2b7211 */ /* 0x041fe200078e08ff */
[----:B------:R0:W-:Y:S03]  /*13940*/  STG.E.U16 [R34.64], R93 ;  /* 0x0000005d22007986 */ /* 0x0001e6000c101504 */
[----:B-1----:R-:W-:-:S02]  /*13950*/  LEA R39, R14, R43, 0x1 ;  /* 0x0000002b0e277211 */ /* 0x002fc400078e08ff */
[----:B------:R-:W-:-:S03]  /*13960*/  LEA R62, P6, R47, R2, 0x1 ;  /* 0x000000022f3e7211 */ /* 0x000fc600078c08ff */
[C---:B0-----:R-:W-:Y:S01]  /*13970*/  IMAD R35, R14.reuse, 0x2, R39 ;  /* 0x000000020e237824 */ /* 0x041fe200078e0227 */
[----:B------:R-:W-:Y:S01]  /*13980*/  LEA.HI.X.SX32 R63, R47, R0, 0x1, P6 ;  /* 0x000000002f3f7211 */ /* 0x000fe200030f0eff */
[----:B------:R0:W-:Y:S01]  /*13990*/  STG.E.U16 [R30.64], R133 ;  /* 0x000000851e007986 */ /* 0x0001e2000c101504 */
[C---:B------:R-:W-:Y:S02]  /*139a0*/  LEA R58, P6, R51.reuse, R2, 0x1 ;  /* 0x00000002333a7211 */ /* 0x040fe400078c08ff */
[C---:B------:R-:W-:Y:S01]  /*139b0*/  LEA R76, R14.reuse, R35, 0x1 ;  /* 0x000000230e4c7211 */ /* 0x040fe200078e08ff */
[----:B------:R-:W1:Y:S01]  /*139c0*/  I2F R15, R15 ;  /* 0x0000000f000f7306 */ /* 0x000e620000201400 */
[----:B------:R-:W-:Y:S01]  /*139d0*/  LEA.HI.X.SX32 R59, R51, R0, 0x1, P6 ;  /* 0x00000000333b7211 */ /* 0x000fe200030f0eff */
[----:B------:R2:W-:Y:S01]  /*139e0*/  STG.E.U16 [R26.64], R129 ;  /* 0x000000811a007986 */ /* 0x0005e2000c101504 */
[----:B------:R-:W-:Y:S02]  /*139f0*/  LEA R54, P6, R55, R2, 0x1 ;  /* 0x0000000237367211 */ /* 0x000fe400078c08ff */
[----:B0-----:R-:W-:-:S02]  /*13a00*/  LEA R31, R14, R76, 0x1 ;  /* 0x0000004c0e1f7211 */ /* 0x001fc400078e08ff */
[----:B------:R-:W-:-:S03]  /*13a10*/  LEA.HI.X.SX32 R55, R55, R0, 0x1, P6 ;  /* 0x0000000037377211 */ /* 0x000fc600030f0eff */
[----:B--2---:R-:W-:Y:S01]  /*13a20*/  IMAD R27, R14, 0x2, R31 ;  /* 0x000000020e1b7824 */ /* 0x004fe200078e021f */
[C---:B------:R-:W-:Y:S01]  /*13a30*/  LEA R50, P6, R46.reuse, R2, 0x1 ;  /* 0x000000022e327211 */ /* 0x040fe200078c08ff */
[----:B------:R0:W-:Y:S01]  /*13a40*/  STG.E.U16 [R22.64], R89 ;  /* 0x0000005916007986 */ /* 0x0001e2000c101504 */
[----:B------:R-:W-:Y:S02]  /*13a50*/  FSEL R26, RZ, -23, P4 ;  /* 0xc1b80000ff1a7808 */ /* 0x000fe40002000000 */
[----:B------:R-:W-:Y:S01]  /*13a60*/  LEA.HI.X.SX32 R51, R46, R0, 0x1, P6 ;  /* 0x000000002e337211 */ /* 0x000fe200030f0eff */
[----:B------:R2:W-:Y:S01]  /*13a70*/  STG.E.U16 [R18.64], R85 ;  /* 0x0000005512007986 */ /* 0x0005e2000c101504 */
[-C--:B------:R-:W-:Y:S02]  /*13a80*/  LEA R46, P6, R43, R2.reuse, 0x1 ;  /* 0x000000022b2e7211 */ /* 0x080fe400078c08ff */
[----:B------:R-:W-:Y:S02]  /*13a90*/  LEA R42, P4, R39, R2, 0x1 ;  /* 0x00000002272a7211 */ /* 0x000fe400078808ff */
[----:B0-----:R-:W-:-:S04]  /*13aa0*/  LEA R23, R14, R27, 0x1 ;  /* 0x0000001b0e177211 */ /* 0x001fc800078e08ff */
[C---:B--2---:R-:W-:Y:S01]  /*13ab0*/  LEA R19, R14.reuse, R23, 0x1 ;  /* 0x000000170e137211 */ /* 0x044fe200078e08ff */
[----:B-1----:R-:W-:Y:S01]  /*13ac0*/  FFMA.FTZ R72, R15, 1.1920928955078125e-07, R26 ;  /* 0x340000000f487823 */ /* 0x002fe2000001001a */
[----:B------:R-:W-:Y:S02]  /*13ad0*/  LEA.HI.X.SX32 R47, R43, R0, 0x1, P6 ;  /* 0x000000002b2f7211 */ /* 0x000fe400030f0eff */
[----:B------:R-:W-:Y:S01]  /*13ae0*/  LEA R38, P6, R35, R2, 0x1 ;  /* 0x0000000223267211 */ /* 0x000fe200078c08ff */
[----:B------:R-:W-:Y:S01]  /*13af0*/  IMAD R15, R14, 0x2, R19 ;  /* 0x000000020e0f7824 */ /* 0x000fe200078e0213 */
[----:B------:R-:W-:Y:S02]  /*13b00*/  LEA.HI.X.SX32 R43, R39, R0, 0x1, P4 ;  /* 0x00000000272b7211 */ /* 0x000fe400020f0eff */
[----:B------:R-:W-:Y:S02]  /*13b10*/  LEA R34, P4, R76, R2, 0x1 ;  /* 0x000000024c227211 */ /* 0x000fe400078808ff */
[----:B------:R-:W-:-:S02]  /*13b20*/  LEA.HI.X.SX32 R39, R35, R0, 0x1, P6 ;  /* 0x0000000023277211 */ /* 0x000fc400030f0eff */
[----:B------:R-:W-:Y:S02]  /*13b30*/  LEA R30, P6, R31, R2, 0x1 ;  /* 0x000000021f1e7211 */ /* 0x000fe400078c08ff */
[----:B------:R-:W-:Y:S02]  /*13b40*/  LEA.HI.X.SX32 R35, R76, R0, 0x1, P4 ;  /* 0x000000004c237211 */ /* 0x000fe400020f0eff */
[----:B------:R-:W-:Y:S02]  /*13b50*/  LEA R26, P4, R27, R2, 0x1 ;  /* 0x000000021b1a7211 */ /* 0x000fe400078808ff */
[----:B------:R-:W-:Y:S01]  /*13b60*/  LEA R76, R14, R15, 0x1 ;  /* 0x0000000f0e4c7211 */ /* 0x000fe200078e08ff */
[----:B------:R0:W-:Y:S01]  /*13b70*/  STG.E.U16 [R6.64], R81 ;  /* 0x0000005106007986 */ /* 0x0001e2000c101504 */
[----:B------:R-:W-:Y:S02]  /*13b80*/  LEA.HI.X.SX32 R31, R31, R0, 0x1, P6 ;  /* 0x000000001f1f7211 */ /* 0x000fe400030f0eff */
[----:B------:R-:W-:-:S02]  /*13b90*/  LEA R22, P6, R23, R2, 0x1 ;  /* 0x0000000217167211 */ /* 0x000fc400078c08ff */
[-C--:B------:R-:W-:Y:S02]  /*13ba0*/  LEA.HI.X.SX32 R27, R27, R0.reuse, 0x1, P4 ;  /* 0x000000001b1b7211 */ /* 0x080fe400020f0eff */
[----:B------:R-:W-:Y:S02]  /*13bb0*/  LEA.HI.X.SX32 R23, R23, R0, 0x1, P6 ;  /* 0x0000000017177211 */ /* 0x000fe400030f0eff */
[----:B0-----:R-:W-:Y:S02]  /*13bc0*/  LEA R7, R14, R76, 0x1 ;  /* 0x0000004c0e077211 */ /* 0x001fe400078e08ff */
[-C--:B------:R-:W-:Y:S02]  /*13bd0*/  LEA R14, P4, R15, R2.reuse, 0x1 ;  /* 0x000000020f0e7211 */ /* 0x080fe400078808ff */
[----:B------:R-:W-:Y:S02]  /*13be0*/  LEA R18, P6, R19, R2, 0x1 ;  /* 0x0000000213127211 */ /* 0x000fe400078c08ff */
[----:B------:R-:W-:-:S02]  /*13bf0*/  LEA.HI.X.SX32 R15, R15, R0, 0x1, P4 ;  /* 0x000000000f0f7211 */ /* 0x000fc400020f0eff */
[----:B------:R-:W-:Y:S02]  /*13c00*/  LEA R6, P4, R7, R2, 0x1 ;  /* 0x0000000207067211 */ /* 0x000fe400078808ff */
[-C--:B------:R-:W-:Y:S02]  /*13c10*/  LEA.HI.X.SX32 R19, R19, R0.reuse, 0x1, P6 ;  /* 0x0000000013137211 */ /* 0x080fe400030f0eff */
[----:B------:R-:W-:Y:S02]  /*13c20*/  ISETP.GE.U32.AND P6, PT, R246, 0x7f800000, PT ;  /* 0x7f800000f600780c */ /* 0x000fe40003fc6070 */
[----:B------:R-:W-:Y:S02]  /*13c30*/  LEA.HI.X.SX32 R7, R7, R0, 0x1, P4 ;  /* 0x0000000007077211 */ /* 0x000fe400020f0eff */
[----:B------:R-:W-:Y:S02]  /*13c40*/  LEA R240, P4, R76, R2, 0x1 ;  /* 0x000000024cf07211 */ /* 0x000fe400078808ff */
[----:B------:R-:W-:-:S02]  /*13c50*/  LEA.HI R252, R252, R241, RZ, 0x1f ;  /* 0x000000f1fcfc7211 */ /* 0x000fc400078ff8ff */
[----:B------:R-:W-:Y:S02]  /*13c60*/  LEA.HI.X.SX32 R241, R76, R0, 0x1, P4 ;  /* 0x000000004cf17211 */ /* 0x000fe400020f0eff */
[----:B------:R-:W-:Y:S02]  /*13c70*/  FSETP.NEU.AND P4, PT, R3, RZ, PT ;  /* 0x000000ff0300720b */ /* 0x000fe40003f8d000 */
[----:B------:R-:W-:Y:S01]  /*13c80*/  IADD3 R3, R228, -0x3f3504f3, RZ ;  /* 0xc0cafb0de4037810 */ /* 0x000fe20007ffe0ff */
[----:B------:R-:W-:Y:S01]  /*13c90*/  FADD R250, R72, R250 ;  /* 0x000000fa48fa7221 */ /* 0x000fe20000000000 */
[----:B------:R-:W-:Y:S02]  /*13ca0*/  IADD3 R72, R245, -0x3f3504f3, RZ ;  /* 0xc0cafb0df5487810 */ /* 0x000fe40007ffe0ff */
[----:B------:R-:W-:Y:S01]  /*13cb0*/  LOP3.LUT R3, R3, 0xff800000, RZ, 0xc0, !PT ;  /* 0xff80000003037812 */ /* 0x000fe200078ec0ff */
[----:B------:R-:W-:Y:S01]  /*13cc0*/  @P6 IMAD.MOV.U32 R0, RZ, RZ, 0x7f800000 ;  /* 0x7f800000ff006424 */ /* 0x000fe200078e00ff */
[----:B------:R-:W-:-:S02]  /*13cd0*/  LOP3.LUT R72, R72, 0xff800000, RZ, 0xc0, !PT ;  /* 0xff80000048487812 */ /* 0x000fc400078ec0ff */
[----:B------:R-:W-:Y:S01]  /*13ce0*/  IADD3 R2, R228, -R3, RZ ;  /* 0x80000003e4027210 */ /* 0x000fe20007ffe0ff */
[----:B------:R-:W-:Y:S01]  /*13cf0*/  @P6 FFMA.FTZ R250, R246, R0, +INF ;  /* 0x7f800000f6fa6423 */ /* 0x000fe20000010000 */
[----:B------:R-:W-:-:S03]  /*13d00*/  IADD3 R0, R245, -R72, RZ ;  /* 0x80000048f5007210 */ /* 0x000fc60007ffe0ff */
[----:B------:R-:W-:Y:S02]  /*13d10*/  FADD R2, R2, -1 ;  /* 0xbf80000002027421 */ /* 0x000fe40000000000 */
[----:B------:R-:W-:Y:S02]  /*13d20*/  FADD R0, R0, -1 ;  /* 0xbf80000000007421 */ /* 0x000fe40000000000 */
[-C--:B------:R-:W-:Y:S02]  /*13d30*/  FFMA.FTZ R76, R2, R251.reuse, -0.16845393180847167969 ;  /* 0xbe2c7f30024c7423 */ /* 0x080fe400000100fb */
[----:B------:R-:W-:Y:S02]  /*13d40*/  FFMA.FTZ R80, R0, R251, -0.16845393180847167969 ;  /* 0xbe2c7f3000507423 */ /* 0x000fe400000100fb */
[----:B------:R-:W-:Y:S02]  /*13d50*/  FFMA.FTZ R76, R2, R76, 0.1716887056827545166 ;  /* 0x3e2fcf2a024c7423 */ /* 0x000fe4000001004c */
[----:B------:R-:W-:-:S02]  /*13d60*/  FFMA.FTZ R80, R0, R80, 0.1716887056827545166 ;  /* 0x3e2fcf2a00507423 */ /* 0x000fc40000010050 */
[----:B------:R-:W-:Y:S02]  /*13d70*/  FFMA.FTZ R76, R2, R76, -0.17900948226451873779 ;  /* 0xbe374e43024c7423 */ /* 0x000fe4000001004c */
[----:B------:R-:W-:Y:S02]  /*13d80*/  FFMA.FTZ R80, R0, R80, -0.17900948226451873779 ;  /* 0xbe374e4300507423 */ /* 0x000fe40000010050 */
[----:B------:R-:W-:Y:S02]  /*13d90*/  FFMA.FTZ R76, R2, R76, 0.20512372255325317383 ;  /* 0x3e520bf4024c7423 */ /* 0x000fe4000001004c */
[----:B------:R-:W-:Y:S02]  /*13da0*/  FFMA.FTZ R80, R0, R80, 0.20512372255325317383 ;  /* 0x3e520bf400507423 */ /* 0x000fe40000010050 */
[----:B------:R-:W-:Y:S02]  /*13db0*/  FFMA.FTZ R76, R2, R76, -0.24046532809734344482 ;  /* 0xbe763c8b024c7423 */ /* 0x000fe4000001004c */
[----:B------:R-:W-:-:S02]  /*13dc0*/  FFMA.FTZ R80, R0, R80, -0.24046532809734344482 ;  /* 0xbe763c8b00507423 */ /* 0x000fc40000010050 */
[----:B------:R-:W-:Y:S02]  /*13dd0*/  FFMA.FTZ R76, R2, R76, 0.28857114911079406738 ;  /* 0x3e93bf99024c7423 */ /* 0x000fe4000001004c */
[----:B------:R-:W-:Y:S02]  /*13de0*/  FFMA.FTZ R80, R0, R80, 0.28857114911079406738 ;  /* 0x3e93bf9900507423 */ /* 0x000fe40000010050 */
[----:B------:R-:W-:Y:S02]  /*13df0*/  FFMA.FTZ R76, R2, R76, -0.36067417263984680176 ;  /* 0xbeb8aa49024c7423 */ /* 0x000fe4000001004c */
[----:B------:R-:W-:Y:S02]  /*13e00*/  FFMA.FTZ R80, R0, R80, -0.36067417263984680176 ;  /* 0xbeb8aa4900507423 */ /* 0x000fe40000010050 */
[----:B------:R-:W-:Y:S01]  /*13e10*/  FFMA.FTZ R76, R2, R76, 0.48089820146560668945 ;  /* 0x3ef6384a024c7423 */ /* 0x000fe2000001004c */
[----:B------:R-:W0:Y:S01]  /*13e20*/  I2F R3, R3 ;  /* 0x0000000300037306 */ /* 0x000e220000201400 */
[----:B------:R-:W-:-:S02]  /*13e30*/  FFMA.FTZ R80, R0, R80, 0.48089820146560668945 ;  /* 0x3ef6384a00507423 */ /* 0x000fc40000010050 */
[----:B------:R-:W-:Y:S02]  /*13e40*/  FFMA.FTZ R76, R2, R76, -0.72134751081466674805 ;  /* 0xbf38aa3b024c7423 */ /* 0x000fe4000001004c */
[----:B------:R-:W-:Y:S02]  /*13e50*/  FFMA.FTZ R84, R0, R80, -0.72134751081466674805 ;  /* 0xbf38aa3b00547423 */ /* 0x000fe40000010050 */
[----:B------:R-:W-:Y:S01]  /*13e60*/  FMUL R80, R2, R76 ;  /* 0x0000004c02507220 */ /* 0x000fe20000400000 */
[----:B------:R-:W-:Y:S02]  /*13e70*/  FSEL R76, RZ, -23, P3 ;  /* 0xc1b80000ff4c7808 */ /* 0x000fe40001800000 */
[----:B------:R-:W-:Y:S01]  /*13e80*/  ISETP.GE.U32.AND P3, PT, R228, 0x7f800000, PT ;  /* 0x7f800000e400780c */ /* 0x000fe20003f66070 */
[----:B------:R-:W-:Y:S02]  /*13e90*/  FMUL R84, R0, R84 ;  /* 0x0000005400547220 */ /* 0x000fe40000400000 */
[----:B------:R-:W-:Y:S01]  /*13ea0*/  FMUL R80, R2, R80 ;  /* 0x0000005002507220 */ /* 0x000fe20000400000 */
[----:B------:R-:W1:Y:S01]  /*13eb0*/  I2F R72, R72 ;  /* 0x0000004800487306 */ /* 0x000e620000201400 */
[----:B------:R-:W-:-:S02]  /*13ec0*/  FMUL R84, R0, R84 ;  /* 0x0000005400547220 */ /* 0x000fc40000400000 */
[----:B------:R-:W-:Y:S01]  /*13ed0*/  FFMA.FTZ R80, R2, 1.4426950216293334961, R80 ;  /* 0x3fb8aa3b02507823 */ /* 0x000fe20000010050 */
[----:B------:R-:W-:Y:S01]  /*13ee0*/  FSEL R2, RZ, -23, P2 ;  /* 0xc1b80000ff027808 */ /* 0x000fe20001000000 */
[----:B0-----:R-:W-:Y:S01]  /*13ef0*/  FFMA.FTZ R3, R3, 1.1920928955078125e-07, R76 ;  /* 0x3400000003037823 */ /* 0x001fe2000001004c */
[----:B------:R-:W-:Y:S01]  /*13f00*/  ISETP.GE.U32.AND P2, PT, R245, 0x7f800000, PT ;  /* 0x7f800000f500780c */ /* 0x000fe20003f46070 */
[----:B------:R-:W-:Y:S02]  /*13f10*/  FFMA.FTZ R84, R0, 1.4426950216293334961, R84 ;  /* 0x3fb8aa3b00547823 */ /* 0x000fe40000010054 */
[----:B------:R-:W-:Y:S02]  /*13f20*/  FADD R0, R3, R80 ;  /* 0x0000005003007221 */ /* 0x000fe40000000000 */
[----:B------:R-:W-:Y:S01]  /*13f30*/  @P3 IMAD.MOV.U32 R3, RZ, RZ, 0x7f800000 ;  /* 0x7f800000ff033424 */ /* 0x000fe200078e00ff */
[----:B------:R-:W-:-:S03]  /*13f40*/  IADD3 R76, R235, -0x3f3504f3, RZ ;  /* 0xc0cafb0deb4c7810 */ /* 0x000fc60007ffe0ff */
[----:B------:R-:W-:Y:S01]  /*13f50*/  @P3 FFMA.FTZ R0, R228, R3, +INF ;  /* 0x7f800000e4003423 */ /* 0x000fe20000010003 */
[----:B------:R-:W-:Y:S01]  /*13f60*/  IADD3 R3, R244, -0x3f3504f3, RZ ;  /* 0xc0cafb0df4037810 */ /* 0x000fe20007ffe0ff */
[----:B-1----:R-:W-:Y:S01]  /*13f70*/  FFMA.FTZ R2, R72, 1.1920928955078125e-07, R2 ;  /* 0x3400000048027823 */ /* 0x002fe20000010002 */
[----:B------:R-:W-:Y:S02]  /*13f80*/  FSETP.NEU.AND P3, PT, R4, RZ, PT ;  /* 0x000000ff0400720b */ /* 0x000fe40003f6d000 */
[----:B------:R-:W-:Y:S02]  /*13f90*/  @P2 MOV R4, 0x7f800000 ;  /* 0x7f80000000042802 */ /* 0x000fe40000000f00 */
[----:B------:R-:W-:Y:S02]  /*13fa0*/  LOP3.LUT R3, R3, 0xff800000, RZ, 0xc0, !PT ;  /* 0xff80000003037812 */ /* 0x000fe400078ec0ff */
[----:B------:R-:W-:Y:S01]  /*13fb0*/  LOP3.LUT R76, R76, 0xff800000, RZ, 0xc0, !PT ;  /* 0xff8000004c4c7812 */ /* 0x000fe200078ec0ff */
[----:B------:R-:W-:Y:S01]  /*13fc0*/  FADD R2, R2, R84 ;  /* 0x0000005402027221 */ /* 0x000fe20000000000 */
[----:B------:R-:W-:Y:S01]  /*13fd0*/  IADD3 R72, R244, -R3, RZ ;  /* 0x80000003f4487210 */ /* 0x000fe20007ffe0ff */
[----:B------:R-:W-:-:S02]  /*13fe0*/  @P2 FFMA.FTZ R2, R245, R4, +INF ;  /* 0x7f800000f5022423 */ /* 0x000fc40000010004 */
[----:B------:R-:W-:Y:S02]  /*13ff0*/  IMAD.IADD R4, R235, 0x1, -R76 ;  /* 0x00000001eb047824 */ /* 0x000fe400078e0a4c */
[----:B------:R-:W-:Y:S02]  /*14000*/  FADD R72, R72, -1 ;  /* 0xbf80000048487421 */ /* 0x000fe40000000000 */
[----:B------:R-:W-:Y:S01]  /*14010*/  FADD R4, R4, -1 ;  /* 0xbf80000004047421 */ /* 0x000fe20000000000 */
[----:B------:R-:W-:Y:S01]  /*14020*/  FSETP.NEU.AND P2, PT, R5, RZ, PT ;  /* 0x000000ff0500720b */ /* 0x000fe20003f4d000 */
[-C--:B------:R-:W-:Y:S02]  /*14030*/  FFMA.FTZ R5, R72, R251.reuse, -0.16845393180847167969 ;  /* 0xbe2c7f3048057423 */ /* 0x080fe400000100fb */
[----:B------:R-:W-:-:S04]  /*14040*/  FFMA.FTZ R251, R4, R251, -0.16845393180847167969 ;  /* 0xbe2c7f3004fb7423 */ /* 0x000fc800000100fb */
[----:B------:R-:W-:-:S04]  /*14050*/  FFMA.FTZ R251, R4, R251, 0.1716887056827545166 ;  /* 0x3e2fcf2a04fb7423 */ /* 0x000fc800000100fb */
[----:B------:R-:W-:-:S04]  /*14060*/  FFMA.FTZ R251, R4, R251, -0.17900948226451873779 ;  /* 0xbe374e4304fb7423 */ /* 0x000fc800000100fb */
[----:B------:R-:W-:-:S04]  /*14070*/  FFMA.FTZ R251, R4, R251, 0.20512372255325317383 ;  /* 0x3e520bf404fb7423 */ /* 0x000fc800000100fb */
[----:B------:R-:W-:-:S04]  /*14080*/  FFMA.FTZ R251, R4, R251, -0.24046532809734344482 ;  /* 0xbe763c8b04fb7423 */ /* 0x000fc800000100fb */
[----:B------:R-:W-:-:S04]  /*14090*/  FFMA.FTZ R251, R4, R251, 0.28857114911079406738 ;  /* 0x3e93bf9904fb7423 */ /* 0x000fc800000100fb */
[----:B------:R-:W-:Y:S01]  /*140a0*/  FFMA.FTZ R251, R4, R251, -0.36067417263984680176 ;  /* 0xbeb8aa4904fb7423 */ /* 0x000fe200000100fb */
[----:B------:R-:W-:-:S03]  /*140b0*/  PRMT R113, R125, 0x7632, R113 ;  /* 0x000076327d717816 */ /* 0x000fc60000000071 */
[C---:B------:R-:W-:Y:S01]  /*140c0*/  FFMA.FTZ R251, R4.reuse, R251, 0.48089820146560668945 ;  /* 0x3ef6384a04fb7423 */ /* 0x040fe200000100fb */
[----:B------:R-:W-:Y:S01]  /*140d0*/  PRMT R112, R121, 0x7632, R112 ;  /* 0x0000763279707816 */ /* 0x000fe20000000070 */
[----:B------:R-:W-:Y:S01]  /*140e0*/  STG.E.U16 [R242.64], R77 ;  /* 0x0000004df2007986 */ /* 0x000fe2000c101504 */
[----:B------:R-:W-:Y:S01]  /*140f0*/  PRMT R117, R117, 0x7632, R117 ;  /* 0x0000763275757816 */ /* 0x000fe20000000075 */
[----:B------:R-:W-:Y:S02]  /*14100*/  FFMA.FTZ R80, R4, R251, -0.72134751081466674805 ;  /* 0xbf38aa3b04507423 */ /* 0x000fe400000100fb */
[----:B------:R0:W-:Y:S01]  /*14110*/  I2F R251, R76 ;  /* 0x0000004c00fb7306 */ /* 0x0001e20000201400 */
[----:B------:R1:W-:Y:S01]  /*14120*/  STG.E.U16 [R238.64], R73 ;  /* 0x00000049ee007986 */ /* 0x0003e2000c101504 */
[----:B------:R-:W-:Y:S02]  /*14130*/  PRMT R109, R109, 0x7632, R109 ;  /* 0x000076326d6d7816 */ /* 0x000fe4000000006d */
[----:B------:R-:W-:Y:S01]  /*14140*/  PRMT R108, R105, 0x7632, R108 ;  /* 0x00007632696c7816 */ /* 0x000fe2000000006c */
[----:B------:R-:W-:Y:S01]  /*14150*/  STG.E.U16 [R226.64], R113 ;  /* 0x00000071e2007986 */ /* 0x000fe2000c101504 */
[----:B------:R-:W-:-:S02]  /*14160*/  PRMT R101, R101, 0x7632, R101 ;  /* 0x0000763265657816 */ /* 0x000fc40000000065 */
[----:B0-----:R-:W-:Y:S01]  /*14170*/  PRMT R76, R113, 0x7632, R76 ;  /* 0x00007632714c7816 */ /* 0x001fe2000000004c */
[----:B------:R-:W-:Y:S01]  /*14180*/  STG.E.U16 [R224.64], R112 ;  /* 0x00000070e0007986 */ /* 0x000fe2000c101504 */
[----:B------:R-:W-:Y:S02]  /*14190*/  PRMT R97, R97, 0x7632, R97 ;  /* 0x0000763261617816 */ /* 0x000fe40000000061 */
[----:B------:R-:W-:Y:S01]  /*141a0*/  PRMT R105, R93, 0x7632, R105 ;  /* 0x000076325d697816 */ /* 0x000fe20000000069 */
[----:B------:R-:W-:Y:S01]  /*141b0*/  STG.E.U16 [R222.64], R117 ;  /* 0x00000075de007986 */ /* 0x000fe2000c101504 */
[----:B------:R-:W-:-:S03]  /*141c0*/  PRMT R104, R133, 0x7632, R104 ;  /* 0x0000763285687816 */ /* 0x000fc60000000068 */
        /* <DEDUP_REMOVED lines=11> */
[----:B-1----:R-:W-:Y:S01]  /*14280*/  PRMT R73, R73, 0x7632, R73 ;  /* 0x0000763249497816 */ /* 0x002fe20000000049 */
[----:B------:R-:W0:Y:S02]  /*14290*/  I2F R3, R3 ;  /* 0x0000000300037306 */ /* 0x000e240000201400 */
[----:B------:R-:W-:Y:S04]  /*142a0*/  STG.E.U16 [R208.64], R104 ;  /* 0x00000068d0007986 */ /* 0x000fe8000c101504 */
[----:B------:R-:W-:Y:S04]  /*142b0*/  STG.E.U16 [R206.64], R129 ;  /* 0x00000081ce007986 */ /* 0x000fe8000c101504 */
[----:B------:R-:W-:Y:S04]  /*142c0*/  STG.E.U16 [R204.64], R89 ;  /* 0x00000059cc007986 */ /* 0x000fe8000c101504 */
[----:B------:R-:W-:Y:S04]  /*142d0*/  STG.E.U16 [R202.64], R85 ;  /* 0x00000055ca007986 */ /* 0x000fe8000c101504 */
[----:B------:R1:W-:Y:S04]  /*142e0*/  STG.E.U16 [R196.64], R81 ;  /* 0x00000051c4007986 */ /* 0x0003e8000c101504 */
[----:B------:R-:W-:Y:S04]  /*142f0*/  STG.E.U16 [R200.64], R100 ;  /* 0x00000064c8007986 */ /* 0x000fe8000c101504 */
[----:B------:R-:W-:Y:S04]  /*14300*/  STG.E.U16 [R198.64], R73 ;  /* 0x00000049c6007986 */ /* 0x000fe8000c101504 */
[----:B------:R-:W-:Y:S04]  /*14310*/  STG.E.U16 [R194.64], R126 ;  /* 0x0000007ec2007986 */ /* 0x000fe8000c101504 */
[----:B------:R-:W-:Y:S01]  /*14320*/  STG.E.U16 [R192.64], R122 ;  /* 0x0000007ac0007986 */ /* 0x000fe2000c101504 */
[----:B------:R-:W-:-:S03]  /*14330*/  FMUL R84, R4, R80 ;  /* 0x0000005004547220 */ /* 0x000fc60000400000 */
[----:B------:R2:W-:Y:S01]  /*14340*/  STG.E.U16 [R190.64], R118 ;  /* 0x00000076be007986 */ /* 0x0005e2000c101504 */
[----:B------:R-:W-:-:S03]  /*14350*/  FSEL R80, RZ, -23, P1 ;  /* 0xc1b80000ff507808 */ /* 0x000fc60000800000 */
[----:B------:R3:W-:Y:S04]  /*14360*/  STG.E.U16 [R188.64], R114 ;  /* 0x00000072bc007986 */ /* 0x0007e8000c101504 */
[----:B------:R-:W-:Y:S04]  /*14370*/  STG.E.U16 [R186.64], R110 ;  /* 0x0000006eba007986 */ /* 0x000fe8000c101504 */
[----:B------:R-:W-:Y:S04]  /*14380*/  STG.E.U16 [R184.64], R106 ;  /* 0x0000006ab8007986 */ /* 0x000fe8000c101504 */
[----:B------:R4:W-:Y:S04]  /*14390*/  STG.E.U16 [R182.64], R102 ;  /* 0x00000066b6007986 */ /* 0x0009e8000c101504 */
[----:B------:R-:W-:Y:S01]  /*143a0*/  STG.E.U16 [R180.64], R98 ;  /* 0x00000062b4007986 */ /* 0x000fe2000c101504 */
[----:B0-----:R-:W-:-:S03]  /*143b0*/  FFMA.FTZ R3, R3, 1.1920928955078125e-07, R80 ;  /* 0x3400000003037823 */ /* 0x001fc60000010050 */
[----:B------:R-:W-:Y:S01]  /*143c0*/  STG.E.U16 [R178.64], R94 ;  /* 0x0000005eb2007986 */ /* 0x000fe2000c101504 */
[----:B-1----:R-:W-:-:S03]  /*143d0*/  PRMT R81, R126, 0x7632, R81 ;  /* 0x000076327e517816 */ /* 0x002fc60000000051 */
[----:B------:R0:W-:Y:S01]  /*143e0*/  STG.E.U16 [R176.64], R134 ;  /* 0x00000086b0007986 */ /* 0x0001e2000c101504 */
[----:B------:R-:W-:-:S03]  /*143f0*/  PRMT R80, R122, 0x7632, R80 ;  /* 0x000076327a507816 */ /* 0x000fc60000000050 */
[----:B------:R-:W-:Y:S01]  /*14400*/  STG.E.U16 [R174.64], R130 ;  /* 0x00000082ae007986 */ /* 0x000fe2000c101504 */
[----:B--2---:R-:W-:-:S03]  /*14410*/  PRMT R118, R118, 0x7632, R118 ;  /* 0x0000763276767816 */ /* 0x004fc60000000076 */
[----:B------:R-:W-:Y:S01]  /*14420*/  STG.E.U16 [R172.64], R90 ;  /* 0x0000005aac007986 */ /* 0x000fe2000c101504 */
[----:B---3--:R-:W-:-:S03]  /*14430*/  PRMT R114, R114, 0x7632, R114 ;  /* 0x0000763272727816 */ /* 0x008fc60000000072 */
[----:B------:R-:W-:Y:S01]  /*14440*/  STG.E.U16 [R170.64], R86 ;  /* 0x00000056aa007986 */ /* 0x000fe2000c101504 */
[----:B------:R-:W-:-:S03]  /*14450*/  PRMT R77, R110, 0x7632, R77 ;  /* 0x000076326e4d7816 */ /* 0x000fc6000000004d */
[----:B------:R-:W-:Y:S01]  /*14460*/  STG.E.U16 [R168.64], R82 ;  /* 0x00000052a8007986 */ /* 0x000fe2000c101504 */
[----:B------:R-:W-:-:S03]  /*14470*/  PRMT R76, R106, 0x7632, R76 ;  /* 0x000076326a4c7816 */ /* 0x000fc6000000004c */
[----:B------:R-:W-:Y:S01]  /*14480*/  STG.E.U16 [R166.64], R78 ;  /* 0x0000004ea6007986 */ /* 0x000fe2000c101504 */
[----:B----4-:R-:W-:-:S03]  /*14490*/  PRMT R102, R102, 0x7632, R102 ;  /* 0x0000763266667816 */ /* 0x010fc60000000066 */
[----:B------:R1:W-:Y:S01]  /*144a0*/  STG.E.U16 [R164.64], R74 ;  /* 0x0000004aa4007986 */ /* 0x0003e2000c101504 */
[----:B------:R-:W-:-:S03]  /*144b0*/  PRMT R73, R94, 0x7632, R73 ;  /* 0x000076325e497816 */ /* 0x000fc60000000049 */
[----:B------:R-:W-:Y:S01]  /*144c0*/  STG.E.U16 [R162.64], R81 ;  /* 0x00000051a2007986 */ /* 0x000fe2000c101504 */
[----:B------:R-:W-:-:S03]  /*144d0*/  FFMA.FTZ R5, R72, R5, 0.1716887056827545166 ;  /* 0x3e2fcf2a48057423 */ /* 0x000fc60000010005 */
[----:B------:R-:W-:Y:S01]  /*144e0*/  STG.E.U16 [R160.64], R80 ;  /* 0x00000050a0007986 */ /* 0x000fe2000c101504 */
[----:B0-----:R-:W-:-:S03]  /*144f0*/  PRMT R134, R134, 0x7632, R134 ;  /* 0x0000763286867816 */ /* 0x001fc60000000086 */
[----:B------:R-:W-:Y:S01]  /*14500*/  STG.E.U16 [R158.64], R118 ;  /* 0x000000769e007986 */ /* 0x000fe2000c101504 */
[----:B-1----:R-:W-:-:S03]  /*14510*/  PRMT R74, R98, 0x7632, R74 ;  /* 0x00007632624a7816 */ /* 0x002fc6000000004a */
[----:B------:R-:W-:Y:S01]  /*14520*/  STG.E.U16 [R156.64], R114 ;  /* 0x000000729c007986 */ /* 0x000fe2000c101504 */
[----:B------:R-:W-:-:S03]  /*14530*/  PRMT R130, R130, 0x7632, R130 ;  /* 0x0000763282827816 */ /* 0x000fc60000000082 */
[----:B------:R-:W-:Y:S01]  /*14540*/  STG.E.U16 [R154.64], R77 ;  /* 0x0000004d9a007986 */ /* 0x000fe2000c101504 */
[----:B------:R-:W-:-:S03]  /*14550*/  PRMT R90, R90, 0x7632, R90 ;  /* 0x000076325a5a7816 */ /* 0x000fc6000000005a */
[----:B------:R-:W-:Y:S01]  /*14560*/  STG.E.U16 [R152.64], R76 ;  /* 0x0000004c98007986 */ /* 0x000fe2000c101504 */
[----:B------:R-:W-:Y:S01]  /*14570*/  PRMT R86, R86, 0x7632, R86 ;  /* 0x0000763256567816 */ /* 0x000fe20000000056 */
[----:B------:R-:W-:Y:S02]  /*14580*/  FFMA.FTZ R5, R72, R5, -0.17900948226451873779 ;  /* 0xbe374e4348057423 */ /* 0x000fe40000010005 */
[----:B------:R-:W-:Y:S01]  /*14590*/  STG.E.U16 [R150.64], R102 ;  /* 0x0000006696007986 */ /* 0x000fe2000c101504 */
[----:B------:R-:W-:-:S03]  /*145a0*/  PRMT R82, R82, 0x7632, R82 ;  /* 0x0000763252527816 */ /* 0x000fc60000000052 */
[----:B------:R0:W-:Y:S01]  /*145b0*/  STG.E.U16 [R148.64], R74 ;  /* 0x0000004a94007986 */ /* 0x0001e2000c101504 */
[----:B------:R-:W-:-:S03]  /*145c0*/  PRMT R78, R78, 0x7632, R78 ;  /* 0x000076324e4e7816 */ /* 0x000fc6000000004e */
[----:B------:R-:W-:Y:S01]  /*145d0*/  STG.E.U16 [R146.64], R73 ;  /* 0x0000004992007986 */ /* 0x000fe2000c101504 */
[----:B------:R-:W-:-:S03]  /*145e0*/  FFMA.FTZ R5, R72, R5, 0.20512372255325317383 ;  /* 0x3e520bf448057423 */ /* 0x000fc60000010005 */
[----:B------:R-:W-:Y:S04]  /*145f0*/  STG.E.U16 [R144.64], R134 ;  /* 0x0000008690007986 */ /* 0x000fe8000c101504 */
[----:B------:R-:W-:Y:S01]  /*14600*/  STG.E.U16 [R142.64], R130 ;  /* 0x000000828e007986 */ /* 0x000fe2000c101504 */
[----:B0-----:R-:W-:-:S03]  /*14610*/  PRMT R74, R74, 0x7632, R74 ;  /* 0x000076324a4a7816 */ /* 0x001fc6000000004a */
[----:B------:R-:W-:Y:S04]  /*14620*/  STG.E.U16 [R140.64], R90 ;  /* 0x0000005a8c007986 */ /* 0x000fe8000c101504 */
[----:B------:R-:W-:Y:S01]  /*14630*/  STG.E.U16 [R138.64], R86 ;  /* 0x000000568a007986 */ /* 0x000fe2000c101504 */
[----:B------:R-:W-:-:S03]  /*14640*/  FFMA.FTZ R5, R72, R5, -0.24046532809734344482 ;  /* 0xbe763c8b48057423 */ /* 0x000fc60000010005 */
[----:B------:R0:W-:Y:S04]  /*14650*/  STG.E.U16 [R68.64], R82 ;  /* 0x0000005244007986 */ /* 0x0001e8000c101504 */
[----:B------:R-:W-:Y:S04]  /*14660*/  STG.E.U16 [R136.64], R78 ;  /* 0x0000004e88007986 */ /* 0x000fe8000c101504 */
[----:B------:R-:W-:Y:S04]  /*14670*/  STG.E.U16 [R70.64], R74 ;  /* 0x0000004a46007986 */ /* 0x000fe8000c101504 */
[----:B------:R1:W-:Y:S01]  /*14680*/  STG.E.U16 [R64.64], R127 ;  /* 0x0000007f40007986 */ /* 0x0003e2000c101504 */
[----:B------:R-:W-:-:S03]  /*14690*/  FFMA.FTZ R5, R72, R5, 0.28857114911079406738 ;  /* 0x3e93bf9948057423 */ /* 0x000fc60000010005 */
[----:B------:R2:W-:Y:S04]  /*146a0*/  STG.E.U16 [R60.64], R123 ;  /* 0x0000007b3c007986 */ /* 0x0005e8000c101504 */
[----:B------:R3:W-:Y:S04]  /*146b0*/  STG.E.U16 [R56.64], R119 ;  /* 0x0000007738007986 */ /* 0x0007e8000c101504 */
[----:B------:R4:W-:Y:S04]  /*146c0*/  STG.E.U16 [R52.64], R115 ;  /* 0x0000007334007986 */ /* 0x0009e8000c101504 */
[----:B------:R0:W-:Y:S01]  /*146d0*/  STG.E.U16 [R48.64], R111 ;  /* 0x0000006f30007986 */ /* 0x0001e2000c101504 */
[----:B------:R-:W-:-:S03]  /*146e0*/  FFMA.FTZ R5, R72, R5, -0.36067417263984680176 ;  /* 0xbeb8aa4948057423 */ /* 0x000fc60000010005 */
[----:B------:R1:W-:Y:S04]  /*146f0*/  STG.E.U16 [R44.64], R107 ;  /* 0x0000006b2c007986 */ /* 0x0003e8000c101504 */
[----:B------:R1:W-:Y:S04]  /*14700*/  STG.E.U16 [R40.64], R103 ;  /* 0x0000006728007986 */ /* 0x0003e8000c101504 */
[----:B------:R2:W-:Y:S01]  /*14710*/  STG.E.U16 [R36.64], R99 ;  /* 0x0000006324007986 */ /* 0x0005e2000c101504 */
[----:B0-----:R-:W-:-:S03]  /*14720*/  PRMT R69, R127, 0x7632, R69 ;  /* 0x000076327f457816 */ /* 0x001fc60000000045 */
[----:B------:R0:W-:Y:S01]  /*14730*/  STG.E.U16 [R32.64], R95 ;  /* 0x0000005f20007986 */ /* 0x0001e2000c101504 */
[----:B------:R-:W-:-:S03]  /*14740*/  FFMA.FTZ R5, R72, R5, 0.48089820146560668945 ;  /* 0x3ef6384a48057423 */ /* 0x000fc60000010005 */
[----:B------:R0:W-:Y:S01]  /*14750*/  STG.E.U16 [R28.64], R135 ;  /* 0x000000871c007986 */ /* 0x0001e2000c101504 */
[----:B-1----:R-:W-:-:S03]  /*14760*/  PRMT R65, R123, 0x7632, R65 ;  /* 0x000076327b417816 */ /* 0x002fc60000000041 */
[----:B------:R1:W-:Y:S01]  /*14770*/  STG.E.U16 [R24.64], R131 ;  /* 0x0000008318007986 */ /* 0x0003e2000c101504 */
[----:B--2---:R-:W-:-:S03]  /*14780*/  PRMT R61, R119, 0x7632, R61 ;  /* 0x00007632773d7816 */ /* 0x004fc6000000003d */
[----:B------:R2:W-:Y:S01]  /*14790*/  STG.E.U16 [R20.64], R91 ;  /* 0x0000005b14007986 */ /* 0x0005e2000c101504 */
[----:B---3--:R-:W-:-:S03]  /*147a0*/  PRMT R57, R115, 0x7632, R57 ;  /* 0x0000763273397816 */ /* 0x008fc60000000039 */
[----:B------:R3:W-:Y:S01]  /*147b0*/  STG.E.U16 [R16.64], R87 ;  /* 0x0000005710007986 */ /* 0x0007e2000c101504 */
[----:B----4-:R-:W-:-:S03]  /*147c0*/  PRMT R53, R111, 0x7632, R53 ;  /* 0x000076326f357816 */ /* 0x010fc60000000035 */
[----:B------:R-:W-:Y:S01]  /*147d0*/  STG.E.U16 [R12.64], R83 ;  /* 0x000000530c007986 */ /* 0x000fe2000c101504 */
[----:B------:R-:W-:Y:S01]  /*147e0*/  FFMA.FTZ R5, R72, R5, -0.72134751081466674805 ;  /* 0xbf38aa3b48057423 */ /* 0x000fe20000010005 */
[----:B------:R-:W-:Y:S02]  /*147f0*/  PRMT R49, R107, 0x7632, R49 ;  /* 0x000076326b317816 */ /* 0x000fe40000000031 */
[----:B------:R4:W-:Y:S01]  /*14800*/  STG.E.U16 [R10.64], R79 ;  /* 0x0000004f0a007986 */ /* 0x0009e2000c101504 */
[----:B------:R-:W-:-:S03]  /*14810*/  PRMT R45, R103, 0x7632, R45 ;  /* 0x00007632672d7816 */ /* 0x000fc6000000002d */
[----:B------:R1:W-:Y:S01]  /*14820*/  STG.E.U16 [R8.64], R75 ;  /* 0x0000004b08007986 */ /* 0x0003e2000c101504 */
[----:B------:R-:W-:-:S03]  /*14830*/  PRMT R41, R99, 0x7632, R41 ;  /* 0x0000763263297816 */ /* 0x000fc60000000029 */
[----:B------:R1:W-:Y:S01]  /*14840*/  STG.E.U16 [R66.64], R69 ;  /* 0x0000004542007986 */ /* 0x0003e2000c101504 */
[----:B------:R-:W-:-:S03]  /*14850*/  PRMT R37, R95, 0x7632, R37 ;  /* 0x000076325f257816 */ /* 0x000fc60000000025 */
[----:B------:R1:W-:Y:S01]  /*14860*/  STG.E.U16 [R62.64], R65 ;  /* 0x000000413e007986 */ /* 0x0003e2000c101504 */
[----:B------:R-:W-:Y:S01]  /*14870*/  FMUL R5, R72, R5 ;  /* 0x0000000548057220 */ /* 0x000fe20000400000 */
[----:B0-----:R-:W-:Y:S02]  /*14880*/  PRMT R33, R135, 0x7632, R33 ;  /* 0x0000763287217816 */ /* 0x001fe40000000021 */
[----:B------:R0:W-:Y:S01]  /*14890*/  STG.E.U16 [R58.64], R61 ;  /* 0x0000003d3a007986 */ /* 0x0001e2000c101504 */
[----:B------:R-:W-:-:S03]  /*148a0*/  PRMT R29, R131, 0x7632, R29 ;  /* 0x00007632831d7816 */ /* 0x000fc6000000001d */
[----:B------:R0:W-:Y:S01]  /*148b0*/  STG.E.U16 [R54.64], R57 ;  /* 0x0000003936007986 */ /* 0x0001e2000c101504 */
[----:B------:R-:W-:-:S03]  /*148c0*/  ISETP.GE.U32.AND P6, PT, R235, 0x7f800000, PT ;  /* 0x7f800000eb00780c */ /* 0x000fc60003fc6070 */
[----:B------:R0:W-:Y:S01]  /*148d0*/  STG.E.U16 [R50.64], R53 ;  /* 0x0000003532007986 */ /* 0x0001e2000c101504 */
[----:B-1----:R-:W-:-:S03]  /*148e0*/  PRMT R25, R91, 0x7632, R25 ;  /* 0x000076325b197816 */ /* 0x002fc60000000019 */
[----:B------:R0:W-:Y:S01]  /*148f0*/  STG.E.U16 [R46.64], R49 ;  /* 0x000000312e007986 */ /* 0x0001e2000c101504 */
[----:B------:R-:W-:Y:S01]  /*14900*/  ISETP.GE.U32.AND P1, PT, R244, 0x7f800000, PT ;  /* 0x7f800000f400780c */ /* 0x000fe20003f26070 */
[----:B------:R-:W-:Y:S01]  /*14910*/  FMUL R5, R72, R5 ;  /* 0x0000000548057220 */ /* 0x000fe20000400000 */
[----:B--2---:R-:W-:Y:S01]  /*14920*/  PRMT R21, R87, 0x7632, R21 ;  /* 0x0000763257157816 */ /* 0x004fe20000000015 */
[----:B------:R0:W-:Y:S01]  /*14930*/  STG.E.U16 [R42.64], R45 ;  /* 0x0000002d2a007986 */ /* 0x0001e2000c101504 */
[----:B---3--:R-:W-:-:S03]  /*14940*/  PRMT R17, R83, 0x7632, R17 ;  /* 0x0000763253117816 */ /* 0x008fc60000000011 */
[----:B------:R-:W1:Y:S01]  /*14950*/  S2R R124, SR_TID.X ;  /* 0x00000000007c7919 */ /* 0x000e620000002100 */
[----:B------:R-:W-:Y:S01]  /*14960*/  FMUL R84, R4, R84 ;  /* 0x0000005404547220 */ /* 0x000fe20000400000 */
[----:B------:R-:W-:Y:S02]  /*14970*/  PRMT R120, R79, 0x7632, R120 ;  /* 0x000076324f787816 */ /* 0x000fe40000000078 */
[----:B------:R0:W-:Y:S01]  /*14980*/  STG.E.U16 [R38.64], R41 ;  /* 0x0000002926007986 */ /* 0x0001e2000c101504 */
[----:B----4-:R-:W-:-:S03]  /*14990*/  PRMT R11, R75, 0x7632, R11 ;  /* 0x000076324b0b7816 */ /* 0x010fc6000000000b */
[----:B------:R0:W-:Y:S01]  /*149a0*/  STG.E.U16 [R34.64], R37 ;  /* 0x0000002522007986 */ /* 0x0001e2000c101504 */
[----:B------:R-:W-:-:S03]  /*149b0*/  FFMA.FTZ R72, R72, 1.4426950216293334961, R5 ;  /* 0x3fb8aa3b48487823 */ /* 0x000fc60000010005 */
[----:B------:R0:W-:Y:S01]  /*149c0*/  STG.E.U16 [R30.64], R33 ;  /* 0x000000211e007986 */ /* 0x0001e2000c101504 */
[----:B------:R-:W-:-:S03]  /*149d0*/  FFMA.FTZ R5, R4, 1.4426950216293334961, R84 ;  /* 0x3fb8aa3b04057823 */ /* 0x000fc60000010054 */
[----:B------:R0:W-:Y:S01]  /*149e0*/  STG.E.U16 [R26.64], R29 ;  /* 0x0000001d1a007986 */ /* 0x0001e2000c101504 */
[----:B------:R-:W-:-:S03]  /*149f0*/  FSEL R4, RZ, -23, P0 ;  /* 0xc1b80000ff047808 */ /* 0x000fc60000000000 */
[----:B------:R0:W-:Y:S04]  /*14a00*/  STG.E.U16 [R22.64], R25 ;  /* 0x0000001916007986 */ /* 0x0001e8000c101504 */
[----:B------:R0:W-:Y:S04]  /*14a10*/  STG.E.U16 [R18.64], R21 ;  /* 0x0000001512007986 */ /* 0x0001e8000c101504 */
[----:B------:R0:W-:Y:S04]  /*14a20*/  STG.E.U16 [R14.64], R17 ;  /* 0x000000110e007986 */ /* 0x0001e8000c101504 */
[----:B------:R0:W-:Y:S01]  /*14a30*/  STG.E.U16 [R240.64], R120 ;  /* 0x00000078f0007986 */ /* 0x0001e2000c101504 */
[----:B------:R-:W-:-:S03]  /*14a40*/  FADD R3, R3, R72 ;  /* 0x0000004803037221 */ /* 0x000fc60000000000 */
[----:B------:R0:W-:Y:S01]  /*14a50*/  STG.E.U16 [R6.64], R11 ;  /* 0x0000000b06007986 */ /* 0x0001e2000c101504 */
[----:B------:R-:W-:Y:S01]  /*14a60*/  FFMA.FTZ R4, R251, 1.1920928955078125e-07, R4 ;  /* 0x34000000fb047823 */ /* 0x000fe20000010004 */
[----:B------:R-:W-:Y:S02]  /*14a70*/  @P6 MOV R72, 0x7f800000 ;  /* 0x7f80000000486802 */ /* 0x000fe40000000f00 */
[----:B------:R-:W-:Y:S01]  /*14a80*/  @P1 MOV R251, 0x7f800000 ;  /* 0x7f80000000fb1802 */ /* 0x000fe20000000f00 */
[----:B------:R-:W-:Y:S01]  /*14a90*/  FADD R4, R4, R5 ;  /* 0x0000000504047221 */ /* 0x000fe20000000000 */
[----:B------:R-:W-:Y:S01]  /*14aa0*/  FSEL R5, R248, -INF , P3 ;  /* 0xff800000f8057808 */ /* 0x000fe20001800000 */
[----:B------:R-:W-:Y:S01]  /*14ab0*/  @P6 FFMA.FTZ R4, R235, R72, +INF ;  /* 0x7f800000eb046423 */ /* 0x000fe20000010048 */
[----:B------:R-:W-:Y:S01]  /*14ac0*/  BAR.SYNC.DEFER_BLOCKING 0x0 ;  /* 0x0000000000007b1d */ /* 0x000fe20000010000 */
[----:B------:R-:W-:Y:S01]  /*14ad0*/  @P1 FFMA.FTZ R3, R244, R251, +INF ;  /* 0x7f800000f4031423 */ /* 0x000fe200000100fb */
[----:B------:R-:W-:-:S02]  /*14ae0*/  FSETP.NEU.AND P0, PT, R246, RZ, PT ;  /* 0x000000fff600720b */ /* 0x000fc40003f0d000 */
[----:B------:R-:W-:Y:S02]  /*14af0*/  FSEL R72, R249, -INF , P4 ;  /* 0xff800000f9487808 */ /* 0x000fe40002000000 */
[----:B------:R-:W-:Y:S02]  /*14b00*/  FSEL R247, R247, -INF , P2 ;  /* 0xff800000f7f77808 */ /* 0x000fe40001000000 */
[----:B------:R-:W-:Y:S02]  /*14b10*/  FSETP.NEU.AND P1, PT, R228, RZ, PT ;  /* 0x000000ffe400720b */ /* 0x000fe40003f2d000 */
[----:B------:R-:W-:Y:S02]  /*14b20*/  FSETP.NEU.AND P4, PT, R245, RZ, PT ;  /* 0x000000fff500720b */ /* 0x000fe40003f8d000 */
[----:B------:R-:W-:Y:S02]  /*14b30*/  FSETP.NEU.AND P3, PT, R244, RZ, PT ;  /* 0x000000fff400720b */ /* 0x000fe40003f6d000 */
[----:B------:R-:W-:Y:S01]  /*14b40*/  FSETP.NEU.AND P2, PT, R235, RZ, PT ;  /* 0x000000ffeb00720b */ /* 0x000fe20003f4d000 */
[----:B------:R-:W-:Y:S01]  /*14b50*/  FFMA R73, R5, 0.69314718246459960938, R236 ;  /* 0x3f31721805497823 */ /* 0x000fe200000000ec */
[----:B------:R-:W-:Y:S01]  /*14b60*/  FSEL R250, R250, -INF , P0 ;  /* 0xff800000fafa7808 */ /* 0x000fe20000000000 */
[----:B-1----:R-:W-:Y:S01]  /*14b70*/  IMAD.SHL.U32 R124, R124, 0x4, RZ ;  /* 0x000000047c7c7824 */ /* 0x002fe200078e00ff */
[----:B------:R-:W-:-:S02]  /*14b80*/  FSEL R5, R0, -INF , P1 ;  /* 0xff80000000057808 */ /* 0x000fc40000800000 */
[----:B------:R-:W-:Y:S02]  /*14b90*/  FSEL R2, R2, -INF , P4 ;  /* 0xff80000002027808 */ /* 0x000fe40002000000 */
[----:B------:R-:W-:Y:S02]  /*14ba0*/  FSEL R3, R3, -INF , P3 ;  /* 0xff80000003037808 */ /* 0x000fe40001800000 */
[----:B------:R-:W-:Y:S01]  /*14bb0*/  FSEL R4, R4, -INF , P2 ;  /* 0xff80000004047808 */ /* 0x000fe20001000000 */
[----:B------:R-:W-:Y:S01]  /*14bc0*/  FFMA R74, R247, 0.69314718246459960938, R234 ;  /* 0x3f317218f74a7823 */ /* 0x000fe200000000ea */
[----:B------:R-:W-:Y:S01]  /*14bd0*/  LOP3.LUT R0, R124, 0x70, RZ, 0xc0, !PT ;  /* 0x000000707c007812 */ /* 0x000fe200078ec0ff */
[----:B------:R-:W-:Y:S02]  /*14be0*/  FFMA R75, R250, 0.69314718246459960938, R233 ;  /* 0x3f317218fa4b7823 */ /* 0x000fe400000000e9 */
[----:B------:R-:W-:Y:S02]  /*14bf0*/  FFMA R72, R72, 0.69314718246459960938, R237 ;  /* 0x3f31721848487823 */ /* 0x000fe400000000ed */
[----:B------:R-:W-:-:S02]  /*14c00*/  FFMA R232, R5, 0.69314718246459960938, R232 ;  /* 0x3f31721805e87823 */ /* 0x000fc400000000e8 */
[----:B------:R-:W-:Y:S02]  /*14c10*/  FFMA R233, R2, 0.69314718246459960938, R231 ;  /* 0x3f31721802e97823 */ /* 0x000fe400000000e7 */
[----:B------:R-:W-:Y:S02]  /*14c20*/  FFMA R234, R3, 0.69314718246459960938, R230 ;  /* 0x3f31721803ea7823 */ /* 0x000fe400000000e6 */
[----:B------:R-:W-:Y:S01]  /*14c30*/  FFMA R235, R4, 0.69314718246459960938, R229 ;  /* 0x3f31721804eb7823 */ /* 0x000fe200000000e5 */
[----:B------:R0:W-:Y:S04]  /*14c40*/  STS.128 [R0], R72 ;  /* 0x0000004800007388 */ /* 0x0001e80000000c00 */
[----:B------:R0:W-:Y:S04]  /*14c50*/  STS.128 [R0+0x80], R232 ;  /* 0x000080e800007388 */ /* 0x0001e80000000c00 */
[----:B------:R-:W-:Y:S06]  /*14c60*/  BAR.SYNC.DEFER_BLOCKING 0x0 ;  /* 0x0000000000007b1d */ /* 0x000fec0000010000 */
[----:B------:R-:W-:Y:S05]  /*14c70*/  @P5 EXIT ;  /* 0x000000000000594d */ /* 0x000fea0003800000 */
[----:B0-----:R-:W2:Y:S04]  /*14c80*/  LDL.LU R124, [R1+0x880] ;  /* 0x00088000017c7983 */ /* 0x001ea80000300800 */
[----:B------:R-:W0:Y:S04]  /*14c90*/  S2R R116, SR_CTAID.Y ;  /* 0x0000000000747919 */ /* 0x000e280000002600 */
[----:B------:R-:W1:Y:S01]  /*14ca0*/  LDS R7, [R252] ;  /* 0x00000000fc077984 */ /* 0x000e620000000800 */
[----:B0-----:R-:W-:-:S05]  /*14cb0*/  IMAD R0, R116, c[0x0][0x1cc], RZ ;  /* 0x0000730074007a24 */ /* 0x001fca00078e02ff */
[C---:B------:R-:W-:Y:S01]  /*14cc0*/  SHF.L.U32 R2, R0.reuse, 0x2, RZ ;  /* 0x0000000200027819 */ /* 0x040fe200000006ff */
[----:B------:R-:W-:Y:S01]  /*14cd0*/  IMAD.HI R0, R0, 0x4, RZ ;  /* 0x0000000400007827 */ /* 0x000fe200078e02ff */
[----:B--2---:R-:W-:-:S03]  /*14ce0*/  SHF.L.U32 R3, R124, 0x2, RZ ;  /* 0x000000027c037819 */ /* 0x004fc600000006ff */
[----:B------:R-:W-:Y:S01]  /*14cf0*/  IMAD.HI R5, R124, 0x4, RZ ;  /* 0x000000047c057827 */ /* 0x000fe200078e02ff */
[----:B------:R-:W-:-:S04]  /*14d00*/  IADD3 R2, P0, P1, R3, c[0x0][0x180], R2 ;  /* 0x0000600003027a10 */ /* 0x000fc8000791e002 */
[----:B------:R-:W-:-:S05]  /*14d10*/  IADD3.X R3, R5, c[0x0][0x184], R0, P0, P1 ;  /* 0x0000610005037a10 */ /* 0x000fca00007e2400 */
[----:B-1----:R-:W-:Y:S01]  /*14d20*/  STG.E [R2.64], R7 ;  /* 0x0000000702007986 */ /* 0x002fe2000c101904 */
[----:B------:R-:W-:Y:S05]  /*14d30*/  EXIT ;  /* 0x000000000000794d */ /* 0x000fea0003800000 */
.L_x_2:
[----:B------:R-:W-:-:S00]  /*14d40*/  BRA `(.L_x_2) ;  /* 0xfffffff000007947 */ /* 0x000fc0000383ffff */
[----:B------:R-:W-:-:S00]  /*14d50*/  NOP ;  /* 0x0000000000007918 */ /* 0x000fc00000000000 */
        /* <DEDUP_REMOVED lines=10> */
.L_x_3:


//--------------------- .nv.global.init           --------------------------
	.section	.nv.global.init,"aw",@progbits
.nv.global.init:
	.type		_$_str,@object
	.size		_$_str,(.L_0 - _$_str)
_$_str:
        /*0000*/ 	.byte	0x5f, 0x5f, 0x43, 0x55, 0x44, 0x41, 0x5f, 0x46, 0x54, 0x5a, 0x00
.L_0:


//--------------------- .nv.shared.attn_fwd       --------------------------
	.section	.nv.shared.attn_fwd,"aw",@nobits
	.sectionflags	@""
	.align	16
